def matmul_kernel(
    a_ptr,
    b_ptr,
    c_ptr,
    M,
    N,
    K,
    stride_am,
    stride_ak,
    stride_bk,
    stride_bn,
    stride_cm,
    stride_cn,
    BLOCK_M: tl.constexpr,
    BLOCK_N: tl.constexpr,
    BLOCK_K: tl.constexpr,
    GROUP_M: tl.constexpr,
):
    pid = tl.program_id(axis=0)
    num_pid_m = tl.cdiv(M, BLOCK_M)
    num_pid_n = tl.cdiv(N, BLOCK_N)
    num_pid_in_group = GROUP_M * num_pid_n
    group_id = pid // num_pid_in_group
    first_pid_m = group_id * GROUP_M
    group_size_m = min(num_pid_m - first_pid_m, GROUP_M)
    pid_m = first_pid_m + ((pid % num_pid_in_group) % group_size_m)
    pid_n = (pid % num_pid_in_group) // group_size_m

    offs_am = (pid_m * BLOCK_M + tl.arange(0, BLOCK_M)) % M
    offs_bn = (pid_n * BLOCK_N + tl.arange(0, BLOCK_N)) % N
    offs_k = tl.arange(0, BLOCK_K)
    a_ptrs = a_ptr + offs_am[:, None] * stride_am + offs_k[None, :] * stride_ak
    b_ptrs = b_ptr + offs_k[:, None] * stride_bk + offs_bn[None, :] * stride_bn

    acc = tl.zeros((BLOCK_M, BLOCK_N), dtype=tl.float32)
    for kk in range(0, tl.cdiv(K, BLOCK_K)):
        a = tl.load(a_ptrs, mask=offs_k[None, :] < K - kk * BLOCK_K, other=0.0)
        b = tl.load(b_ptrs, mask=offs_k[:, None] < K - kk * BLOCK_K, other=0.0)
        acc = tl.dot(a, b, acc)
        a_ptrs += BLOCK_K * stride_ak
        b_ptrs += BLOCK_K * stride_bk

    c = acc.to(c_ptr.dtype.element_ty)
    offs_cm = pid_m * BLOCK_M + tl.arange(0, BLOCK_M)
    offs_cn = pid_n * BLOCK_N + tl.arange(0, BLOCK_N)
    c_ptrs = c_ptr + offs_cm[:, None] * stride_cm + offs_cn[None, :] * stride_cn
    mask = (offs_cm[:, None] < M) & (offs_cn[None, :] < N)
    tl.store(c_ptrs, c, mask=mask)

# config = {"BLOCK_K": 128, "BLOCK_M": 128, "BLOCK_N": 64, "GROUP_M": 8, "arch": "sm_90", "dtype": "fp8e5m2", "num_ctas": 1, "num_stages": 3, "num_warps": 4}
# arch = sm_90


// ===== COMPILED SASS (sm_90a) =====

	.target	sm_90a

	.elftype	@"ET_EXEC"


//--------------------- .note.nv.tkinfo           --------------------------
	.section	.note.nv.tkinfo,"",@"SHT_NOTE"
	.sectionflags	@"SHF_NOTE_NV_TKINFO"
	.tkinfo
        /*0018*/ 	.word	0x00000002
        /*0030*/ 	.string	""
        /*0030*/ 	.string	"ptxas"
        /*0030*/ 	.string	"Cuda compilation tools, release 13.0, V13.0.88"
        /*0030*/ 	.string	"Build cuda_13.0.r13.0/compiler.36424714_0"
        /*0030*/ 	.string	"-v  -suppress-debug-info  -lineinfo  -arch sm_90a "



//--------------------- .note.nv.cuinfo           --------------------------
	.section	.note.nv.cuinfo,"",@"SHT_NOTE"
	.sectionflags	@"SHF_NOTE_NV_CUINFO"
        /*0018*/ 	.short	0x0002
        /*001a*/ 	.short	0x005a
        /*001c*/ 	.short	0x0082
	.zero		2


//--------------------- .nv.info                  --------------------------
	.section	.nv.info,"",@"SHT_CUDA_INFO"
	.align	4


	//----- nvinfo : EIATTR_REGCOUNT
	.align		4
        /*0000*/ 	.byte	0x04, 0x2f
        /*0002*/ 	.short	(.L_1 - .L_0)
	.align		4
.L_0:
        /*0004*/ 	.word	index@(matmul_kernel)
        /*0008*/ 	.word	0x000000ff


	//----- nvinfo : EIATTR_FRAME_SIZE
	.align		4
.L_1:
        /*000c*/ 	.byte	0x04, 0x11
        /*000e*/ 	.short	(.L_3 - .L_2)
	.align		4
.L_2:
        /*0010*/ 	.word	index@(matmul_kernel)
        /*0014*/ 	.word	0x00000678


	//----- nvinfo : EIATTR_MIN_STACK_SIZE
	.align		4
.L_3:
        /*0018*/ 	.byte	0x04, 0x12
        /*001a*/ 	.short	(.L_5 - .L_4)
	.align		4
.L_4:
        /*001c*/ 	.word	index@(matmul_kernel)
        /*0020*/ 	.word	0x00000678
.L_5:


//--------------------- .nv.compat                --------------------------
	.section	.nv.compat,"",@"SHT_CUDA_COMPAT_INFO"
	.align	4
        /*0000*/ 	.byte	0x02, 0x09, 0x01, 0x00, 0x02, 0x02, 0x04, 0x00, 0x02, 0x05, 0x05, 0x00, 0x03, 0x07, 0x01, 0x01
        /*0010*/ 	.byte	0x02, 0x03, 0x00, 0x00, 0x02, 0x06, 0x01, 0x00, 0x04, 0x0b, 0x08, 0x00, 0x00, 0x00, 0x00, 0x00
        /*0020*/ 	.byte	0x00, 0x00, 0x00, 0x00


//--------------------- .nv.info.matmul_kernel    --------------------------
	.section	.nv.info.matmul_kernel,"",@"SHT_CUDA_INFO"
	.sectionflags	@""
	.align	4


	//----- nvinfo : EIATTR_CUDA_API_VERSION
	.align		4
        /*0000*/ 	.byte	0x04, 0x37
        /*0002*/ 	.short	(.L_7 - .L_6)
.L_6:
        /*0004*/ 	.word	0x00000082


	//----- nvinfo : EIATTR_KPARAM_INFO
	.align		4
.L_7:
        /*0008*/ 	.byte	0x04, 0x17
        /*000a*/ 	.short	(.L_9 - .L_8)
.L_8:
        /*000c*/ 	.word	0x00000000
        /*0010*/ 	.short	0x000d
        /*0012*/ 	.short	0x0048
        /*0014*/ 	.byte	0x00, 0xf4, 0x21, 0x00


	//----- nvinfo : EIATTR_KPARAM_INFO
	.align		4
.L_9:
        /*0018*/ 	.byte	0x04, 0x17
        /*001a*/ 	.short	(.L_11 - .L_10)
.L_10:
        /*001c*/ 	.word	0x00000000
        /*0020*/ 	.short	0x000c
        /*0022*/ 	.short	0x0040
        /*0024*/ 	.byte	0x00, 0xf4, 0x21, 0x00


	//----- nvinfo : EIATTR_KPARAM_INFO
	.align		4
.L_11:
        /*0028*/ 	.byte	0x04, 0x17
        /*002a*/ 	.short	(.L_13 - .L_12)
.L_12:
        /*002c*/ 	.word	0x00000000
        /*0030*/ 	.short	0x000b
        /*0032*/ 	.short	0x0038
        /*0034*/ 	.byte	0x00, 0xf0, 0x11, 0x00


	//----- nvinfo : EIATTR_KPARAM_INFO
	.align		4
.L_13:
        /*0038*/ 	.byte	0x04, 0x17
        /*003a*/ 	.short	(.L_15 - .L_14)
.L_14:
        /*003c*/ 	.word	0x00000000
        /*0040*/ 	.short	0x000a
        /*0042*/ 	.short	0x0034
        /*0044*/ 	.byte	0x00, 0xf0, 0x11, 0x00


	//----- nvinfo : EIATTR_KPARAM_INFO
	.align		4
.L_15:
        /*0048*/ 	.byte	0x04, 0x17
        /*004a*/ 	.short	(.L_17 - .L_16)
.L_16:
        /*004c*/ 	.word	0x00000000
        /*0050*/ 	.short	0x0009
        /*0052*/ 	.short	0x0030
        /*0054*/ 	.byte	0x00, 0xf0, 0x11, 0x00


	//----- nvinfo : EIATTR_KPARAM_INFO
	.align		4
.L_17:
        /*0058*/ 	.byte	0x04, 0x17
        /*005a*/ 	.short	(.L_19 - .L_18)
.L_18:
        /*005c*/ 	.word	0x00000000
        /*0060*/ 	.short	0x0008
        /*0062*/ 	.short	0x002c
        /*0064*/ 	.byte	0x00, 0xf0, 0x11, 0x00


	//----- nvinfo : EIATTR_KPARAM_INFO
	.align		4
.L_19:
        /*0068*/ 	.byte	0x04, 0x17
        /*006a*/ 	.short	(.L_21 - .L_20)
.L_20:
        /*006c*/ 	.word	0x00000000
        /*0070*/ 	.short	0x0007
        /*0072*/ 	.short	0x0028
        /*0074*/ 	.byte	0x00, 0xf0, 0x11, 0x00


	//----- nvinfo : EIATTR_KPARAM_INFO
	.align		4
.L_21:
        /*0078*/ 	.byte	0x04, 0x17
        /*007a*/ 	.short	(.L_23 - .L_22)
.L_22:
        /*007c*/ 	.word	0x00000000
        /*0080*/ 	.short	0x0006
        /*0082*/ 	.short	0x0024
        /*0084*/ 	.byte	0x00, 0xf0, 0x11, 0x00


	//----- nvinfo : EIATTR_KPARAM_INFO
	.align		4
.L_23:
        /*0088*/ 	.byte	0x04, 0x17
        /*008a*/ 	.short	(.L_25 - .L_24)
.L_24:
        /*008c*/ 	.word	0x00000000
        /*0090*/ 	.short	0x0005
        /*0092*/ 	.short	0x0020
        /*0094*/ 	.byte	0x00, 0xf0, 0x11, 0x00


	//----- nvinfo : EIATTR_KPARAM_INFO
	.align		4
.L_25:
        /*0098*/ 	.byte	0x04, 0x17
        /*009a*/ 	.short	(.L_27 - .L_26)
.L_26:
        /*009c*/ 	.word	0x00000000
        /*00a0*/ 	.short	0x0004
        /*00a2*/ 	.short	0x001c
        /*00a4*/ 	.byte	0x00, 0xf0, 0x11, 0x00


	//----- nvinfo : EIATTR_KPARAM_INFO
	.align		4
.L_27:
        /*00a8*/ 	.byte	0x04, 0x17
        /*00aa*/ 	.short	(.L_29 - .L_28)
.L_28:
        /*00ac*/ 	.word	0x00000000
        /*00b0*/ 	.short	0x0003
        /*00b2*/ 	.short	0x0018
        /*00b4*/ 	.byte	0x00, 0xf0, 0x11, 0x00


	//----- nvinfo : EIATTR_KPARAM_INFO
	.align		4
.L_29:
        /*00b8*/ 	.byte	0x04, 0x17
        /*00ba*/ 	.short	(.L_31 - .L_30)
.L_30:
        /*00bc*/ 	.word	0x00000000
        /*00c0*/ 	.short	0x0002
        /*00c2*/ 	.short	0x0010
        /*00c4*/ 	.byte	0x00, 0xf4, 0x21, 0x00


	//----- nvinfo : EIATTR_KPARAM_INFO
	.align		4
.L_31:
        /*00c8*/ 	.byte	0x04, 0x17
        /*00ca*/ 	.short	(.L_33 - .L_32)
.L_32:
        /*00cc*/ 	.word	0x00000000
        /*00d0*/ 	.short	0x0001
        /*00d2*/ 	.short	0x0008
        /*00d4*/ 	.byte	0x00, 0xf4, 0x21, 0x00


	//----- nvinfo : EIATTR_KPARAM_INFO
	.align		4
.L_33:
        /*00d8*/ 	.byte	0x04, 0x17
        /*00da*/ 	.short	(.L_35 - .L_34)
.L_34:
        /*00dc*/ 	.word	0x00000000
        /*00e0*/ 	.short	0x0000
        /*00e2*/ 	.short	0x0000
        /*00e4*/ 	.byte	0x00, 0xf4, 0x21, 0x00


	//----- nvinfo : EIATTR_SPARSE_MMA_MASK
	.align		4
.L_35:
        /*00e8*/ 	.byte	0x03, 0x50
        /*00ea*/ 	.short	0x0000


	//----- nvinfo : EIATTR_MAXREG_COUNT
	.align		4
        /*00ec*/ 	.byte	0x03, 0x1b
        /*00ee*/ 	.short	0x00ff


	//----- nvinfo : EIATTR_NUM_BARRIERS
	.align		4
        /*00f0*/ 	.byte	0x02, 0x4c
        /*00f2*/ 	.byte	0x01
	.zero		1


	//----- nvinfo : EIATTR_ANNOTATIONS
	.align		4
        /*00f4*/ 	.byte	0x04, 0x55
        /*00f6*/ 	.short	(.L_37 - .L_36)


	//   ....[0]....
.L_36:
        /*00f8*/ 	.word	0x00000001
        /*00fc*/ 	.byte	0xa0, 0x05, 0x00, 0x00, 0x01, 0x00, 0x00, 0x00, 0x80, 0x09, 0x00, 0x00, 0x01, 0x00, 0x00, 0x00
        /* <DEDUP_REMOVED lines=695> */
        /*2c7c*/ 	.byte	0x40, 0x20, 0x01, 0x00


	//----- nvinfo : EIATTR_MERCURY_ISA_VERSION
	.align		4
.L_37:
        /*2c80*/ 	.byte	0x03, 0x5f
        /*2c82*/ 	.short	0x0101


	//----- nvinfo : EIATTR_EXIT_INSTR_OFFSETS
	.align		4
        /*2c84*/ 	.byte	0x04, 0x1c
        /*2c86*/ 	.short	(.L_39 - .L_38)


	//   ....[0]....
.L_38:
        /*2c88*/ 	.word	0x00014120


	//   ....[1]....
        /*2c8c*/ 	.word	0x00014140


	//----- nvinfo : EIATTR_REQNTID
	.align		4
.L_39:
        /*2c90*/ 	.byte	0x04, 0x10
        /*2c92*/ 	.short	(.L_41 - .L_40)
.L_40:
        /*2c94*/ 	.word	0x00000080
        /*2c98*/ 	.word	0x00000001
        /*2c9c*/ 	.word	0x00000001


	//----- nvinfo : EIATTR_CBANK_PARAM_SIZE
	.align		4
.L_41:
        /*2ca0*/ 	.byte	0x03, 0x19
        /*2ca2*/ 	.short	0x0050


	//----- nvinfo : EIATTR_PARAM_CBANK
	.align		4
        /*2ca4*/ 	.byte	0x04, 0x0a
        /*2ca6*/ 	.short	(.L_43 - .L_42)
	.align		4
.L_42:
        /*2ca8*/ 	.word	index@(.nv.constant0.matmul_kernel)
        /*2cac*/ 	.short	0x0210
        /*2cae*/ 	.short	0x0050


	//----- nvinfo : EIATTR_SW_WAR
	.align		4
.L_43:
        /*2cb0*/ 	.byte	0x04, 0x36
        /*2cb2*/ 	.short	(.L_45 - .L_44)
.L_44:
        /*2cb4*/ 	.word	0x00000008
.L_45:


//--------------------- .nv.callgraph             --------------------------
	.section	.nv.callgraph,"",@"SHT_CUDA_CALLGRAPH"
	.align	4
	.sectionentsize	8
	.align		4
        /*0000*/ 	.word	0x00000000
	.align		4
        /*0004*/ 	.word	0xffffffff
	.align		4
        /*0008*/ 	.word	0x00000000
	.align		4
        /*000c*/ 	.word	0xfffffffe
	.align		4
        /*0010*/ 	.word	0x00000000
	.align		4
        /*0014*/ 	.word	0xfffffffd
	.align		4
        /*0018*/ 	.word	0x00000000
	.align		4
        /*001c*/ 	.word	0xfffffffc


//--------------------- .text.matmul_kernel       --------------------------
	.section	.text.matmul_kernel,"ax",@progbits
	.align	128
        .global         matmul_kernel
        .type           matmul_kernel,@function
        .size           matmul_kernel,(.L_x_4 - matmul_kernel)
        .other          matmul_kernel,@"STO_CUDA_ENTRY STV_DEFAULT"
matmul_kernel:
.text.matmul_kernel:
[----:B------:R-:W0:Y:S08]  /*0000*/  LDC R1, c[0x0][0x28] ;  /* 0x00000a00ff017b82 */ /* 0x000e300000000800 */
[----:B------:R-:W1:Y:S01]  /*0010*/  LDC.64 R44, c[0x0][0x228] ;  /* 0x00008a00ff2c7b82 */ /* 0x000e620000000a00 */
[----:B------:R-:W2:Y:S01]  /*0020*/  S2R R5, SR_CTAID.X ;  /* 0x0000000000057919 */ /* 0x000ea20000002500 */
[----:B0-----:R-:W-:Y:S01]  /*0030*/  VIADD R1, R1, 0xfffff988 ;  /* 0xfffff98801017836 */ /* 0x001fe20000000000 */
[----:B------:R-:W-:Y:S01]  /*0040*/  UMOV UR4, 0x400 ;  /* 0x0000040000047882 */ /* 0x000fe20000000000 */
[----:B------:R-:W-:-:S04]  /*0050*/  ULDC.64 UR14, c[0x0][0x208] ;  /* 0x00008200000e7ab9 */ /* 0x000fc80000000a00 */
[----:B------:R-:W0:Y:S08]  /*0060*/  LDC R114, c[0x0][0x230] ;  /* 0x00008c00ff727b82 */ /* 0x000e300000000800 */
[----:B------:R-:W3:Y:S01]  /*0070*/  S2UR UR12, SR_CgaCtaId ;  /* 0x00000000000c79c3 */ /* 0x000ee20000008800 */
[----:B-1----:R-:W-:-:S05]  /*0080*/  VIADD R0, R45, 0x3f ;  /* 0x0000003f2d007836 */ /* 0x002fca0000000000 */
[----:B------:R-:W-:Y:S01]  /*0090*/  SHF.R.S32.HI R3, RZ, 0x1f, R0 ;  /* 0x0000001fff037819 */ /* 0x000fe20000011400 */
[----:B0-----:R-:W-:-:S03]  /*00a0*/  VIADD R114, R114, 0x7f ;  /* 0x0000007f72727836 */ /* 0x001fc60000000000 */
[----:B------:R-:W-:Y:S02]  /*00b0*/  LEA.HI R3, R3, R0, RZ, 0x6 ;  /* 0x0000000003037211 */ /* 0x000fe400078f30ff */
[----:B--2---:R-:W-:Y:S02]  /*00c0*/  IABS R8, R5 ;  /* 0x0000000500087213 */ /* 0x004fe40000000000 */
[----:B------:R-:W-:Y:S01]  /*00d0*/  SHF.R.S32.HI R3, RZ, 0x6, R3 ;  /* 0x00000006ff037819 */ /* 0x000fe20000011403 */
[----:B---3--:R-:W-:-:S04]  /*00e0*/  ULEA UR12, UR12, UR4, 0x18 ;  /* 0x000000040c0c7291 */ /* 0x008fc8000f8ec03f */
[----:B------:R-:W-:-:S05]  /*00f0*/  IMAD.SHL.U32 R4, R3, 0x8, RZ ;  /* 0x0000000803047824 */ /* 0x000fca00078e00ff */
[-C--:B------:R-:W-:Y:S02]  /*0100*/  IABS R7, R4.reuse ;  /* 0x0000000400077213 */ /* 0x080fe40000000000 */
[----:B------:R-:W-:Y:S02]  /*0110*/  IABS R10, R4 ;  /* 0x00000004000a7213 */ /* 0x000fe40000000000 */
[----:B------:R-:W0:Y:S08]  /*0120*/  I2F.RP R0, R7 ;  /* 0x0000000700007306 */ /* 0x000e300000209400 */
[----:B0-----:R-:W0:Y:S02]  /*0130*/  MUFU.RCP R0, R0 ;  /* 0x0000000000007308 */ /* 0x001e240000001000 */
[----:B0-----:R-:W-:-:S02]  /*0140*/  VIADD R2, R0, 0xffffffe ;  /* 0x0ffffffe00027836 */ /* 0x001fc40000000000 */
[----:B------:R-:W-:-:S04]  /*0150*/  IMAD.MOV R0, RZ, RZ, -R10 ;  /* 0x000000ffff007224 */ /* 0x000fc800078e0a0a */
[----:B------:R0:W1:Y:S02]  /*0160*/  F2I.FTZ.U32.TRUNC.NTZ R3, R2 ;  /* 0x0000000200037305 */ /* 0x000064000021f000 */
[----:B0-----:R-:W-:Y:S02]  /*0170*/  IMAD.MOV.U32 R2, RZ, RZ, RZ ;  /* 0x000000ffff027224 */ /* 0x001fe400078e00ff */
[----:B-1----:R-:W-:-:S04]  /*0180*/  IMAD.MOV R6, RZ, RZ, -R3 ;  /* 0x000000ffff067224 */ /* 0x002fc800078e0a03 */
[----:B------:R-:W-:Y:S02]  /*0190*/  IMAD R9, R6, R7, RZ ;  /* 0x0000000706097224 */ /* 0x000fe400078e02ff */
[----:B------:R-:W-:Y:S02]  /*01a0*/  IMAD.MOV.U32 R6, RZ, RZ, R8 ;  /* 0x000000ffff067224 */ /* 0x000fe400078e0008 */
[----:B------:R-:W-:-:S06]  /*01b0*/  IMAD.HI.U32 R3, R3, R9, R2 ;  /* 0x0000000903037227 */ /* 0x000fcc00078e0002 */
[----:B------:R-:W-:-:S04]  /*01c0*/  IMAD.HI.U32 R3, R3, R6, RZ ;  /* 0x0000000603037227 */ /* 0x000fc800078e00ff */
[----:B------:R-:W-:-:S05]  /*01d0*/  IMAD R0, R3, R0, R6 ;  /* 0x0000000003007224 */ /* 0x000fca00078e0206 */
[----:B------:R-:W-:-:S13]  /*01e0*/  ISETP.GT.U32.AND P1, PT, R7, R0, PT ;  /* 0x000000000700720c */ /* 0x000fda0003f24070 */
[----:B------:R-:W-:Y:S02]  /*01f0*/  @!P1 IMAD.IADD R0, R0, 0x1, -R7 ;  /* 0x0000000100009824 */ /* 0x000fe400078e0a07 */
[----:B------:R-:W-:Y:S01]  /*0200*/  @!P1 VIADD R3, R3, 0x1 ;  /* 0x0000000103039836 */ /* 0x000fe20000000000 */
[----:B------:R-:W-:Y:S02]  /*0210*/  ISETP.NE.AND P1, PT, R4, RZ, PT ;  /* 0x000000ff0400720c */ /* 0x000fe40003f25270 */
[----:B------:R-:W-:Y:S02]  /*0220*/  ISETP.GE.U32.AND P0, PT, R0, R7, PT ;  /* 0x000000070000720c */ /* 0x000fe40003f06070 */
[----:B------:R-:W-:-:S04]  /*0230*/  LOP3.LUT R0, R5, R4, RZ, 0x3c, !PT ;  /* 0x0000000405007212 */ /* 0x000fc800078e3cff */
[----:B------:R-:W-:Y:S01]  /*0240*/  ISETP.GE.AND P2, PT, R0, RZ, PT ;  /* 0x000000ff0000720c */ /* 0x000fe20003f46270 */
[----:B------:R-:W-:-:S06]  /*0250*/  VIADD R0, R44, 0x7f ;  /* 0x0000007f2c007836 */ /* 0x000fcc0000000000 */
[----:B------:R-:W-:-:S04]  /*0260*/  @P0 VIADD R3, R3, 0x1 ;  /* 0x0000000103030836 */ /* 0x000fc80000000000 */
[----:B------:R-:W-:Y:S01]  /*0270*/  IMAD.MOV.U32 R2, RZ, RZ, R3 ;  /* 0x000000ffff027224 */ /* 0x000fe200078e0003 */
[----:B------:R-:W-:-:S03]  /*0280*/  SHF.R.S32.HI R3, RZ, 0x1f, R0 ;  /* 0x0000001fff037819 */ /* 0x000fc60000011400 */
[----:B------:R-:W-:Y:S01]  /*0290*/  @!P2 IMAD.MOV R2, RZ, RZ, -R2 ;  /* 0x000000ffff02a224 */ /* 0x000fe200078e0a02 */
[----:B------:R-:W-:Y:S02]  /*02a0*/  @!P1 LOP3.LUT R2, RZ, R4, RZ, 0x33, !PT ;  /* 0x00000004ff029212 */ /* 0x000fe400078e33ff */
[----:B------:R-:W-:-:S03]  /*02b0*/  LEA.HI R3, R3, R0, RZ, 0x7 ;  /* 0x0000000003037211 */ /* 0x000fc600078f38ff */
[----:B------:R-:W-:Y:S02]  /*02c0*/  IMAD.SHL.U32 R6, R2, 0x8, RZ ;  /* 0x0000000802067824 */ /* 0x000fe400078e00ff */
[----:B------:R-:W-:-:S03]  /*02d0*/  IMAD.MOV R2, RZ, RZ, -R2 ;  /* 0x000000ffff027224 */ /* 0x000fc600078e0a02 */
[----:B------:R-:W-:Y:S01]  /*02e0*/  LEA.HI.SX32 R3, R3, -R6, 0x19 ;  /* 0x8000000603037211 */ /* 0x000fe200078fcaff */
[----:B------:R-:W-:-:S03]  /*02f0*/  IMAD R11, R4, R2, R5 ;  /* 0x00000002040b7224 */ /* 0x000fc600078e0205 */
[----:B------:R-:W-:-:S04]  /*0300*/  VIMNMX R8, R3, 0x8, PT ;  /* 0x0000000803087848 */ /* 0x000fc80003fe0100 */
[-C--:B------:R-:W-:Y:S02]  /*0310*/  IABS R7, R8.reuse ;  /* 0x0000000800077213 */ /* 0x080fe40000000000 */
[----:B------:R-:W-:Y:S02]  /*0320*/  IABS R4, R8 ;  /* 0x0000000800047213 */ /* 0x000fe40000000000 */
[----:B------:R-:W0:Y:S08]  /*0330*/  I2F.RP R0, R7 ;  /* 0x0000000700007306 */ /* 0x000e300000209400 */
[----:B0-----:R-:W0:Y:S02]  /*0340*/  MUFU.RCP R0, R0 ;  /* 0x0000000000007308 */ /* 0x001e240000001000 */
[----:B0-----:R-:W-:-:S06]  /*0350*/  VIADD R3, R0, 0xffffffe ;  /* 0x0ffffffe00037836 */ /* 0x001fcc0000000000 */
[----:B------:R-:W0:Y:S02]  /*0360*/  F2I.FTZ.U32.TRUNC.NTZ R3, R3 ;  /* 0x0000000300037305 */ /* 0x000e24000021f000 */
[----:B0-----:R-:W-:-:S04]  /*0370*/  IMAD.MOV R9, RZ, RZ, -R3 ;  /* 0x000000ffff097224 */ /* 0x001fc800078e0a03 */
[----:B------:R-:W-:Y:S01]  /*0380*/  IMAD.MOV.U32 R2, RZ, RZ, R9 ;  /* 0x000000ffff027224 */ /* 0x000fe200078e0009 */
[----:B------:R-:W-:-:S03]  /*0390*/  IABS R9, R11 ;  /* 0x0000000b00097213 */ /* 0x000fc60000000000 */
[----:B------:R-:W-:Y:S02]  /*03a0*/  IMAD R5, R2, R7, RZ ;  /* 0x0000000702057224 */ /* 0x000fe400078e02ff */
[----:B------:R-:W-:-:S04]  /*03b0*/  IMAD.MOV.U32 R2, RZ, RZ, RZ ;  /* 0x000000ffff027224 */ /* 0x000fc800078e00ff */
[----:B------:R-:W-:-:S04]  /*03c0*/  IMAD.HI.U32 R2, R3, R5, R2 ;  /* 0x0000000503027227 */ /* 0x000fc800078e0002 */
[----:B------:R-:W-:Y:S02]  /*03d0*/  IMAD.MOV R3, RZ, RZ, -R4 ;  /* 0x000000ffff037224 */ /* 0x000fe400078e0a04 */
        /* <DEDUP_REMOVED lines=8> */
[----:B------:R-:W-:Y:S02]  /*0460*/  ISETP.GE.AND P2, PT, R2, RZ, PT ;  /* 0x000000ff0200720c */ /* 0x000fe40003f46270 */
[----:B------:R-:W0:Y:S05]  /*0470*/  S2R R2, SR_TID.X ;  /* 0x0000000000027919 */ /* 0x000e2a0000002100 */
[----:B------:R-:W-:Y:S01]  /*0480*/  @P0 VIADD R0, R0, 0x1 ;  /* 0x0000000100000836 */ /* 0x000fe20000000000 */
[----:B------:R-:W-:-:S05]  /*0490*/  ISETP.GT.AND P0, PT, R114, 0x7f, PT ;  /* 0x0000007f7200780c */ /* 0x000fca0003f04270 */
[----:B------:R-:W-:Y:S01]  /*04a0*/  @!P2 IMAD.MOV R0, RZ, RZ, -R0 ;  /* 0x000000ffff00a224 */ /* 0x000fe200078e0a00 */
[----:B------:R-:W-:-:S05]  /*04b0*/  @!P1 LOP3.LUT R0, RZ, R8, RZ, 0x33, !PT ;  /* 0x00000008ff009212 */ /* 0x000fca00078e33ff */
[----:B------:R-:W-:Y:S02]  /*04c0*/  IMAD.MOV R3, RZ, RZ, -R0 ;  /* 0x000000ffff037224 */ /* 0x000fe400078e0a00 */
[----:B------:R-:W-:Y:S02]  /*04d0*/  IMAD.SHL.U32 R0, R0, 0x40, RZ ;  /* 0x0000004000007824 */ /* 0x000fe400078e00ff */
[----:B------:R-:W-:Y:S02]  /*04e0*/  IMAD R3, R8, R3, R11 ;  /* 0x0000000308037224 */ /* 0x000fe400078e020b */
[----:B------:R-:W-:Y:S02]  /*04f0*/  VIADD R59, R0, 0x1 ;  /* 0x00000001003b7836 */ /* 0x000fe40000000000 */
[----:B------:R-:W-:Y:S02]  /*0500*/  IMAD.IADD R3, R6, 0x1, R3 ;  /* 0x0000000106037824 */ /* 0x000fe400078e0203 */
[----:B------:R-:W-:-:S02]  /*0510*/  VIADD R57, R0, 0x2 ;  /* 0x0000000200397836 */ /* 0x000fc40000000000 */
[C---:B------:R-:W-:Y:S02]  /*0520*/  VIADD R67, R0.reuse, 0x3 ;  /* 0x0000000300437836 */ /* 0x040fe40000000000 */
[----:B------:R-:W-:Y:S01]  /*0530*/  VIADD R65, R0, 0x4 ;  /* 0x0000000400417836 */ /* 0x000fe20000000000 */
[----:B0-----:R-:W-:Y:S01]  /*0540*/  LOP3.LUT R177, R2, 0x7f, RZ, 0xc0, !PT ;  /* 0x0000007f02b17812 */ /* 0x001fe200078ec0ff */
[C---:B------:R-:W-:Y:S02]  /*0550*/  VIADD R63, R0.reuse, 0x5 ;  /* 0x00000005003f7836 */ /* 0x040fe40000000000 */
[C---:B------:R-:W-:Y:S02]  /*0560*/  VIADD R61, R0.reuse, 0x6 ;  /* 0x00000006003d7836 */ /* 0x040fe40000000000 */
[----:B------:R-:W-:Y:S02]  /*0570*/  IMAD R88, R3, 0x80, R177 ;  /* 0x0000008003587824 */ /* 0x000fe400078e02b1 */
[----:B------:R-:W-:-:S02]  /*0580*/  VIADD R69, R0, 0x7 ;  /* 0x0000000700457836 */ /* 0x000fc40000000000 */
[C---:B------:R-:W-:Y:S01]  /*0590*/  VIADD R79, R0.reuse, 0x8 ;  /* 0x00000008004f7836 */ /* 0x040fe20000000000 */
[----:B------:R0:W-:Y:S01]  /*05a0*/  STL [R1+0x598], R88 ;  /* 0x0005985801007387 */ /* 0x0001e20000100800 */
[C---:B------:R-:W-:Y:S02]  /*05b0*/  VIADD R77, R0.reuse, 0x9 ;  /* 0x00000009004d7836 */ /* 0x040fe40000000000 */
[C---:B------:R-:W-:Y:S02]  /*05c0*/  VIADD R73, R0.reuse, 0xa ;  /* 0x0000000a00497836 */ /* 0x040fe40000000000 */
[C---:B------:R-:W-:Y:S02]  /*05d0*/  VIADD R71, R0.reuse, 0xb ;  /* 0x0000000b00477836 */ /* 0x040fe40000000000 */
[C---:B------:R-:W-:Y:S02]  /*05e0*/  VIADD R75, R0.reuse, 0xc ;  /* 0x0000000c004b7836 */ /* 0x040fe40000000000 */
[----:B------:R-:W-:-:S02]  /*05f0*/  VIADD R55, R0, 0xd ;  /* 0x0000000d00377836 */ /* 0x000fc40000000000 */
[C---:B------:R-:W-:Y:S02]  /*0600*/  VIADD R78, R0.reuse, 0xe ;  /* 0x0000000e004e7836 */ /* 0x040fe40000000000 */
        /* <DEDUP_REMOVED lines=48> */
[----:B------:R-:W-:Y:S01]  /*0910*/  VIADD R12, R0, 0x3f ;  /* 0x0000003f000c7836 */ /* 0x000fe20000000000 */
[----:B0-----:R-:W-:Y:S06]  /*0920*/  @P0 BRA `(.L_x_0) ;  /* 0x00000000008c0947 */ /* 0x001fec0003800000 */
[----:B------:R-:W-:Y:S01]  /*0930*/  IMAD.SHL.U32 R2, R2, 0x10, RZ ;  /* 0x0000001002027824 */ /* 0x000fe200078e00ff */
[----:B------:R-:W-:Y:S02]  /*0940*/  CS2R R56, SRZ ;  /* 0x0000000000387805 */ /* 0x000fe4000001ff00 */
[----:B------:R-:W-:Y:S02]  /*0950*/  CS2R R58, SRZ ;  /* 0x00000000003a7805 */ /* 0x000fe4000001ff00 */
[----:B------:R-:W-:Y:S02]  /*0960*/  CS2R R60, SRZ ;  /* 0x00000000003c7805 */ /* 0x000fe4000001ff00 */
[----:B------:R-:W-:Y:S01]  /*0970*/  CS2R R62, SRZ ;  /* 0x00000000003e7805 */ /* 0x000fe2000001ff00 */
[----:B------:R0:W-:Y:S01]  /*0980*/  STL [R1+0x59c], R2 ;  /* 0x00059c0201007387 */ /* 0x0001e20000100800 */
[----:B------:R-:W-:Y:S02]  /*0990*/  CS2R R64, SRZ ;  /* 0x0000000000407805 */ /* 0x000fe4000001ff00 */
[----:B------:R-:W-:-:S02]  /*09a0*/  CS2R R66, SRZ ;  /* 0x0000000000427805 */ /* 0x000fc4000001ff00 */
[----:B------:R-:W-:Y:S02]  /*09b0*/  CS2R R68, SRZ ;  /* 0x0000000000447805 */ /* 0x000fe4000001ff00 */
[----:B------:R-:W-:Y:S02]  /*09c0*/  CS2R R70, SRZ ;  /* 0x0000000000467805 */ /* 0x000fe4000001ff00 */
[----:B------:R-:W-:Y:S02]  /*09d0*/  CS2R R72, SRZ ;  /* 0x0000000000487805 */ /* 0x000fe4000001ff00 */
[----:B------:R-:W-:Y:S02]  /*09e0*/  CS2R R74, SRZ ;  /* 0x00000000004a7805 */ /* 0x000fe4000001ff00 */
        /* <DEDUP_REMOVED lines=21> */
[----:B------:R-:W-:Y:S01]  /*0b40*/  CS2R R54, SRZ ;  /* 0x0000000000367805 */ /* 0x000fe2000001ff00 */
[----:B0-----:R-:W-:Y:S06]  /*0b50*/  BRA `(.L_x_1) ;  /* 0x0000011400247947 */ /* 0x001fec0003800000 */
.L_x_0:
[----:B------:R-:W-:Y:S01]  /*0b60*/  IABS R11, R44 ;  /* 0x0000002c000b7213 */ /* 0x000fe20000000000 */
[----:B------:R-:W-:Y:S01]  /*0b70*/  ULDC UR13, c[0x0][0x23c] ;  /* 0x00008f00000d7ab9 */ /* 0x000fe20000000800 */
[----:B------:R-:W-:Y:S01]  /*0b80*/  IABS R3, R45 ;  /* 0x0000002d00037213 */ /* 0x000fe20000000000 */
[----:B------:R-:W-:Y:S01]  /*0b90*/  ULDC.64 UR4, c[0x0][0x218] ;  /* 0x0000860000047ab9 */ /* 0x000fe20000000a00 */
[----:B------:R-:W0:Y:S01]  /*0ba0*/  I2F.RP R6, R11 ;  /* 0x0000000b00067306 */ /* 0x000e220000209400 */
[----:B------:R-:W-:Y:S01]  /*0bb0*/  ISETP.GE.AND P0, PT, R12, RZ, PT ;  /* 0x000000ff0c00720c */ /* 0x000fe20003f06270 */
[----:B------:R-:W-:Y:S01]  /*0bc0*/  ULDC.64 UR6, c[0x0][0x210] ;  /* 0x0000840000067ab9 */ /* 0x000fe20000000a00 */
[----:B------:R-:W-:Y:S01]  /*0bd0*/  IABS R12, R12 ;  /* 0x0000000c000c7213 */ /* 0x000fe20000000000 */
[----:B------:R-:W-:Y:S01]  /*0be0*/  USHF.R.U32.HI UR8, URZ, 0x4, UR12 ;  /* 0x000000043f087899 */ /* 0x000fe2000801160c */
[----:B------:R-:W-:Y:S02]  /*0bf0*/  ISETP.GE.AND P1, PT, R10, RZ, PT ;  /* 0x000000ff0a00720c */ /* 0x000fe40003f26270 */
[----:B------:R-:W-:Y:S01]  /*0c00*/  IABS R16, R25 ;  /* 0x0000001900107213 */ /* 0x000fe20000000000 */
[----:B------:R-:W1:Y:S01]  /*0c10*/  I2F.RP R7, R3 ;  /* 0x0000000300077306 */ /* 0x000e620000209400 */
[----:B------:R-:W-:Y:S01]  /*0c20*/  ISETP.NE.AND P5, PT, R44, RZ, PT ;  /* 0x000000ff2c00720c */ /* 0x000fe20003fa5270 */
[----:B------:R-:W-:Y:S01]  /*0c30*/  USGXT.U32 UR8, UR8, 0xe ;  /* 0x0000000e0808789a */ /* 0x000fe20008000000 */
[----:B------:R-:W-:-:S02]  /*0c40*/  ISETP.GE.AND P4, PT, R38, RZ, PT ;  /* 0x000000ff2600720c */ /* 0x000fc40003f86270 */
[----:B------:R-:W-:Y:S02]  /*0c50*/  IABS R40, R70 ;  /* 0x0000004600287213 */ /* 0x000fe40000000000 */
[----:B------:R-:W-:Y:S01]  /*0c60*/  IABS R39, R66 ;  /* 0x0000004200277213 */ /* 0x000fe20000000000 */
[----:B0-----:R-:W0:Y:S01]  /*0c70*/  MUFU.RCP R6, R6 ;  /* 0x0000000600067308 */ /* 0x001e220000001000 */
[----:B------:R-:W-:Y:S02]  /*0c80*/  IABS R81, R61 ;  /* 0x0000003d00517213 */ /* 0x000fe40000000000 */
[----:B------:R-:W-:Y:S02]  /*0c90*/  IABS R83, R63 ;  /* 0x0000003f00537213 */ /* 0x000fe40000000000 */
[----:B------:R-:W-:Y:S02]  /*0ca0*/  IABS R86, R67 ;  /* 0x0000004300567213 */ /* 0x000fe40000000000 */
[----:B------:R-:W-:Y:S01]  /*0cb0*/  IABS R90, R59 ;  /* 0x0000003b005a7213 */ /* 0x000fe20000000000 */
[----:B-1----:R-:W1:Y:S01]  /*0cc0*/  MUFU.RCP R7, R7 ;  /* 0x0000000700077308 */ /* 0x002e620000001000 */
[----:B------:R-:W-:Y:S01]  /*0cd0*/  IABS R92, R0 ;  /* 0x00000000005c7213 */ /* 0x000fe20000000000 */
[----:B0-----:R-:W-:Y:S01]  /*0ce0*/  VIADD R4, R6, 0xffffffe ;  /* 0x0ffffffe06047836 */ /* 0x001fe20000000000 */
[----:B------:R-:W-:-:S05]  /*0cf0*/  IABS R6, R88 ;  /* 0x0000005800067213 */ /* 0x000fca0000000000 */
[----:B------:R0:W2:Y:S01]  /*0d00*/  F2I.FTZ.U32.TRUNC.NTZ R5, R4 ;  /* 0x0000000400057305 */ /* 0x0000a2000021f000 */
[----:B-1----:R-:W-:-:S07]  /*0d10*/  VIADD R8, R7, 0xffffffe ;  /* 0x0ffffffe07087836 */ /* 0x002fce0000000000 */
[----:B------:R1:W3:Y:S01]  /*0d20*/  F2I.FTZ.U32.TRUNC.NTZ R9, R8 ;  /* 0x0000000800097305 */ /* 0x0002e2000021f000 */
[----:B0-----:R-:W-:Y:S02]  /*0d30*/  IMAD.MOV.U32 R4, RZ, RZ, RZ ;  /* 0x000000ffff047224 */ /* 0x001fe400078e00ff */
[----:B--2---:R-:W-:Y:S02]  /*0d40*/  IMAD.MOV R14, RZ, RZ, -R5 ;  /* 0x000000ffff0e7224 */ /* 0x004fe400078e0a05 */
[----:B-1----:R-:W-:Y:S02]  /*0d50*/  IMAD.MOV.U32 R8, RZ, RZ, RZ ;  /* 0x000000ffff087224 */ /* 0x002fe400078e00ff */
[----:B------:R-:W-:-:S04]  /*0d60*/  IMAD R13, R14, R11, RZ ;  /* 0x0000000b0e0d7224 */ /* 0x000fc800078e02ff */
[----:B------:R-:W-:Y:S01]  /*0d70*/  IMAD.HI.U32 R5, R5, R13, R4 ;  /* 0x0000000d05057227 */ /* 0x000fe200078e0004 */
[----:B------:R-:W-:Y:S02]  /*0d80*/  IABS R13, R38 ;  /* 0x00000026000d7213 */ /* 0x000fe40000000000 */
[----:B------:R-:W-:Y:S01]  /*0d90*/  IABS R38, R72 ;  /* 0x0000004800267213 */ /* 0x000fe20000000000 */
[----:B---3--:R-:W-:Y:S02]  /*0da0*/  IMAD.MOV R4, RZ, RZ, -R9 ;  /* 0x000000ffff047224 */ /* 0x008fe400078e0a09 */
[----:B------:R-:W-:-:S04]  /*0db0*/  IMAD.HI.U32 R5, R5, R6, RZ ;  /* 0x0000000605057227 */ /* 0x000fc800078e00ff */
[----:B------:R-:W-:-:S04]  /*0dc0*/  IMAD.MOV R5, RZ, RZ, -R5 ;  /* 0x000000ffff057224 */ /* 0x000fc800078e0a05 */
[C---:B------:R-:W-:Y:S02]  /*0dd0*/  IMAD R6, R11.reuse, R5, R6 ;  /* 0x000000050b067224 */ /* 0x040fe400078e0206 */
[----:B------:R-:W-:Y:S01]  /*0de0*/  IMAD R5, R4, R3, RZ ;  /* 0x0000000304057224 */ /* 0x000fe200078e02ff */
[----:B------:R-:W-:Y:S01]  /*0df0*/  IABS R4, R10 ;  /* 0x0000000a00047213 */ /* 0x000fe20000000000 */
[----:B------:R-:W-:Y:S01]  /*0e00*/  IMAD.MOV.U32 R10, RZ, RZ, R12 ;  /* 0x000000ffff0a7224 */ /* 0x000fe200078e000c */
[----:B------:R-:W-:Y:S01]  /*0e10*/  ISETP.GT.U32.AND P2, PT, R11, R6, PT ;  /* 0x000000060b00720c */ /* 0x000fe20003f44070 */
[----:B------:R-:W-:-:S04]  /*0e20*/  IMAD.HI.U32 R8, R9, R5, R8 ;  /* 0x0000000509087227 */ /* 0x000fc800078e0008 */
[----:B------:R-:W-:Y:S02]  /*0e30*/  IMAD.MOV.U32 R12, RZ, RZ, R4 ;  /* 0x000000ffff0c7224 */ /* 0x000fe400078e0004 */
[----:B------:R-:W-:-:S04]  /*0e40*/  IMAD.HI.U32 R4, R8, R10, RZ ;  /* 0x0000000a08047227 */ /* 0x000fc800078e00ff */
[----:B------:R-:W-:Y:S02]  /*0e50*/  IMAD.MOV R4, RZ, RZ, -R4 ;  /* 0x000000ffff047224 */ /* 0x000fe400078e0a04 */
[----:B------:R-:W-:Y:S01]  /*0e60*/  @!P2 IMAD.IADD R6, R6, 0x1, -R11 ;  /* 0x000000010606a824 */ /* 0x000fe200078e0a0b */
[----:B------:R-:W-:Y:S01]  /*0e70*/  ISETP.GE.AND P2, PT, R88, RZ, PT ;  /* 0x000000ff5800720c */ /* 0x000fe20003f46270 */
[----:B------:R-:W-:Y:S01]  /*0e80*/  IMAD R4, R3, R4, R10 ;  /* 0x0000000403047224 */ /* 0x000fe200078e020a */
[----:B------:R-:W-:Y:S01]  /*0e90*/  IABS R88, R57 ;  /* 0x0000003900587213 */ /* 0x000fe20000000000 */
[----:B------:R-:W-:Y:S01]  /*0ea0*/  IMAD.HI.U32 R7, R8, R13, RZ ;  /* 0x0000000d08077227 */ /* 0x000fe200078e00ff */
[----:B------:R-:W-:Y:S02]  /*0eb0*/  ISETP.GT.U32.AND P3, PT, R11, R6, PT ;  /* 0x000000060b00720c */ /* 0x000fe40003f64070 */
[----:B------:R-:W-:Y:S01]  /*0ec0*/  ISETP.GT.U32.AND P6, PT, R3, R4, PT ;  /* 0x000000040300720c */ /* 0x000fe20003fc4070 */
[----:B------:R-:W-:-:S02]  /*0ed0*/  IMAD.MOV R14, RZ, RZ, -R7 ;  /* 0x000000ffff0e7224 */ /* 0x000fc400078e0a07 */
[----:B------:R-:W-:-:S04]  /*0ee0*/  IMAD.HI.U32 R5, R8, R12, RZ ;  /* 0x0000000c08057227 */ /* 0x000fc800078e00ff */
[C---:B------:R-:W-:Y:S01]  /*0ef0*/  IMAD R7, R3.reuse, R14, R13 ;  /* 0x0000000e03077224 */ /* 0x040fe200078e020d */
[----:B------:R-:W-:Y:S01]  /*0f00*/  IABS R13, R21 ;  /* 0x00000015000d7213 */ /* 0x000fe20000000000 */
[----:B------:R-:W-:Y:S01]  /*0f10*/  IMAD.MOV R5, RZ, RZ, -R5 ;  /* 0x000000ffff057224 */ /* 0x000fe200078e0a05 */
[----:B------:R-:W-:Y:S01]  /*0f20*/  IABS R14, R19 ;  /* 0x00000013000e7213 */ /* 0x000fe20000000000 */
[----:B------:R-:W-:Y:S02]  /*0f30*/  @!P3 IMAD.IADD R6, R6, 0x1, -R11 ;  /* 0x000000010606b824 */ /* 0x000fe400078e0a0b */
[----:B------:R-:W-:Y:S02]  /*0f40*/  @!P6 IMAD.IADD R4, R4, 0x1, -R3 ;  /* 0x000000010404e824 */ /* 0x000fe400078e0a03 */
[----:B------:R-:W-:Y:S01]  /*0f50*/  @!P2 IMAD.MOV R6, RZ, RZ, -R6 ;  /* 0x000000ffff06a224 */ /* 0x000fe200078e0a06 */
[C---:B------:R-:W-:Y:S01]  /*0f60*/  ISETP.GT.U32.AND P2, PT, R3.reuse, R7, PT ;  /* 0x000000070300720c */ /* 0x040fe20003f44070 */
[----:B------:R-:W-:Y:S01]  /*0f70*/  IMAD.HI.U32 R9, R8, R16, RZ ;  /* 0x0000001008097227 */ /* 0x000fe200078e00ff */
[----:B------:R-:W-:-:S02]  /*0f80*/  ISETP.GT.U32.AND P6, PT, R3, R4, PT ;  /* 0x000000040300720c */ /* 0x000fc40003fc4070 */
[----:B------:R-:W-:Y:S01]  /*0f90*/  @!P5 LOP3.LUT R6, RZ, R44, RZ, 0x33, !PT ;  /* 0x0000002cff06d212 */ /* 0x000fe200078e33ff */
[C---:B------:R-:W-:Y:S01]  /*0fa0*/  IMAD R5, R3.reuse, R5, R12 ;  /* 0x0000000503057224 */ /* 0x040fe200078e020c */
[----:B------:R-:W-:Y:S01]  /*0fb0*/  IABS R44, R50 ;  /* 0x00000032002c7213 */ /* 0x000fe20000000000 */
[----:B------:R-:W-:Y:S02]  /*0fc0*/  IMAD.MOV R9, RZ, RZ, -R9 ;  /* 0x000000ffff097224 */ /* 0x000fe400078e0a09 */
[----:B------:R-:W-:Y:S01]  /*0fd0*/  IMAD.HI.U32 R10, R8, R13, RZ ;  /* 0x0000000d080a7227 */ /* 0x000fe200078e00ff */
[----:B------:R-:W-:-:S03]  /*0fe0*/  ISETP.GT.U32.AND P3, PT, R3, R5, PT ;  /* 0x000000050300720c */ /* 0x000fc60003f64070 */
[----:B------:R-:W-:Y:S01]  /*0ff0*/  IMAD R9, R3, R9, R16 ;  /* 0x0000000903097224 */ /* 0x000fe200078e0210 */
[----:B------:R-:W-:Y:S01]  /*1000*/  IABS R16, R18 ;  /* 0x0000001200107213 */ /* 0x000fe20000000000 */
[--C-:B------:R-:W-:Y:S01]  /*1010*/  @!P2 IMAD.IADD R7, R7, 0x1, -R3.reuse ;  /* 0x000000010707a824 */ /* 0x100fe200078e0a03 */
[----:B------:R-:W-:Y:S01]  /*1020*/  ISETP.GE.AND P2, PT, R25, RZ, PT ;  /* 0x000000ff1900720c */ /* 0x000fe20003f46270 */
[----:B------:R-:W-:Y:S01]  /*1030*/  @!P6 IMAD.IADD R4, R4, 0x1, -R3 ;  /* 0x000000010404e824 */ /* 0x000fe200078e0a03 */
[C---:B------:R-:W-:Y:S01]  /*1040*/  ISETP.GT.U32.AND P5, PT, R3.reuse, R9, PT ;  /* 0x000000090300720c */ /* 0x040fe20003fa4070 */
[C---:B------:R-:W-:Y:S01]  /*1050*/  IMAD.HI.U32 R11, R8.reuse, R14, RZ ;  /* 0x0000000e080b7227 */ /* 0x040fe200078e00ff */
[----:B------:R-:W-:Y:S02]  /*1060*/  ISETP.GT.U32.AND P6, PT, R3, R7, PT ;  /* 0x000000070300720c */ /* 0x000fe40003fc4070 */
[----:B------:R-:W-:Y:S01]  /*1070*/  IABS R25, R32 ;  /* 0x0000002000197213 */ /* 0x000fe20000000000 */
[----:B------:R-:W-:-:S04]  /*1080*/  IMAD.HI.U32 R12, R8, R16, RZ ;  /* 0x00000010080c7227 */ /* 0x000fc800078e00ff */
[----:B------:R-:W-:Y:S02]  /*1090*/  IMAD.MOV R10, RZ, RZ, -R10 ;  /* 0x000000ffff0a7224 */ /* 0x000fe400078e0a0a */
[----:B------:R-:W-:Y:S02]  /*10a0*/  @!P3 IMAD.IADD R5, R5, 0x1, -R3 ;  /* 0x000000010505b824 */ /* 0x000fe400078e0a03 */
[----:B------:R-:W-:Y:S02]  /*10b0*/  IMAD.MOV R11, RZ, RZ, -R11 ;  /* 0x000000ffff0b7224 */ /* 0x000fe400078e0a0b */
[----:B------:R-:W-:Y:S01]  /*10c0*/  IMAD.MOV R12, RZ, RZ, -R12 ;  /* 0x000000ffff0c7224 */ /* 0x000fe200078e0a0c */
[C---:B------:R-:W-:Y:S01]  /*10d0*/  ISETP.GT.U32.AND P3, PT, R3.reuse, R5, PT ;  /* 0x000000050300720c */ /* 0x040fe20003f64070 */
[C---:B------:R-:W-:Y:S02]  /*10e0*/  IMAD R10, R3.reuse, R10, R13 ;  /* 0x0000000a030a7224 */ /* 0x040fe400078e020d */
[C---:B------:R-:W-:Y:S01]  /*10f0*/  IMAD R11, R3.reuse, R11, R14 ;  /* 0x0000000b030b7224 */ /* 0x040fe200078e020e */
[----:B------:R-:W-:Y:S01]  /*1100*/  IABS R14, R17 ;  /* 0x00000011000e7213 */ /* 0x000fe20000000000 */
[----:B------:R-:W-:Y:S01]  /*1110*/  IMAD R12, R3, R12, R16 ;  /* 0x0000000c030c7224 */ /* 0x000fe200078e0210 */
[----:B------:R-:W-:Y:S01]  /*1120*/  IABS R16, R20 ;  /* 0x0000001400107213 */ /* 0x000fe20000000000 */
[--C-:B------:R-:W-:Y:S01]  /*1130*/  @!P5 IMAD.IADD R9, R9, 0x1, -R3.reuse ;  /* 0x000000010909d824 */ /* 0x100fe200078e0a03 */
[C---:B------:R-:W-:Y:S01]  /*1140*/  ISETP.GT.U32.AND P5, PT, R3.reuse, R10, PT ;  /* 0x0000000a0300720c */ /* 0x040fe20003fa4070 */
[----:B------:R-:W-:Y:S01]  /*1150*/  @!P0 IMAD.MOV R4, RZ, RZ, -R4 ;  /* 0x000000ffff048224 */ /* 0x000fe200078e0a04 */
[----:B------:R-:W-:Y:S01]  /*1160*/  ISETP.GT.U32.AND P0, PT, R3, R11, PT ;  /* 0x0000000b0300720c */ /* 0x000fe20003f04070 */
[--C-:B------:R-:W-:Y:S01]  /*1170*/  @!P6 IMAD.IADD R7, R7, 0x1, -R3.reuse ;  /* 0x000000010707e824 */ /* 0x100fe200078e0a03 */
[----:B------:R-:W-:Y:S01]  /*1180*/  ISETP.GT.U32.AND P6, PT, R3, R12, PT ;  /* 0x0000000c0300720c */ /* 0x000fe20003fc4070 */
[----:B------:R-:W-:Y:S01]  /*1190*/  @!P3 IMAD.IADD R5, R5, 0x1, -R3 ;  /* 0x000000010505b824 */ /* 0x000fe200078e0a03 */
[----:B------:R-:W-:Y:S01]  /*11a0*/  ISETP.GT.U32.AND P3, PT, R3, R9, PT ;  /* 0x000000090300720c */ /* 0x000fe20003f64070 */
[----:B------:R-:W-:-:S04]  /*11b0*/  IMAD.HI.U32 R13, R8, R14, RZ ;  /* 0x0000000e080d7227 */ /* 0x000fc800078e00ff */
[----:B------:R-:W-:Y:S02]  /*11c0*/  IMAD.MOV R13, RZ, RZ, -R13 ;  /* 0x000000ffff0d7224 */ /* 0x000fe400078e0a0d */
[--C-:B------:R-:W-:Y:S01]  /*11d0*/  @!P5 IMAD.IADD R10, R10, 0x1, -R3.reuse ;  /* 0x000000010a0ad824 */ /* 0x100fe200078e0a03 */
[----:B------:R-:W-:Y:S01]  /*11e0*/  ISETP.GE.AND P5, PT, R18, RZ, PT ;  /* 0x000000ff1200720c */ /* 0x000fe20003fa6270 */
[--C-:B------:R-:W-:Y:S01]  /*11f0*/  @!P0 IMAD.IADD R11, R11, 0x1, -R3.reuse ;  /* 0x000000010b0b8824 */ /* 0x100fe200078e0a03 */
[----:B------:R-:W-:Y:S01]  /*1200*/  IABS R18, R22 ;  /* 0x0000001600127213 */ /* 0x000fe20000000000 */
[--C-:B------:R-:W-:Y:S01]  /*1210*/  @!P6 IMAD.IADD R12, R12, 0x1, -R3.reuse ;  /* 0x000000010c0ce824 */ /* 0x100fe200078e0a03 */
[----:B------:R-:W-:Y:S01]  /*1220*/  ISETP.GT.U32.AND P0, PT, R3, R10, PT ;  /* 0x0000000a0300720c */ /* 0x000fe20003f04070 */
[----:B------:R-:W-:Y:S01]  /*1230*/  @!P3 IMAD.IADD R9, R9, 0x1, -R3 ;  /* 0x000000010909b824 */ /* 0x000fe200078e0a03 */
[----:B------:R-:W-:Y:S01]  /*1240*/  ISETP.GE.AND P3, PT, R19, RZ, PT ;  /* 0x000000ff1300720c */ /* 0x000fe20003f66270 */
[----:B------:R-:W-:Y:S01]  /*1250*/  @!P4 IMAD.MOV R7, RZ, RZ, -R7 ;  /* 0x000000ffff07c224 */ /* 0x000fe200078e0a07 */
[C---:B------:R-:W-:Y:S01]  /*1260*/  ISETP.GT.U32.AND P6, PT, R3.reuse, R12, PT ;  /* 0x0000000c0300720c */ /* 0x040fe20003fc4070 */
[C---:B------:R-:W-:Y:S01]  /*1270*/  IMAD R13, R3.reuse, R13, R14 ;  /* 0x0000000d030d7224 */ /* 0x040fe200078e020e */
[----:B------:R-:W-:Y:S01]  /*1280*/  ISETP.GT.U32.AND P4, PT, R3, R11, PT ;  /* 0x0000000b0300720c */ /* 0x000fe20003f84070 */
[----:B------:R-:W-:Y:S01]  /*1290*/  IMAD.HI.U32 R14, R8, R16, RZ ;  /* 0x00000010080e7227 */ /* 0x000fe200078e00ff */
[----:B------:R-:W-:-:S03]  /*12a0*/  IABS R19, R24 ;  /* 0x0000001800137213 */ /* 0x000fc60000000000 */
[----:B------:R-:W-:Y:S02]  /*12b0*/  IMAD.MOV R14, RZ, RZ, -R14 ;  /* 0x000000ffff0e7224 */ /* 0x000fe400078e0a0e */
[----:B------:R-:W-:Y:S01]  /*12c0*/  @!P0 IMAD.IADD R10, R10, 0x1, -R3 ;  /* 0x000000010a0a8824 */ /* 0x000fe200078e0a03 */
[----:B------:R-:W-:Y:S01]  /*12d0*/  ISETP.GE.AND P0, PT, R17, RZ, PT ;  /* 0x000000ff1100720c */ /* 0x000fe20003f06270 */
[----:B------:R-:W-:-:S04]  /*12e0*/  IMAD.HI.U32 R17, R8, R19, RZ ;  /* 0x0000001308117227 */ /* 0x000fc800078e00ff */
[----:B------:R-:W-:Y:S01]  /*12f0*/  @!P6 IMAD.IADD R12, R12, 0x1, -R3 ;  /* 0x000000010c0ce824 */ /* 0x000fe200078e0a03 */
[----:B------:R-:W-:Y:S01]  /*1300*/  ISETP.GE.AND P6, PT, R20, RZ, PT ;  /* 0x000000ff1400720c */ /* 0x000fe20003fc6270 */
[C---:B------:R-:W-:Y:S02]  /*1310*/  IMAD R14, R3.reuse, R14, R16 ;  /* 0x0000000e030e7224 */ /* 0x040fe400078e0210 */
[----:B------:R-:W-:Y:S02]  /*1320*/  IMAD.MOV R20, RZ, RZ, -R17 ;  /* 0x000000ffff147224 */ /* 0x000fe400078e0a11 */
[----:B------:R-:W-:Y:S01]  /*1330*/  @!P2 IMAD.MOV R9, RZ, RZ, -R9 ;  /* 0x000000ffff09a224 */ /* 0x000fe200078e0a09 */
[----:B------:R-:W-:Y:S01]  /*1340*/  ISETP.GT.U32.AND P2, PT, R3, R13, PT ;  /* 0x0000000d0300720c */ /* 0x000fe20003f44070 */
[----:B------:R-:W-:Y:S01]  /*1350*/  @!P4 IMAD.IADD R11, R11, 0x1, -R3 ;  /* 0x000000010b0bc824 */ /* 0x000fe200078e0a03 */
[C---:B------:R-:W-:Y:S01]  /*1360*/  ISETP.GT.U32.AND P4, PT, R3.reuse, R14, PT ;  /* 0x0000000e0300720c */ /* 0x040fe20003f84070 */
[----:B------:R-:W-:Y:S01]  /*1370*/  IMAD R17, R3, R20, R19 ;  /* 0x0000001403117224 */ /* 0x000fe200078e0213 */
[----:B------:R-:W-:Y:S01]  /*1380*/  IABS R20, R35 ;  /* 0x0000002300147213 */ /* 0x000fe20000000000 */
[----:B------:R-:W-:Y:S01]  /*1390*/  @!P1 IMAD.MOV R5, RZ, RZ, -R5 ;  /* 0x000000ffff059224 */ /* 0x000fe200078e0a05 */
[----:B------:R-:W-:Y:S01]  /*13a0*/  ISETP.GE.AND P1, PT, R21, RZ, PT ;  /* 0x000000ff1500720c */ /* 0x000fe20003f26270 */
[----:B------:R-:W-:Y:S01]  /*13b0*/  @!P5 IMAD.MOV R12, RZ, RZ, -R12 ;  /* 0x000000ffff0cd224 */ /* 0x000fe200078e0a0c */
[----:B------:R-:W-:Y:S01]  /*13c0*/  ISETP.GT.U32.AND P5, PT, R3, R17, PT ;  /* 0x000000110300720c */ /* 0x000fe20003fa4070 */
[----:B------:R-:W-:Y:S01]  /*13d0*/  IMAD.HI.U32 R16, R8, R18, RZ ;  /* 0x0000001208107227 */ /* 0x000fe200078e00ff */
[----:B------:R-:W-:-:S03]  /*13e0*/  IABS R21, R23 ;  /* 0x0000001700157213 */ /* 0x000fc60000000000 */
[----:B------:R-:W-:Y:S02]  /*13f0*/  IMAD.MOV R16, RZ, RZ, -R16 ;  /* 0x000000ffff107224 */ /* 0x000fe400078e0a10 */
[--C-:B------:R-:W-:Y:S01]  /*1400*/  @!P2 IMAD.IADD R13, R13, 0x1, -R3.reuse ;  /* 0x000000010d0da824 */ /* 0x100fe200078e0a03 */
[----:B------:R-:W-:Y:S01]  /*1410*/  ISETP.GE.AND P2, PT, R22, RZ, PT ;  /* 0x000000ff1600720c */ /* 0x000fe20003f46270 */
[C---:B------:R-:W-:Y:S01]  /*1420*/  IMAD R16, R3.reuse, R16, R18 ;  /* 0x0000001003107224 */ /* 0x040fe200078e0212 */
[----:B------:R-:W-:Y:S01]  /*1430*/  IABS R22, R34 ;  /* 0x0000002200167213 */ /* 0x000fe20000000000 */
[----:B------:R-:W-:Y:S02]  /*1440*/  @!P4 IMAD.IADD R14, R14, 0x1, -R3 ;  /* 0x000000010e0ec824 */ /* 0x000fe400078e0a03 */
[----:B------:R-:W-:Y:S01]  /*1450*/  IMAD.HI.U32 R19, R8, R20, RZ ;  /* 0x0000001408137227 */ /* 0x000fe200078e00ff */
[----:B------:R-:W-:-:S03]  /*1460*/  ISETP.GT.U32.AND P4, PT, R3, R16, PT ;  /* 0x000000100300720c */ /* 0x000fc60003f84070 */
[----:B------:R-:W-:Y:S01]  /*1470*/  @!P1 IMAD.MOV R10, RZ, RZ, -R10 ;  /* 0x000000ffff0a9224 */ /* 0x000fe200078e0a0a */
[C---:B------:R-:W-:Y:S01]  /*1480*/  ISETP.GT.U32.AND P1, PT, R3.reuse, R13, PT ;  /* 0x0000000d0300720c */ /* 0x040fe20003f24070 */
[----:B------:R-:W-:Y:S01]  /*1490*/  @!P3 IMAD.MOV R11, RZ, RZ, -R11 ;  /* 0x000000ffff0bb224 */ /* 0x000fe200078e0a0b */
[----:B------:R-:W-:Y:S01]  /*14a0*/  ISETP.GT.U32.AND P3, PT, R3, R14, PT ;  /* 0x0000000e0300720c */ /* 0x000fe20003f64070 */
[----:B------:R-:W-:Y:S02]  /*14b0*/  @!P5 IMAD.IADD R17, R17, 0x1, -R3 ;  /* 0x000000011111d824 */ /* 0x000fe400078e0a03 */
[----:B------:R-:W-:Y:S02]  /*14c0*/  IMAD.MOV R19, RZ, RZ, -R19 ;  /* 0x000000ffff137224 */ /* 0x000fe400078e0a13 */
[----:B------:R-:W-:Y:S01]  /*14d0*/  IMAD.HI.U32 R18, R8, R21, RZ ;  /* 0x0000001508127227 */ /* 0x000fe200078e00ff */
[----:B------:R-:W-:-:S03]  /*14e0*/  ISETP.GT.U32.AND P5, PT, R3, R17, PT ;  /* 0x000000110300720c */ /* 0x000fc60003fa4070 */
[----:B------:R-:W-:Y:S02]  /*14f0*/  IMAD R19, R3, R19, R20 ;  /* 0x0000001303137224 */ /* 0x000fe400078e0214 */
[----:B------:R-:W-:-:S04]  /*1500*/  IMAD.HI.U32 R20, R8, R22, RZ ;  /* 0x0000001608147227 */ /* 0x000fc800078e00ff */
[----:B------:R-:W-:Y:S02]  /*1510*/  IMAD.MOV R20, RZ, RZ, -R20 ;  /* 0x000000ffff147224 */ /* 0x000fe400078e0a14 */
[--C-:B------:R-:W-:Y:S01]  /*1520*/  @!P1 IMAD.IADD R13, R13, 0x1, -R3.reuse ;  /* 0x000000010d0d9824 */ /* 0x100fe200078e0a03 */
[----:B------:R-:W-:Y:S01]  /*1530*/  ISETP.GE.AND P1, PT, R24, RZ, PT ;  /* 0x000000ff1800720c */ /* 0x000fe20003f26270 */
[--C-:B------:R-:W-:Y:S02]  /*1540*/  @!P3 IMAD.IADD R14, R14, 0x1, -R3.reuse ;  /* 0x000000010e0eb824 */ /* 0x100fe400078e0a03 */
[----:B------:R-:W-:Y:S01]  /*1550*/  @!P4 IMAD.IADD R16, R16, 0x1, -R3 ;  /* 0x000000011010c824 */ /* 0x000fe200078e0a03 */
[----:B------:R-:W-:Y:S01]  /*1560*/  ISETP.GE.AND P4, PT, R23, RZ, PT ;  /* 0x000000ff1700720c */ /* 0x000fe20003f86270 */
[----:B------:R-:W-:Y:S01]  /*1570*/  IMAD.MOV R18, RZ, RZ, -R18 ;  /* 0x000000ffff127224 */ /* 0x000fe200078e0a12 */
[----:B------:R-:W-:Y:S01]  /*1580*/  IABS R23, R33 ;  /* 0x0000002100177213 */ /* 0x000fe20000000000 */
[----:B------:R-:W-:-:S02]  /*1590*/  IMAD R20, R3, R20, R22 ;  /* 0x0000001403147224 */ /* 0x000fc400078e0216 */
[----:B------:R-:W-:Y:S01]  /*15a0*/  @!P0 IMAD.MOV R13, RZ, RZ, -R13 ;  /* 0x000000ffff0d8224 */ /* 0x000fe200078e0a0d */
[C---:B------:R-:W-:Y:S01]  /*15b0*/  ISETP.GT.U32.AND P0, PT, R3.reuse, R16, PT ;  /* 0x000000100300720c */ /* 0x040fe20003f04070 */
[----:B------:R-:W-:Y:S01]  /*15c0*/  @!P6 IMAD.MOV R14, RZ, RZ, -R14 ;  /* 0x000000ffff0ee224 */ /* 0x000fe200078e0a0e */
[C---:B------:R-:W-:Y:S01]  /*15d0*/  ISETP.GT.U32.AND P6, PT, R3.reuse, R19, PT ;  /* 0x000000130300720c */ /* 0x040fe20003fc4070 */
[----:B------:R-:W-:Y:S02]  /*15e0*/  IMAD R18, R3, R18, R21 ;  /* 0x0000001203127224 */ /* 0x000fe400078e0215 */
[----:B------:R-:W-:Y:S01]  /*15f0*/  @!P5 IMAD.IADD R17, R17, 0x1, -R3 ;  /* 0x000000011111d824 */ /* 0x000fe200078e0a03 */
[C---:B------:R-:W-:Y:S01]  /*1600*/  ISETP.GT.U32.AND P5, PT, R3.reuse, R20, PT ;  /* 0x000000140300720c */ /* 0x040fe20003fa4070 */
[----:B------:R-:W-:Y:S01]  /*1610*/  IMAD.HI.U32 R22, R8, R25, RZ ;  /* 0x0000001908167227 */ /* 0x000fe200078e00ff */
[----:B------:R-:W-:-:S03]  /*1620*/  ISETP.GT.U32.AND P3, PT, R3, R18, PT ;  /* 0x000000120300720c */ /* 0x000fc60003f64070 */
[----:B------:R-:W-:-:S04]  /*1630*/  IMAD.HI.U32 R21, R8, R23, RZ ;  /* 0x0000001708157227 */ /* 0x000fc800078e00ff */
[----:B------:R-:W-:Y:S02]  /*1640*/  IMAD.MOV R22, RZ, RZ, -R22 ;  /* 0x000000ffff167224 */ /* 0x000fe400078e0a16 */
[----:B------:R-:W-:Y:S02]  /*1650*/  IMAD.MOV R24, RZ, RZ, -R21 ;  /* 0x000000ffff187224 */ /* 0x000fe400078e0a15 */
[--C-:B------:R-:W-:Y:S01]  /*1660*/  @!P0 IMAD.IADD R16, R16, 0x1, -R3.reuse ;  /* 0x0000000110108824 */ /* 0x100fe200078e0a03 */
[----:B------:R-:W-:Y:S01]  /*1670*/  ISETP.GE.AND P0, PT, R35, RZ, PT ;  /* 0x000000ff2300720c */ /* 0x000fe20003f06270 */
[----:B------:R-:W-:Y:S01]  /*1680*/  @!P6 IMAD.IADD R19, R19, 0x1, -R3 ;  /* 0x000000011313e824 */ /* 0x000fe200078e0a03 */
[----:B------:R-:W-:Y:S01]  /*1690*/  IABS R35, R41 ;  /* 0x0000002900237213 */ /* 0x000fe20000000000 */
[C---:B------:R-:W-:Y:S01]  /*16a0*/  IMAD R22, R3.reuse, R22, R25 ;  /* 0x0000001603167224 */ /* 0x040fe200078e0219 */
[----:B------:R-:W-:Y:S01]  /*16b0*/  IABS R25, R31 ;  /* 0x0000001f00197213 */ /* 0x000fe20000000000 */
[----:B------:R-:W-:Y:S01]  /*16c0*/  IMAD R21, R3, R24, R23 ;  /* 0x0000001803157224 */ /* 0x000fe200078e0217 */
[----:B------:R-:W-:Y:S01]  /*16d0*/  IABS R24, R26 ;  /* 0x0000001a00187213 */ /* 0x000fe20000000000 */
[----:B------:R-:W-:-:S02]  /*16e0*/  @!P5 IMAD.IADD R20, R20, 0x1, -R3 ;  /* 0x000000011414d824 */ /* 0x000fc400078e0a03 */
[----:B------:R-:W-:Y:S01]  /*16f0*/  @!P2 IMAD.MOV R16, RZ, RZ, -R16 ;  /* 0x000000ffff10a224 */ /* 0x000fe200078e0a10 */
[C---:B------:R-:W-:Y:S01]  /*1700*/  ISETP.GT.U32.AND P2, PT, R3.reuse, R19, PT ;  /* 0x000000130300720c */ /* 0x040fe20003f44070 */
[----:B------:R-:W-:Y:S01]  /*1710*/  @!P1 IMAD.MOV R17, RZ, RZ, -R17 ;  /* 0x000000ffff119224 */ /* 0x000fe200078e0a11 */
[C---:B------:R-:W-:Y:S01]  /*1720*/  ISETP.GT.U32.AND P1, PT, R3.reuse, R22, PT ;  /* 0x000000160300720c */ /* 0x040fe20003f24070 */
[----:B------:R-:W-:Y:S01]  /*1730*/  @!P3 IMAD.IADD R18, R18, 0x1, -R3 ;  /* 0x000000011212b824 */ /* 0x000fe200078e0a03 */
[C---:B------:R-:W-:Y:S01]  /*1740*/  ISETP.GT.U32.AND P5, PT, R3.reuse, R20, PT ;  /* 0x000000140300720c */ /* 0x040fe20003fa4070 */
[----:B------:R-:W-:Y:S01]  /*1750*/  IMAD.HI.U32 R23, R8, R24, RZ ;  /* 0x0000001808177227 */ /* 0x000fe200078e00ff */
[C---:B------:R-:W-:Y:S02]  /*1760*/  ISETP.GT.U32.AND P6, PT, R3.reuse, R21, PT ;  /* 0x000000150300720c */ /* 0x040fe40003fc4070 */
[----:B------:R-:W-:Y:S01]  /*1770*/  ISETP.GT.U32.AND P3, PT, R3, R18, PT ;  /* 0x000000120300720c */ /* 0x000fe20003f64070 */
[----:B------:R-:W-:-:S04]  /*1780*/  IMAD.MOV R23, RZ, RZ, -R23 ;  /* 0x000000ffff177224 */ /* 0x000fc800078e0a17 */
[----:B------:R-:W-:Y:S02]  /*1790*/  IMAD R23, R3, R23, R24 ;  /* 0x0000001703177224 */ /* 0x000fe400078e0218 */
[--C-:B------:R-:W-:Y:S01]  /*17a0*/  @!P2 IMAD.IADD R19, R19, 0x1, -R3.reuse ;  /* 0x000000011313a824 */ /* 0x100fe200078e0a03 */
[----:B------:R-:W-:Y:S01]  /*17b0*/  ISETP.GE.AND P2, PT, R32, RZ, PT ;  /* 0x000000ff2000720c */ /* 0x000fe20003f46270 */
[--C-:B------:R-:W-:Y:S01]  /*17c0*/  @!P1 IMAD.IADD R22, R22, 0x1, -R3.reuse ;  /* 0x0000000116169824 */ /* 0x100fe200078e0a03 */
[----:B------:R-:W-:Y:S01]  /*17d0*/  ISETP.GE.AND P1, PT, R26, RZ, PT ;  /* 0x000000ff1a00720c */ /* 0x000fe20003f26270 */
[----:B------:R-:W-:Y:S01]  /*17e0*/  @!P5 IMAD.IADD R20, R20, 0x1, -R3 ;  /* 0x000000011414d824 */ /* 0x000fe200078e0a03 */
[C---:B------:R-:W-:Y:S01]  /*17f0*/  ISETP.GT.U32.AND P5, PT, R3.reuse, R23, PT ;  /* 0x000000170300720c */ /* 0x040fe20003fa4070 */
[----:B------:R-:W-:Y:S01]  /*1800*/  @!P0 IMAD.MOV R19, RZ, RZ, -R19 ;  /* 0x000000ffff138224 */ /* 0x000fe200078e0a13 */
[----:B------:R-:W-:Y:S01]  /*1810*/  ISETP.GT.U32.AND P0, PT, R3, R22, PT ;  /* 0x000000160300720c */ /* 0x000fe20003f04070 */
[----:B------:R-:W-:Y:S01]  /*1820*/  @!P3 IMAD.IADD R18, R18, 0x1, -R3 ;  /* 0x000000011212b824 */ /* 0x000fe200078e0a03 */
[----:B------:R-:W-:Y:S01]  /*1830*/  ISETP.GE.AND P3, PT, R34, RZ, PT ;  /* 0x000000ff2200720c */ /* 0x000fe20003f66270 */
[----:B------:R-:W-:Y:S01]  /*1840*/  IMAD.HI.U32 R24, R8, R25, RZ ;  /* 0x0000001908187227 */ /* 0x000fe200078e00ff */
[----:B------:R-:W-:-:S02]  /*1850*/  IABS R26, R27 ;  /* 0x0000001b001a7213 */ /* 0x000fc40000000000 */
[----:B------:R-:W-:Y:S01]  /*1860*/  IABS R32, R37 ;  /* 0x0000002500207213 */ /* 0x000fe20000000000 */
[----:B------:R-:W-:Y:S02]  /*1870*/  IMAD.MOV R24, RZ, RZ, -R24 ;  /* 0x000000ffff187224 */ /* 0x000fe400078e0a18 */
[----:B------:R-:W-:Y:S01]  /*1880*/  @!P6 IMAD.IADD R21, R21, 0x1, -R3 ;  /* 0x000000011515e824 */ /* 0x000fe200078e0a03 */
[----:B------:R-:W-:Y:S01]  /*1890*/  ISETP.GE.AND P6, PT, R33, RZ, PT ;  /* 0x000000ff2100720c */ /* 0x000fe20003fc6270 */
[----:B------:R-:W-:Y:S01]  /*18a0*/  IMAD R24, R3, R24, R25 ;  /* 0x0000001803187224 */ /* 0x000fe200078e0219 */
[----:B------:R-:W-:Y:S01]  /*18b0*/  IABS R33, R36 ;  /* 0x0000002400217213 */ /* 0x000fe20000000000 */
[--C-:B------:R-:W-:Y:S01]  /*18c0*/  @!P5 IMAD.IADD R23, R23, 0x1, -R3.reuse ;  /* 0x000000011717d824 */ /* 0x100fe200078e0a03 */
[----:B------:R-:W-:Y:S01]  /*18d0*/  ISETP.GE.AND P5, PT, R27, RZ, PT ;  /* 0x000000ff1b00720c */ /* 0x000fe20003fa6270 */
[----:B------:R-:W-:Y:S01]  /*18e0*/  @!P0 IMAD.IADD R22, R22, 0x1, -R3 ;  /* 0x0000000116168824 */ /* 0x000fe200078e0a03 */
[C---:B------:R-:W-:Y:S01]  /*18f0*/  ISETP.GT.U32.AND P0, PT, R3.reuse, R24, PT ;  /* 0x000000180300720c */ /* 0x040fe20003f04070 */
[----:B------:R-:W-:Y:S01]  /*1900*/  @!P3 IMAD.MOV R20, RZ, RZ, -R20 ;  /* 0x000000ffff14b224 */ /* 0x000fe200078e0a14 */
[----:B------:R-:W-:Y:S01]  /*1910*/  ISETP.GT.U32.AND P3, PT, R3, R23, PT ;  /* 0x000000170300720c */ /* 0x000fe20003f64070 */
[----:B------:R-:W-:Y:S01]  /*1920*/  IMAD.HI.U32 R25, R8, R26, RZ ;  /* 0x0000001a08197227 */ /* 0x000fe200078e00ff */
[----:B------:R-:W-:-:S03]  /*1930*/  IABS R27, R29 ;  /* 0x0000001d001b7213 */ /* 0x000fc60000000000 */
[----:B------:R-:W-:Y:S02]  /*1940*/  IMAD.MOV R25, RZ, RZ, -R25 ;  /* 0x000000ffff197224 */ /* 0x000fe400078e0a19 */
[----:B------:R-:W-:Y:S01]  /*1950*/  @!P4 IMAD.MOV R18, RZ, RZ, -R18 ;  /* 0x000000ffff12c224 */ /* 0x000fe200078e0a12 */
[C---:B------:R-:W-:Y:S01]  /*1960*/  ISETP.GT.U32.AND P4, PT, R3.reuse, R21, PT ;  /* 0x000000150300720c */ /* 0x040fe20003f84070 */
[----:B------:R-:W-:Y:S02]  /*1970*/  IMAD R25, R3, R25, R26 ;  /* 0x0000001903197224 */ /* 0x000fe400078e021a */
[--C-:B------:R-:W-:Y:S02]  /*1980*/  @!P0 IMAD.IADD R24, R24, 0x1, -R3.reuse ;  /* 0x0000000118188824 */ /* 0x100fe400078e0a03 */
[----:B------:R-:W-:Y:S01]  /*1990*/  @!P3 IMAD.IADD R23, R23, 0x1, -R3 ;  /* 0x000000011717b824 */ /* 0x000fe200078e0a03 */
[C---:B------:R-:W-:Y:S01]  /*19a0*/  ISETP.GT.U32.AND P3, PT, R3.reuse, R25, PT ;  /* 0x000000190300720c */ /* 0x040fe20003f64070 */
[----:B------:R-:W-:Y:S01]  /*19b0*/  IMAD.HI.U32 R26, R8, R27, RZ ;  /* 0x0000001b081a7227 */ /* 0x000fe200078e00ff */
[----:B------:R-:W-:-:S03]  /*19c0*/  ISETP.GT.U32.AND P0, PT, R3, R24, PT ;  /* 0x000000180300720c */ /* 0x000fc60003f04070 */
[----:B------:R-:W-:Y:S02]  /*19d0*/  IMAD.MOV R26, RZ, RZ, -R26 ;  /* 0x000000ffff1a7224 */ /* 0x000fe400078e0a1a */
[----:B------:R-:W-:Y:S01]  /*19e0*/  @!P4 IMAD.IADD R21, R21, 0x1, -R3 ;  /* 0x000000011515c824 */ /* 0x000fe200078e0a03 */
[----:B------:R-:W-:Y:S01]  /*19f0*/  ISETP.GE.AND P4, PT, R31, RZ, PT ;  /* 0x000000ff1f00720c */ /* 0x000fe20003f86270 */
[----:B------:R-:W-:Y:S01]  /*1a00*/  IMAD R26, R3, R26, R27 ;  /* 0x0000001a031a7224 */ /* 0x000fe200078e021b */
[----:B------:R-:W-:Y:S01]  /*1a10*/  IABS R31, R30 ;  /* 0x0000001e001f7213 */ /* 0x000fe20000000000 */
[----:B------:R-:W-:Y:S01]  /*1a20*/  @!P6 IMAD.MOV R21, RZ, RZ, -R21 ;  /* 0x000000ffff15e224 */ /* 0x000fe200078e0a15 */
[----:B------:R-:W-:Y:S01]  /*1a30*/  ISETP.GE.AND P6, PT, R29, RZ, PT ;  /* 0x000000ff1d00720c */ /* 0x000fe20003fc6270 */
[--C-:B------:R-:W-:Y:S01]  /*1a40*/  @!P3 IMAD.IADD R25, R25, 0x1, -R3.reuse ;  /* 0x000000011919b824 */ /* 0x100fe200078e0a03 */
[----:B------:R-:W-:Y:S01]  /*1a50*/  IABS R29, R28 ;  /* 0x0000001c001d7213 */ /* 0x000fe20000000000 */
[----:B------:R-:W-:Y:S01]  /*1a60*/  @!P0 IMAD.IADD R24, R24, 0x1, -R3 ;  /* 0x0000000118188824 */ /* 0x000fe200078e0a03 */
[C---:B------:R-:W-:Y:S01]  /*1a70*/  ISETP.GT.U32.AND P0, PT, R3.reuse, R26, PT ;  /* 0x0000001a0300720c */ /* 0x040fe20003f04070 */
[----:B------:R-:W-:Y:S01]  /*1a80*/  @!P1 IMAD.MOV R23, RZ, RZ, -R23 ;  /* 0x000000ffff179224 */ /* 0x000fe200078e0a17 */
[----:B------:R-:W-:Y:S01]  /*1a90*/  ISETP.GT.U32.AND P3, PT, R3, R25, PT ;  /* 0x000000190300720c */ /* 0x000fe20003f64070 */
[----:B------:R-:W-:Y:S01]  /*1aa0*/  IMAD.HI.U32 R27, R8, R29, RZ ;  /* 0x0000001d081b7227 */ /* 0x000fe200078e00ff */
[----:B------:R-:W-:-:S03]  /*1ab0*/  ISETP.GE.AND P1, PT, R30, RZ, PT ;  /* 0x000000ff1e00720c */ /* 0x000fc60003f26270 */
[----:B------:R-:W-:Y:S02]  /*1ac0*/  IMAD.MOV R30, RZ, RZ, -R27 ;  /* 0x000000ffff1e7224 */ /* 0x000fe400078e0a1b */
[----:B------:R-:W-:Y:S01]  /*1ad0*/  @!P2 IMAD.MOV R22, RZ, RZ, -R22 ;  /* 0x000000ffff16a224 */ /* 0x000fe200078e0a16 */
[----:B------:R-:W-:Y:S01]  /*1ae0*/  ISETP.GE.AND P2, PT, R28, RZ, PT ;  /* 0x000000ff1c00720c */ /* 0x000fe20003f46270 */
[----:B------:R-:W-:Y:S02]  /*1af0*/  IMAD R27, R3, R30, R29 ;  /* 0x0000001e031b7224 */ /* 0x000fe400078e021d */
[----:B------:R-:W-:-:S04]  /*1b00*/  IMAD.HI.U32 R28, R8, R31, RZ ;  /* 0x0000001f081c7227 */ /* 0x000fc800078e00ff */
[--C-:B------:R-:W-:Y:S02]  /*1b10*/  @!P0 IMAD.IADD R26, R26, 0x1, -R3.reuse ;  /* 0x000000011a1a8824 */ /* 0x100fe400078e0a03 */
[----:B------:R-:W-:Y:S01]  /*1b20*/  @!P3 IMAD.IADD R25, R25, 0x1, -R3 ;  /* 0x000000011919b824 */ /* 0x000fe200078e0a03 */
[C---:B------:R-:W-:Y:S01]  /*1b30*/  ISETP.GT.U32.AND P3, PT, R3.reuse, R27, PT ;  /* 0x0000001b0300720c */ /* 0x040fe20003f64070 */
[----:B------:R-:W-:Y:S01]  /*1b40*/  IMAD.MOV R28, RZ, RZ, -R28 ;  /* 0x000000ffff1c7224 */ /* 0x000fe200078e0a1c */
[----:B------:R-:W-:Y:S01]  /*1b50*/  ISETP.GT.U32.AND P0, PT, R3, R26, PT ;  /* 0x0000001a0300720c */ /* 0x000fe20003f04070 */
[----:B------:R-:W-:-:S04]  /*1b60*/  IMAD.HI.U32 R29, R8, R33, RZ ;  /* 0x00000021081d7227 */ /* 0x000fc800078e00ff */
[C---:B------:R-:W-:Y:S02]  /*1b70*/  IMAD R31, R3.reuse, R28, R31 ;  /* 0x0000001c031f7224 */ /* 0x040fe400078e021f */
[----:B------:R-:W-:Y:S02]  /*1b80*/  @!P4 IMAD.MOV R24, RZ, RZ, -R24 ;  /* 0x000000ffff18c224 */ /* 0x000fe400078e0a18 */
[----:B------:R-:W-:Y:S01]  /*1b90*/  IMAD.MOV R34, RZ, RZ, -R29 ;  /* 0x000000ffff227224 */ /* 0x000fe200078e0a1d */
[----:B------:R-:W-:Y:S01]  /*1ba0*/  ISETP.GT.U32.AND P4, PT, R3, R31, PT ;  /* 0x0000001f0300720c */ /* 0x000fe20003f84070 */
[----:B------:R-:W-:Y:S02]  /*1bb0*/  @!P3 IMAD.IADD R27, R27, 0x1, -R3 ;  /* 0x000000011b1bb824 */ /* 0x000fe400078e0a03 */
[C---:B------:R-:W-:Y:S01]  /*1bc0*/  IMAD R29, R3.reuse, R34, R33 ;  /* 0x00000022031d7224 */ /* 0x040fe200078e0221 */
[----:B------:R-:W-:Y:S01]  /*1bd0*/  IABS R33, R80 ;  /* 0x0000005000217213 */ /* 0x000fe20000000000 */
[----:B------:R-:W-:Y:S01]  /*1be0*/  @!P0 IMAD.IADD R26, R26, 0x1, -R3 ;  /* 0x000000011a1a8824 */ /* 0x000fe200078e0a03 */
[----:B------:R-:W-:Y:S01]  /*1bf0*/  ISETP.GT.U32.AND P3, PT, R3, R27, PT ;  /* 0x0000001b0300720c */ /* 0x000fe20003f64070 */
[----:B------:R-:W-:-:S04]  /*1c00*/  IMAD.HI.U32 R28, R8, R32, RZ ;  /* 0x00000020081c7227 */ /* 0x000fc800078e00ff */
[----:B------:R-:W-:-:S04]  /*1c10*/  IMAD.HI.U32 R30, R8, R35, RZ ;  /* 0x00000023081e7227 */ /* 0x000fc800078e00ff */
[----:B------:R-:W-:Y:S01]  /*1c20*/  @!P6 IMAD.MOV R26, RZ, RZ, -R26 ;  /* 0x000000ffff1ae224 */ /* 0x000fe200078e0a1a */
[----:B------:R-:W-:Y:S01]  /*1c30*/  ISETP.GT.U32.AND P6, PT, R3, R29, PT ;  /* 0x0000001d0300720c */ /* 0x000fe20003fc4070 */
[----:B------:R-:W-:Y:S02]  /*1c40*/  IMAD.MOV R28, RZ, RZ, -R28 ;  /* 0x000000ffff1c7224 */ /* 0x000fe400078e0a1c */
[----:B------:R-:W-:Y:S02]  /*1c50*/  IMAD.MOV R30, RZ, RZ, -R30 ;  /* 0x000000ffff1e7224 */ /* 0x000fe400078e0a1e */
[----:B------:R-:W-:Y:S02]  /*1c60*/  @!P4 IMAD.IADD R31, R31, 0x1, -R3 ;  /* 0x000000011f1fc824 */ /* 0x000fe400078e0a03 */
[C---:B------:R-:W-:Y:S02]  /*1c70*/  IMAD R28, R3.reuse, R28, R32 ;  /* 0x0000001c031c7224 */ /* 0x040fe400078e0220 */
[C---:B------:R-:W-:Y:S01]  /*1c80*/  IMAD R30, R3.reuse, R30, R35 ;  /* 0x0000001e031e7224 */ /* 0x040fe200078e0223 */
[C---:B------:R-:W-:Y:S01]  /*1c90*/  ISETP.GT.U32.AND P4, PT, R3.reuse, R31, PT ;  /* 0x0000001f0300720c */ /* 0x040fe20003f84070 */
[----:B------:R-:W-:Y:S01]  /*1ca0*/  IMAD.HI.U32 R32, R8, R33, RZ ;  /* 0x0000002108207227 */ /* 0x000fe200078e00ff */
[----:B------:R-:W-:-:S02]  /*1cb0*/  ISETP.GT.U32.AND P0, PT, R3, R28, PT ;  /* 0x0000001c0300720c */ /* 0x000fc40003f04070 */
[----:B------:R-:W-:Y:S01]  /*1cc0*/  IABS R35, R76 ;  /* 0x0000004c00237213 */ /* 0x000fe20000000000 */
[--C-:B------:R-:W-:Y:S01]  /*1cd0*/  @!P3 IMAD.IADD R27, R27, 0x1, -R3.reuse ;  /* 0x000000011b1bb824 */ /* 0x100fe200078e0a03 */
[----:B------:R-:W-:Y:S01]  /*1ce0*/  ISETP.GT.U32.AND P3, PT, R3, R30, PT ;  /* 0x0000001e0300720c */ /* 0x000fe20003f64070 */
[----:B------:R-:W-:Y:S02]  /*1cf0*/  @!P6 IMAD.IADD R29, R29, 0x1, -R3 ;  /* 0x000000011d1de824 */ /* 0x000fe400078e0a03 */
[----:B------:R-:W-:Y:S02]  /*1d00*/  IMAD.MOV R32, RZ, RZ, -R32 ;  /* 0x000000ffff207224 */ /* 0x000fe400078e0a20 */
[----:B------:R-:W-:Y:S01]  /*1d10*/  @!P5 IMAD.MOV R25, RZ, RZ, -R25 ;  /* 0x000000ffff19d224 */ /* 0x000fe200078e0a19 */
[C---:B------:R-:W-:Y:S01]  /*1d20*/  ISETP.GT.U32.AND P6, PT, R3.reuse, R29, PT ;  /* 0x0000001d0300720c */ /* 0x040fe20003fc4070 */
[----:B------:R-:W-:Y:S01]  /*1d30*/  IMAD R32, R3, R32, R33 ;  /* 0x0000002003207224 */ /* 0x000fe200078e0221 */
[----:B------:R-:W-:Y:S01]  /*1d40*/  ISETP.GE.AND P5, PT, R37, RZ, PT ;  /* 0x000000ff2500720c */ /* 0x000fe20003fa6270 */
[----:B------:R-:W-:Y:S01]  /*1d50*/  IMAD.HI.U32 R33, R8, R35, RZ ;  /* 0x0000002308217227 */ /* 0x000fe200078e00ff */
[----:B------:R-:W-:-:S03]  /*1d60*/  IABS R37, R74 ;  /* 0x0000004a00257213 */ /* 0x000fc60000000000 */
[--C-:B------:R-:W-:Y:S01]  /*1d70*/  @!P4 IMAD.IADD R31, R31, 0x1, -R3.reuse ;  /* 0x000000011f1fc824 */ /* 0x100fe200078e0a03 */
[----:B------:R-:W-:Y:S01]  /*1d80*/  ISETP.GE.AND P4, PT, R36, RZ, PT ;  /* 0x000000ff2400720c */ /* 0x000fe20003f86270 */
[----:B------:R-:W-:Y:S02]  /*1d90*/  @!P0 IMAD.IADD R28, R28, 0x1, -R3 ;  /* 0x000000011c1c8824 */ /* 0x000fe400078e0a03 */
[----:B------:R-:W-:Y:S02]  /*1da0*/  IMAD.MOV R36, RZ, RZ, -R33 ;  /* 0x000000ffff247224 */ /* 0x000fe400078e0a21 */
[----:B------:R-:W-:Y:S01]  /*1db0*/  @!P3 IMAD.IADD R30, R30, 0x1, -R3 ;  /* 0x000000011e1eb824 */ /* 0x000fe200078e0a03 */
[C---:B------:R-:W-:Y:S01]  /*1dc0*/  ISETP.GT.U32.AND P0, PT, R3.reuse, R28, PT ;  /* 0x0000001c0300720c */ /* 0x040fe20003f04070 */
[C---:B------:R-:W-:Y:S02]  /*1dd0*/  IMAD R33, R3.reuse, R36, R35 ;  /* 0x0000002403217224 */ /* 0x040fe400078e0223 */
[----:B------:R-:W-:Y:S01]  /*1de0*/  IMAD.HI.U32 R34, R8, R37, RZ ;  /* 0x0000002508227227 */ /* 0x000fe200078e00ff */
[----:B------:R-:W-:-:S03]  /*1df0*/  ISETP.GT.U32.AND P3, PT, R3, R30, PT ;  /* 0x0000001e0300720c */ /* 0x000fc60003f64070 */
[----:B------:R-:W-:Y:S01]  /*1e00*/  @!P6 IMAD.IADD R29, R29, 0x1, -R3 ;  /* 0x000000011d1de824 */ /* 0x000fe200078e0a03 */
[----:B------:R-:W-:Y:S01]  /*1e10*/  ISETP.GT.U32.AND P6, PT, R3, R33, PT ;  /* 0x000000210300720c */ /* 0x000fe20003fc4070 */
[----:B------:R-:W-:-:S04]  /*1e20*/  IMAD.HI.U32 R35, R8, R38, RZ ;  /* 0x0000002608237227 */ /* 0x000fc800078e00ff */
[----:B------:R-:W-:Y:S02]  /*1e30*/  IMAD.MOV R34, RZ, RZ, -R34 ;  /* 0x000000ffff227224 */ /* 0x000fe400078e0a22 */
[----:B------:R-:W-:Y:S02]  /*1e40*/  IMAD.MOV R35, RZ, RZ, -R35 ;  /* 0x000000ffff237224 */ /* 0x000fe400078e0a23 */
[C---:B------:R-:W-:Y:S02]  /*1e50*/  IMAD R34, R3.reuse, R34, R37 ;  /* 0x0000002203227224 */ /* 0x040fe400078e0225 */
[--C-:B------:R-:W-:Y:S01]  /*1e60*/  @!P0 IMAD.IADD R28, R28, 0x1, -R3.reuse ;  /* 0x000000011c1c8824 */ /* 0x100fe200078e0a03 */
[C---:B------:R-:W-:Y:S01]  /*1e70*/  ISETP.GT.U32.AND P0, PT, R3.reuse, R32, PT ;  /* 0x000000200300720c */ /* 0x040fe20003f04070 */
[C---:B------:R-:W-:Y:S02]  /*1e80*/  IMAD R35, R3.reuse, R35, R38 ;  /* 0x0000002303237224 */ /* 0x040fe400078e0226 */
[--C-:B------:R-:W-:Y:S01]  /*1e90*/  @!P3 IMAD.IADD R30, R30, 0x1, -R3.reuse ;  /* 0x000000011e1eb824 */ /* 0x100fe200078e0a03 */
[----:B------:R-:W-:Y:S01]  /*1ea0*/  ISETP.GT.U32.AND P3, PT, R3, R34, PT ;  /* 0x000000220300720c */ /* 0x000fe20003f64070 */
[----:B------:R-:W-:Y:S01]  /*1eb0*/  @!P6 IMAD.IADD R33, R33, 0x1, -R3 ;  /* 0x000000012121e824 */ /* 0x000fe200078e0a03 */
[----:B------:R-:W-:Y:S01]  /*1ec0*/  ISETP.GT.U32.AND P6, PT, R3, R35, PT ;  /* 0x000000230300720c */ /* 0x000fe20003fc4070 */
[----:B------:R-:W-:-:S02]  /*1ed0*/  @!P5 IMAD.MOV R28, RZ, RZ, -R28 ;  /* 0x000000ffff1cd224 */ /* 0x000fc400078e0a1c */
[----:B------:R-:W-:Y:S01]  /*1ee0*/  @!P1 IMAD.MOV R31, RZ, RZ, -R31 ;  /* 0x000000ffff1f9224 */ /* 0x000fe200078e0a1f */
[----:B------:R-:W-:Y:S01]  /*1ef0*/  ISETP.GT.U32.AND P1, PT, R3, R33, PT ;  /* 0x000000210300720c */ /* 0x000fe20003f24070 */
[----:B------:R-:W-:-:S04]  /*1f00*/  IMAD.HI.U32 R37, R8, R40, RZ ;  /* 0x0000002808257227 */ /* 0x000fc800078e00ff */
[--C-:B------:R-:W-:Y:S01]  /*1f10*/  @!P0 IMAD.IADD R32, R32, 0x1, -R3.reuse ;  /* 0x0000000120208824 */ /* 0x100fe200078e0a03 */
[----:B------:R-:W-:Y:S01]  /*1f20*/  ISETP.GE.AND P0, PT, R41, RZ, PT ;  /* 0x000000ff2900720c */ /* 0x000fe20003f06270 */
[--C-:B------:R-:W-:Y:S01]  /*1f30*/  @!P3 IMAD.IADD R34, R34, 0x1, -R3.reuse ;  /* 0x000000012222b824 */ /* 0x100fe200078e0a03 */
[----:B------:R-:W-:Y:S01]  /*1f40*/  IABS R41, R42 ;  /* 0x0000002a00297213 */ /* 0x000fe20000000000 */
[----:B------:R-:W-:Y:S01]  /*1f50*/  @!P6 IMAD.IADD R35, R35, 0x1, -R3 ;  /* 0x000000012323e824 */ /* 0x000fe200078e0a03 */
[----:B------:R-:W-:Y:S01]  /*1f60*/  ISETP.GE.AND P3, PT, R80, RZ, PT ;  /* 0x000000ff5000720c */ /* 0x000fe20003f66270 */
[C---:B------:R-:W-:Y:S01]  /*1f70*/  IMAD.HI.U32 R36, R8.reuse, R39, RZ ;  /* 0x0000002708247227 */ /* 0x040fe200078e00ff */
[C---:B------:R-:W-:Y:S02]  /*1f80*/  ISETP.GT.U32.AND P5, PT, R3.reuse, R34, PT ;  /* 0x000000220300720c */ /* 0x040fe40003fa4070 */
[----:B------:R-:W-:Y:S01]  /*1f90*/  ISETP.GT.U32.AND P6, PT, R3, R35, PT ;  /* 0x000000230300720c */ /* 0x000fe20003fc4070 */
[----:B------:R-:W-:Y:S01]  /*1fa0*/  IMAD.HI.U32 R38, R8, R41, RZ ;  /* 0x0000002908267227 */ /* 0x000fe200078e00ff */
[----:B------:R-:W-:-:S03]  /*1fb0*/  IABS R80, R69 ;  /* 0x0000004500507213 */ /* 0x000fc60000000000 */
[----:B------:R-:W-:Y:S02]  /*1fc0*/  IMAD.MOV R38, RZ, RZ, -R38 ;  /* 0x000000ffff267224 */ /* 0x000fe400078e0a26 */
[----:B------:R-:W-:Y:S02]  /*1fd0*/  IMAD.MOV R37, RZ, RZ, -R37 ;  /* 0x000000ffff257224 */ /* 0x000fe400078e0a25 */
[C---:B------:R-:W-:Y:S01]  /*1fe0*/  IMAD R38, R3.reuse, R38, R41 ;  /* 0x0000002603267224 */ /* 0x040fe200078e0229 */
[----:B------:R-:W-:Y:S01]  /*1ff0*/  IABS R41, R46 ;  /* 0x0000002e00297213 */ /* 0x000fe20000000000 */
[----:B------:R-:W-:Y:S02]  /*2000*/  IMAD.MOV R36, RZ, RZ, -R36 ;  /* 0x000000ffff247224 */ /* 0x000fe400078e0a24 */
[C---:B------:R-:W-:Y:S02]  /*2010*/  IMAD R37, R3.reuse, R37, R40 ;  /* 0x0000002503257224 */ /* 0x040fe400078e0228 */
[----:B------:R-:W-:Y:S01]  /*2020*/  @!P2 IMAD.MOV R27, RZ, RZ, -R27 ;  /* 0x000000ffff1ba224 */ /* 0x000fe200078e0a1b */
[C---:B------:R-:W-:Y:S01]  /*2030*/  ISETP.GT.U32.AND P2, PT, R3.reuse, R32, PT ;  /* 0x000000200300720c */ /* 0x040fe20003f44070 */
[--C-:B------:R-:W-:Y:S01]  /*2040*/  @!P5 IMAD.IADD R34, R34, 0x1, -R3.reuse ;  /* 0x000000012222d824 */ /* 0x100fe200078e0a03 */
[----:B------:R-:W-:Y:S01]  /*2050*/  ISETP.GT.U32.AND P5, PT, R3, R38, PT ;  /* 0x000000260300720c */ /* 0x000fe20003fa4070 */
[----:B------:R-:W-:Y:S01]  /*2060*/  IMAD.MOV.U32 R40, RZ, RZ, R44 ;  /* 0x000000ffff287224 */ /* 0x000fe200078e002c */
[----:B------:R-:W-:Y:S01]  /*2070*/  IABS R44, R43 ;  /* 0x0000002b002c7213 */ /* 0x000fe20000000000 */
[----:B------:R-:W-:Y:S01]  /*2080*/  @!P6 IMAD.IADD R35, R35, 0x1, -R3 ;  /* 0x000000012323e824 */ /* 0x000fe200078e0a03 */
[----:B------:R-:W-:Y:S01]  /*2090*/  ISETP.GE.AND P6, PT, R72, RZ, PT ;  /* 0x000000ff4800720c */ /* 0x000fe20003fc6270 */
[----:B------:R-:W-:Y:S01]  /*20a0*/  IMAD R36, R3, R36, R39 ;  /* 0x0000002403247224 */ /* 0x000fe200078e0227 */
[----:B------:R-:W-:Y:S01]  /*20b0*/  IABS R72, R71 ;  /* 0x0000004700487213 */ /* 0x000fe20000000000 */
[----:B------:R-:W-:Y:S01]  /*20c0*/  @!P1 IMAD.IADD R33, R33, 0x1, -R3 ;  /* 0x0000000121219824 */ /* 0x000fe200078e0a03 */
[----:B------:R-:W-:Y:S01]  /*20d0*/  ISETP.GE.AND P1, PT, R74, RZ, PT ;  /* 0x000000ff4a00720c */ /* 0x000fe20003f26270 */
[----:B------:R-:W-:Y:S01]  /*20e0*/  IMAD.HI.U32 R39, R8, R40, RZ ;  /* 0x0000002808277227 */ /* 0x000fe200078e00ff */
[----:B------:R-:W-:-:S03]  /*20f0*/  IABS R74, R73 ;  /* 0x00000049004a7213 */ /* 0x000fc60000000000 */
[----:B------:R-:W-:Y:S02]  /*2100*/  IMAD.MOV R39, RZ, RZ, -R39 ;  /* 0x000000ffff277224 */ /* 0x000fe400078e0a27 */
[--C-:B------:R-:W-:Y:S01]  /*2110*/  @!P2 IMAD.IADD R32, R32, 0x1, -R3.reuse ;  /* 0x000000012020a824 */ /* 0x100fe200078e0a03 */
[----:B------:R-:W-:Y:S01]  /*2120*/  ISETP.GE.AND P2, PT, R76, RZ, PT ;  /* 0x000000ff4c00720c */ /* 0x000fe20003f46270 */
[----:B------:R-:W-:Y:S01]  /*2130*/  IMAD R39, R3, R39, R40 ;  /* 0x0000002703277224 */ /* 0x000fe200078e0228 */
[----:B------:R-:W-:Y:S01]  /*2140*/  IABS R76, R77 ;  /* 0x0000004d004c7213 */ /* 0x000fe20000000000 */
[----:B------:R-:W-:Y:S02]  /*2150*/  @!P5 IMAD.IADD R38, R38, 0x1, -R3 ;  /* 0x000000012626d824 */ /* 0x000fe400078e0a03 */
[----:B------:R-:W-:-:S04]  /*2160*/  IMAD.HI.U32 R40, R8, R41, RZ ;  /* 0x0000002908287227 */ /* 0x000fc800078e00ff */
[----:B------:R-:W-:Y:S01]  /*2170*/  @!P0 IMAD.MOV R30, RZ, RZ, -R30 ;  /* 0x000000ffff1e8224 */ /* 0x000fe200078e0a1e */
[C---:B------:R-:W-:Y:S01]  /*2180*/  ISETP.GT.U32.AND P0, PT, R3.reuse, R37, PT ;  /* 0x000000250300720c */ /* 0x040fe20003f04070 */
[----:B------:R-:W-:Y:S01]  /*2190*/  @!P6 IMAD.MOV R35, RZ, RZ, -R35 ;  /* 0x000000ffff23e224 */ /* 0x000fe200078e0a23 */
[C---:B------:R-:W-:Y:S01]  /*21a0*/  ISETP.GT.U32.AND P6, PT, R3.reuse, R39, PT ;  /* 0x000000270300720c */ /* 0x040fe20003fc4070 */
[----:B------:R-:W-:Y:S01]  /*21b0*/  @!P3 IMAD.MOV R32, RZ, RZ, -R32 ;  /* 0x000000ffff20b224 */ /* 0x000fe200078e0a20 */
[C---:B------:R-:W-:Y:S01]  /*21c0*/  ISETP.GT.U32.AND P3, PT, R3.reuse, R38, PT ;  /* 0x000000260300720c */ /* 0x040fe20003f64070 */
[----:B------:R-:W-:Y:S01]  /*21d0*/  @!P1 IMAD.MOV R34, RZ, RZ, -R34 ;  /* 0x000000ffff229224 */ /* 0x000fe200078e0a22 */
[----:B------:R-:W-:Y:S01]  /*21e0*/  ISETP.GE.AND P1, PT, R42, RZ, PT ;  /* 0x000000ff2a00720c */ /* 0x000fe20003f26270 */
[----:B------:R-:W-:Y:S02]  /*21f0*/  IMAD.MOV R40, RZ, RZ, -R40 ;  /* 0x000000ffff287224 */ /* 0x000fe400078e0a28 */
[----:B------:R-:W-:Y:S01]  /*2200*/  IMAD.MOV.U32 R42, RZ, RZ, R44 ;  /* 0x000000ffff2a7224 */ /* 0x000fe200078e002c */
[----:B------:R-:W-:Y:S01]  /*2210*/  IABS R44, R48 ;  /* 0x00000030002c7213 */ /* 0x000fe20000000000 */
[----:B------:R-:W-:Y:S01]  /*2220*/  @!P4 IMAD.MOV R29, RZ, RZ, -R29 ;  /* 0x000000ffff1dc224 */ /* 0x000fe200078e0a1d */
[C---:B------:R-:W-:Y:S01]  /*2230*/  ISETP.GT.U32.AND P4, PT, R3.reuse, R36, PT ;  /* 0x000000240300720c */ /* 0x040fe20003f84070 */
[----:B------:R-:W-:-:S02]  /*2240*/  IMAD R40, R3, R40, R41 ;  /* 0x0000002803287224 */ /* 0x000fc400078e0229 */
[----:B------:R-:W-:-:S04]  /*2250*/  IMAD.HI.U32 R41, R8, R42, RZ ;  /* 0x0000002a08297227 */ /* 0x000fc800078e00ff */
[----:B------:R-:W-:Y:S02]  /*2260*/  IMAD.MOV R41, RZ, RZ, -R41 ;  /* 0x000000ffff297224 */ /* 0x000fe400078e0a29 */
[--C-:B------:R-:W-:Y:S01]  /*2270*/  @!P0 IMAD.IADD R37, R37, 0x1, -R3.reuse ;  /* 0x0000000125258824 */ /* 0x100fe200078e0a03 */
[----:B------:R-:W-:Y:S01]  /*2280*/  ISETP.GE.AND P0, PT, R70, RZ, PT ;  /* 0x000000ff4600720c */ /* 0x000fe20003f06270 */
[--C-:B------:R-:W-:Y:S01]  /*2290*/  @!P6 IMAD.IADD R39, R39, 0x1, -R3.reuse ;  /* 0x000000012727e824 */ /* 0x100fe200078e0a03 */
[----:B------:R-:W-:Y:S01]  /*22a0*/  IABS R70, R55 ;  /* 0x0000003700467213 */ /* 0x000fe20000000000 */
[----:B------:R-:W-:Y:S01]  /*22b0*/  @!P3 IMAD.IADD R38, R38, 0x1, -R3 ;  /* 0x000000012626b824 */ /* 0x000fe200078e0a03 */
[C---:B------:R-:W-:Y:S01]  /*22c0*/  ISETP.GT.U32.AND P3, PT, R3.reuse, R40, PT ;  /* 0x000000280300720c */ /* 0x040fe20003f64070 */
[C---:B------:R-:W-:Y:S01]  /*22d0*/  IMAD R41, R3.reuse, R41, R42 ;  /* 0x0000002903297224 */ /* 0x040fe200078e022a */
[C---:B------:R-:W-:Y:S01]  /*22e0*/  ISETP.GT.U32.AND P6, PT, R3.reuse, R39, PT ;  /* 0x000000270300720c */ /* 0x040fe20003fc4070 */
[----:B------:R-:W-:Y:S01]  /*22f0*/  @!P2 IMAD.MOV R33, RZ, RZ, -R33 ;  /* 0x000000ffff21a224 */ /* 0x000fe200078e0a21 */
[C---:B------:R-:W-:Y:S01]  /*2300*/  ISETP.GT.U32.AND P2, PT, R3.reuse, R37, PT ;  /* 0x000000250300720c */ /* 0x040fe20003f44070 */
[----:B------:R-:W-:Y:S01]  /*2310*/  @!P4 IMAD.IADD R36, R36, 0x1, -R3 ;  /* 0x000000012424c824 */ /* 0x000fe200078e0a03 */
[----:B------:R-:W-:Y:S01]  /*2320*/  ISETP.GE.AND P4, PT, R66, RZ, PT ;  /* 0x000000ff4200720c */ /* 0x000fe20003f86270 */
[----:B------:R-:W-:Y:S01]  /*2330*/  @!P1 IMAD.MOV R38, RZ, RZ, -R38 ;  /* 0x000000ffff269224 */ /* 0x000fe200078e0a26 */
[C---:B------:R-:W-:Y:S01]  /*2340*/  ISETP.GT.U32.AND P1, PT, R3.reuse, R41, PT ;  /* 0x000000290300720c */ /* 0x040fe20003f24070 */
[----:B------:R-:W-:Y:S01]  /*2350*/  IMAD.HI.U32 R42, R8, R44, RZ ;  /* 0x0000002c082a7227 */ /* 0x000fe200078e00ff */
[----:B------:R-:W-:-:S02]  /*2360*/  ISETP.GT.U32.AND P5, PT, R3, R36, PT ;  /* 0x000000240300720c */ /* 0x000fc40003fa4070 */
[----:B------:R-:W-:Y:S01]  /*2370*/  IABS R66, R58 ;  /* 0x0000003a00427213 */ /* 0x000fe20000000000 */
[--C-:B------:R-:W-:Y:S02]  /*2380*/  @!P3 IMAD.IADD R40, R40, 0x1, -R3.reuse ;  /* 0x000000012828b824 */ /* 0x100fe400078e0a03 */
[--C-:B------:R-:W-:Y:S01]  /*2390*/  @!P6 IMAD.IADD R39, R39, 0x1, -R3.reuse ;  /* 0x000000012727e824 */ /* 0x100fe200078e0a03 */
[----:B------:R-:W-:Y:S01]  /*23a0*/  ISETP.GE.AND P6, PT, R47, RZ, PT ;  /* 0x000000ff2f00720c */ /* 0x000fe20003fc6270 */
[--C-:B------:R-:W-:Y:S01]  /*23b0*/  @!P2 IMAD.IADD R37, R37, 0x1, -R3.reuse ;  /* 0x000000012525a824 */ /* 0x100fe200078e0a03 */
[----:B------:R-:W-:Y:S01]  /*23c0*/  ISETP.GE.AND P2, PT, R46, RZ, PT ;  /* 0x000000ff2e00720c */ /* 0x000fe20003f46270 */
[----:B------:R-:W-:Y:S01]  /*23d0*/  IMAD.MOV R42, RZ, RZ, -R42 ;  /* 0x000000ffff2a7224 */ /* 0x000fe200078e0a2a */
[----:B------:R-:W-:Y:S01]  /*23e0*/  IABS R46, R47 ;  /* 0x0000002f002e7213 */ /* 0x000fe20000000000 */
[--C-:B------:R-:W-:Y:S01]  /*23f0*/  @!P1 IMAD.IADD R41, R41, 0x1, -R3.reuse ;  /* 0x0000000129299824 */ /* 0x100fe200078e0a03 */
[----:B------:R-:W-:Y:S01]  /*2400*/  IABS R47, R49 ;  /* 0x00000031002f7213 */ /* 0x000fe20000000000 */
[----:B------:R-:W-:Y:S01]  /*2410*/  @!P5 IMAD.IADD R36, R36, 0x1, -R3 ;  /* 0x000000012424d824 */ /* 0x000fe200078e0a03 */
[C---:B------:R-:W-:Y:S01]  /*2420*/  ISETP.GT.U32.AND P3, PT, R3.reuse, R40, PT ;  /* 0x000000280300720c */ /* 0x040fe20003f64070 */
[C---:B------:R-:W-:Y:S01]  /*2430*/  IMAD R42, R3.reuse, R42, R44 ;  /* 0x0000002a032a7224 */ /* 0x040fe200078e022c */
[----:B------:R-:W-:Y:S01]  /*2440*/  ISETP.GT.U32.AND P1, PT, R3, R41, PT ;  /* 0x000000290300720c */ /* 0x000fe20003f24070 */
[----:B------:R-:W-:Y:S01]  /*2450*/  IMAD.HI.U32 R44, R8, R47, RZ ;  /* 0x0000002f082c7227 */ /* 0x000fe200078e00ff */
[----:B------:R-:W-:-:S02]  /*2460*/  ISETP.GE.AND P5, PT, R50, RZ, PT ;  /* 0x000000ff3200720c */ /* 0x000fc40003fa6270 */
[----:B------:R-:W-:Y:S01]  /*2470*/  IABS R50, R60 ;  /* 0x0000003c00327213 */ /* 0x000fe20000000000 */
[----:B------:R-:W-:Y:S01]  /*2480*/  @!P4 IMAD.MOV R36, RZ, RZ, -R36 ;  /* 0x000000ffff24c224 */ /* 0x000fe200078e0a24 */
[----:B------:R-:W-:Y:S01]  /*2490*/  ISETP.GE.AND P4, PT, R43, RZ, PT ;  /* 0x000000ff2b00720c */ /* 0x000fe20003f86270 */
[----:B------:R-:W-:-:S04]  /*24a0*/  IMAD.HI.U32 R43, R8, R46, RZ ;  /* 0x0000002e082b7227 */ /* 0x000fc800078e00ff */
[----:B------:R-:W-:Y:S02]  /*24b0*/  IMAD.MOV R44, RZ, RZ, -R44 ;  /* 0x000000ffff2c7224 */ /* 0x000fe400078e0a2c */
[----:B------:R-:W-:Y:S02]  /*24c0*/  IMAD.MOV R43, RZ, RZ, -R43 ;  /* 0x000000ffff2b7224 */ /* 0x000fe400078e0a2b */
[C---:B------:R-:W-:Y:S02]  /*24d0*/  IMAD R44, R3.reuse, R44, R47 ;  /* 0x0000002c032c7224 */ /* 0x040fe400078e022f */
[----:B------:R-:W-:Y:S01]  /*24e0*/  @!P0 IMAD.MOV R37, RZ, RZ, -R37 ;  /* 0x000000ffff258224 */ /* 0x000fe200078e0a25 */
[----:B------:R-:W-:Y:S01]  /*24f0*/  ISETP.GE.AND P0, PT, R48, RZ, PT ;  /* 0x000000ff3000720c */ /* 0x000fe20003f06270 */
[C---:B------:R-:W-:Y:S01]  /*2500*/  IMAD R43, R3.reuse, R43, R46 ;  /* 0x0000002b032b7224 */ /* 0x040fe200078e022e */
[----:B------:R-:W-:Y:S01]  /*2510*/  IABS R48, R62 ;  /* 0x0000003e00307213 */ /* 0x000fe20000000000 */
[--C-:B------:R-:W-:Y:S01]  /*2520*/  @!P3 IMAD.IADD R40, R40, 0x1, -R3.reuse ;  /* 0x000000012828b824 */ /* 0x100fe200078e0a03 */
[----:B------:R-:W-:Y:S01]  /*2530*/  ISETP.GT.U32.AND P3, PT, R3, R42, PT ;  /* 0x0000002a0300720c */ /* 0x000fe20003f64070 */
[----:B------:R-:W-:Y:S01]  /*2540*/  @!P1 IMAD.IADD R41, R41, 0x1, -R3 ;  /* 0x0000000129299824 */ /* 0x000fe200078e0a03 */
[C---:B------:R-:W-:Y:S01]  /*2550*/  ISETP.GT.U32.AND P1, PT, R3.reuse, R44, PT ;  /* 0x0000002c0300720c */ /* 0x040fe20003f24070 */
[----:B------:R-:W-:Y:S01]  /*2560*/  @!P5 IMAD.MOV R39, RZ, RZ, -R39 ;  /* 0x000000ffff27d224 */ /* 0x000fe200078e0a27 */
[----:B------:R-:W-:Y:S01]  /*2570*/  ISETP.GT.U32.AND P5, PT, R3, R43, PT ;  /* 0x0000002b0300720c */ /* 0x000fe20003fa4070 */
[----:B------:R-:W-:-:S04]  /*2580*/  IMAD.HI.U32 R46, R8, R48, RZ ;  /* 0x00000030082e7227 */ /* 0x000fc800078e00ff */
[----:B------:R-:W-:Y:S01]  /*2590*/  @!P2 IMAD.MOV R40, RZ, RZ, -R40 ;  /* 0x000000ffff28a224 */ /* 0x000fe200078e0a28 */
[----:B------:R-:W-:Y:S01]  /*25a0*/  ISETP.GE.AND P2, PT, R49, RZ, PT ;  /* 0x000000ff3100720c */ /* 0x000fe20003f46270 */
[----:B------:R-:W-:Y:S02]  /*25b0*/  IMAD.MOV R46, RZ, RZ, -R46 ;  /* 0x000000ffff2e7224 */ /* 0x000fe400078e0a2e */
[----:B------:R-:W-:Y:S01]  /*25c0*/  IMAD.MOV.U32 R49, RZ, RZ, R50 ;  /* 0x000000ffff317224 */ /* 0x000fe200078e0032 */
[----:B------:R-:W-:Y:S01]  /*25d0*/  IABS R50, R52 ;  /* 0x0000003400327213 */ /* 0x000fe20000000000 */
[--C-:B------:R-:W-:Y:S02]  /*25e0*/  @!P3 IMAD.IADD R42, R42, 0x1, -R3.reuse ;  /* 0x000000012a2ab824 */ /* 0x100fe400078e0a03 */
[C---:B------:R-:W-:Y:S02]  /*25f0*/  IMAD R46, R3.reuse, R46, R48 ;  /* 0x0000002e032e7224 */ /* 0x040fe400078e0230 */
[----:B------:R-:W-:Y:S01]  /*2600*/  @!P1 IMAD.IADD R44, R44, 0x1, -R3 ;  /* 0x000000012c2c9824 */ /* 0x000fe200078e0a03 */
[----:B------:R-:W-:Y:S01]  /*2610*/  ISETP.GT.U32.AND P3, PT, R3, R42, PT ;  /* 0x0000002a0300720c */ /* 0x000fe20003f64070 */
[----:B------:R-:W-:-:S03]  /*2620*/  IMAD.HI.U32 R47, R8, R49, RZ ;  /* 0x00000031082f7227 */ /* 0x000fc600078e00ff */
[----:B------:R-:W-:Y:S01]  /*2630*/  ISETP.GT.U32.AND P1, PT, R3, R44, PT ;  /* 0x0000002c0300720c */ /* 0x000fe20003f24070 */
[----:B------:R-:W-:Y:S02]  /*2640*/  @!P5 IMAD.IADD R43, R43, 0x1, -R3 ;  /* 0x000000012b2bd824 */ /* 0x000fe400078e0a03 */
[----:B------:R-:W-:Y:S01]  /*2650*/  @!P4 IMAD.MOV R41, RZ, RZ, -R41 ;  /* 0x000000ffff29c224 */ /* 0x000fe200078e0a29 */
[C---:B------:R-:W-:Y:S01]  /*2660*/  ISETP.GT.U32.AND P4, PT, R3.reuse, R46, PT ;  /* 0x0000002e0300720c */ /* 0x040fe20003f84070 */
[----:B------:R-:W-:Y:S01]  /*2670*/  IMAD.MOV R48, RZ, RZ, -R47 ;  /* 0x000000ffff307224 */ /* 0x000fe200078e0a2f */
[----:B------:R-:W-:Y:S01]  /*2680*/  ISETP.GT.U32.AND P5, PT, R3, R43, PT ;  /* 0x0000002b0300720c */ /* 0x000fe20003fa4070 */
[----:B------:R-:W-:-:S04]  /*2690*/  IMAD.HI.U32 R47, R8, R50, RZ ;  /* 0x00000032082f7227 */ /* 0x000fc800078e00ff */
[C---:B------:R-:W-:Y:S02]  /*26a0*/  IMAD R48, R3.reuse, R48, R49 ;  /* 0x0000003003307224 */ /* 0x040fe400078e0231 */
[----:B------:R-:W-:Y:S02]  /*26b0*/  IMAD.MOV R49, RZ, RZ, -R47 ;  /* 0x000000ffff317224 */ /* 0x000fe400078e0a2f */
[--C-:B------:R-:W-:Y:S01]  /*26c0*/  @!P3 IMAD.IADD R42, R42, 0x1, -R3.reuse ;  /* 0x000000012a2ab824 */ /* 0x100fe200078e0a03 */
[----:B------:R-:W-:Y:S01]  /*26d0*/  ISETP.GE.AND P3, PT, R62, RZ, PT ;  /* 0x000000ff3e00720c */ /* 0x000fe20003f66270 */
[C---:B------:R-:W-:Y:S02]  /*26e0*/  IMAD R50, R3.reuse, R49, R50 ;  /* 0x0000003103327224 */ /* 0x040fe400078e0232 */
[--C-:B------:R-:W-:Y:S02]  /*26f0*/  @!P4 IMAD.IADD R46, R46, 0x1, -R3.reuse ;  /* 0x000000012e2ec824 */ /* 0x100fe400078e0a03 */
[--C-:B------:R-:W-:Y:S01]  /*2700*/  @!P1 IMAD.IADD R44, R44, 0x1, -R3.reuse ;  /* 0x000000012c2c9824 */ /* 0x100fe200078e0a03 */
[C---:B------:R-:W-:Y:S01]  /*2710*/  ISETP.GT.U32.AND P1, PT, R3.reuse, R50, PT ;  /* 0x000000320300720c */ /* 0x040fe20003f24070 */
[----:B------:R-:W-:Y:S01]  /*2720*/  IMAD.MOV.U32 R62, RZ, RZ, R66 ;  /* 0x000000ffff3e7224 */ /* 0x000fe200078e0042 */
[----:B------:R-:W-:Y:S01]  /*2730*/  ISETP.GT.U32.AND P4, PT, R3, R46, PT ;  /* 0x0000002e0300720c */ /* 0x000fe20003f84070 */
[----:B------:R-:W-:Y:S01]  /*2740*/  @!P5 IMAD.IADD R43, R43, 0x1, -R3 ;  /* 0x000000012b2bd824 */ /* 0x000fe200078e0a03 */
[----:B------:R-:W-:Y:S01]  /*2750*/  ISETP.GT.U32.AND P5, PT, R3, R48, PT ;  /* 0x000000300300720c */ /* 0x000fe20003fa4070 */
[----:B------:R-:W-:Y:S01]  /*2760*/  IMAD.HI.U32 R47, R8, R62, RZ ;  /* 0x0000003e082f7227 */ /* 0x000fe200078e00ff */
[----:B------:R-:W-:-:S03]  /*2770*/  IABS R66, R78 ;  /* 0x0000004e00427213 */ /* 0x000fc60000000000 */
[----:B------:R-:W-:Y:S02]  /*2780*/  IMAD.MOV R47, RZ, RZ, -R47 ;  /* 0x000000ffff2f7224 */ /* 0x000fe400078e0a2f */
[----:B------:R-:W-:Y:S01]  /*2790*/  @!P6 IMAD.MOV R43, RZ, RZ, -R43 ;  /* 0x000000ffff2be224 */ /* 0x000fe200078e0a2b */
[----:B------:R-:W-:Y:S01]  /*27a0*/  ISETP.GE.AND P6, PT, R52, RZ, PT ;  /* 0x000000ff3400720c */ /* 0x000fe20003fc6270 */
[C---:B------:R-:W-:Y:S01]  /*27b0*/  IMAD R52, R3.reuse, R47, R62 ;  /* 0x0000002f03347224 */ /* 0x040fe200078e023e */
[----:B------:R-:W-:Y:S01]  /*27c0*/  IABS R62, R54 ;  /* 0x00000036003e7213 */ /* 0x000fe20000000000 */
[--C-:B------:R-:W-:Y:S02]  /*27d0*/  @!P1 IMAD.IADD R50, R50, 0x1, -R3.reuse ;  /* 0x0000000132329824 */ /* 0x100fe400078e0a03 */
[--C-:B------:R-:W-:Y:S02]  /*27e0*/  @!P5 IMAD.IADD R48, R48, 0x1, -R3.reuse ;  /* 0x000000013030d824 */ /* 0x100fe400078e0a03 */
[----:B------:R-:W-:Y:S01]  /*27f0*/  @!P4 IMAD.IADD R46, R46, 0x1, -R3 ;  /* 0x000000012e2ec824 */ /* 0x000fe200078e0a03 */
[C---:B------:R-:W-:Y:S01]  /*2800*/  ISETP.GT.U32.AND P4, PT, R3.reuse, R52, PT ;  /* 0x000000340300720c */ /* 0x040fe20003f84070 */
[----:B------:R-:W-:Y:S01]  /*2810*/  @!P0 IMAD.MOV R42, RZ, RZ, -R42 ;  /* 0x000000ffff2a8224 */ /* 0x000fe200078e0a2a */
[----:B------:R-:W-:Y:S01]  /*2820*/  ISETP.GT.U32.AND P1, PT, R3, R50, PT ;  /* 0x000000320300720c */ /* 0x000fe20003f24070 */
[----:B------:R-:W-:Y:S01]  /*2830*/  IMAD.HI.U32 R49, R8, R62, RZ ;  /* 0x0000003e08317227 */ /* 0x000fe200078e00ff */
[----:B------:R-:W-:-:S02]  /*2840*/  ISETP.GE.AND P0, PT, R60, RZ, PT ;  /* 0x000000ff3c00720c */ /* 0x000fc40003f06270 */
[----:B------:R-:W-:Y:S01]  /*2850*/  ISETP.GT.U32.AND P5, PT, R3, R48, PT ;  /* 0x000000300300720c */ /* 0x000fe20003fa4070 */
[----:B------:R-:W-:Y:S01]  /*2860*/  IMAD.MOV.U32 R47, RZ, RZ, R44 ;  /* 0x000000ffff2f7224 */ /* 0x000fe200078e002c */
[----:B------:R-:W-:Y:S01]  /*2870*/  IABS R60, R56 ;  /* 0x00000038003c7213 */ /* 0x000fe20000000000 */
[----:B------:R-:W-:Y:S02]  /*2880*/  IMAD.MOV R49, RZ, RZ, -R49 ;  /* 0x000000ffff317224 */ /* 0x000fe400078e0a31 */
[----:B------:R-:W-:Y:S01]  /*2890*/  @!P3 IMAD.MOV R46, RZ, RZ, -R46 ;  /* 0x000000ffff2eb224 */ /* 0x000fe200078e0a2e */
[----:B------:R-:W-:Y:S01]  /*28a0*/  ISETP.GE.AND P3, PT, R54, RZ, PT ;  /* 0x000000ff3600720c */ /* 0x000fe20003f66270 */
[----:B------:R-:W-:-:S04]  /*28b0*/  IMAD.HI.U32 R44, R8, R60, RZ ;  /* 0x0000003c082c7227 */ /* 0x000fc800078e00ff */
[----:B------:R-:W-:Y:S02]  /*28c0*/  IMAD.MOV R44, RZ, RZ, -R44 ;  /* 0x000000ffff2c7224 */ /* 0x000fe400078e0a2c */
[--C-:B------:R-:W-:Y:S02]  /*28d0*/  @!P4 IMAD.IADD R52, R52, 0x1, -R3.reuse ;  /* 0x000000013434c824 */ /* 0x100fe400078e0a03 */
[C---:B------:R-:W-:Y:S01]  /*28e0*/  IMAD R54, R3.reuse, R49, R62 ;  /* 0x0000003103367224 */ /* 0x040fe200078e023e */
[----:B------:R-:W-:Y:S01]  /*28f0*/  IABS R62, R64 ;  /* 0x00000040003e7213 */ /* 0x000fe20000000000 */
[--C-:B------:R-:W-:Y:S01]  /*2900*/  @!P1 IMAD.IADD R50, R50, 0x1, -R3.reuse ;  /* 0x0000000132329824 */ /* 0x100fe200078e0a03 */
[C---:B------:R-:W-:Y:S01]  /*2910*/  ISETP.GT.U32.AND P4, PT, R3.reuse, R52, PT ;  /* 0x000000340300720c */ /* 0x040fe20003f84070 */
[----:B------:R-:W-:Y:S01]  /*2920*/  @!P5 IMAD.IADD R48, R48, 0x1, -R3 ;  /* 0x000000013030d824 */ /* 0x000fe200078e0a03 */
[----:B------:R-:W-:Y:S01]  /*2930*/  ISETP.GE.AND P5, PT, R56, RZ, PT ;  /* 0x000000ff3800720c */ /* 0x000fe20003fa6270 */
[C---:B------:R-:W-:Y:S01]  /*2940*/  IMAD R44, R3.reuse, R44, R60 ;  /* 0x0000002c032c7224 */ /* 0x040fe200078e023c */
[----:B------:R-:W-:Y:S01]  /*2950*/  IABS R56, R51 ;  /* 0x0000003300387213 */ /* 0x000fe20000000000 */
[----:B------:R-:W-:Y:S01]  /*2960*/  @!P6 IMAD.MOV R50, RZ, RZ, -R50 ;  /* 0x000000ffff32e224 */ /* 0x000fe200078e0a32 */
[C---:B------:R-:W-:Y:S01]  /*2970*/  ISETP.GT.U32.AND P6, PT, R3.reuse, R54, PT ;  /* 0x000000360300720c */ /* 0x040fe20003fc4070 */
[----:B------:R-:W-:Y:S01]  /*2980*/  @!P2 IMAD.MOV R47, RZ, RZ, -R47 ;  /* 0x000000ffff2fa224 */ /* 0x000fe200078e0a2f */
[----:B------:R-:W-:Y:S01]  /*2990*/  ISETP.GE.AND P2, PT, R58, RZ, PT ;  /* 0x000000ff3a00720c */ /* 0x000fe20003f46270 */
[----:B------:R-:W-:Y:S01]  /*29a0*/  IMAD.HI.U32 R49, R8, R56, RZ ;  /* 0x0000003808317227 */ /* 0x000fe200078e00ff */
[----:B------:R-:W-:-:S02]  /*29b0*/  ISETP.GT.U32.AND P1, PT, R3, R44, PT ;  /* 0x0000002c0300720c */ /* 0x000fc40003f24070 */
[----:B------:R-:W-:Y:S01]  /*29c0*/  IABS R60, R53 ;  /* 0x00000035003c7213 */ /* 0x000fe20000000000 */
[----:B------:R-:W-:Y:S01]  /*29d0*/  IMAD.MOV R49, RZ, RZ, -R49 ;  /* 0x000000ffff317224 */ /* 0x000fe200078e0a31 */
[----:B------:R-:W-:Y:S01]  /*29e0*/  IABS R58, R15 ;  /* 0x0000000f003a7213 */ /* 0x000fe20000000000 */
[--C-:B------:R-:W-:Y:S01]  /*29f0*/  @!P4 IMAD.IADD R52, R52, 0x1, -R3.reuse ;  /* 0x000000013434c824 */ /* 0x100fe200078e0a03 */
[----:B------:R-:W-:Y:S01]  /*2a00*/  ISETP.GE.AND P4, PT, R15, RZ, PT ;  /* 0x000000ff0f00720c */ /* 0x000fe20003f86270 */
[C---:B------:R-:W-:Y:S02]  /*2a10*/  IMAD R56, R3.reuse, R49, R56 ;  /* 0x0000003103387224 */ /* 0x040fe400078e0238 */
[--C-:B------:R-:W-:Y:S02]  /*2a20*/  @!P6 IMAD.IADD R54, R54, 0x1, -R3.reuse ;  /* 0x000000013636e824 */ /* 0x100fe400078e0a03 */
[----:B------:R-:W-:Y:S01]  /*2a30*/  @!P2 IMAD.MOV R52, RZ, RZ, -R52 ;  /* 0x000000ffff34a224 */ /* 0x000fe200078e0a34 */
[C---:B------:R-:W-:Y:S01]  /*2a40*/  ISETP.GT.U32.AND P2, PT, R3.reuse, R56, PT ;  /* 0x000000380300720c */ /* 0x040fe20003f44070 */
[----:B------:R-:W-:Y:S01]  /*2a50*/  @!P1 IMAD.IADD R44, R44, 0x1, -R3 ;  /* 0x000000012c2c9824 */ /* 0x000fe200078e0a03 */
[----:B------:R-:W-:Y:S01]  /*2a60*/  ISETP.GT.U32.AND P6, PT, R3, R54, PT ;  /* 0x000000360300720c */ /* 0x000fe20003fc4070 */
[----:B------:R-:W-:-:S03]  /*2a70*/  IMAD.HI.U32 R49, R8, R60, RZ ;  /* 0x0000003c08317227 */ /* 0x000fc600078e00ff */
[----:B------:R-:W-:Y:S01]  /*2a80*/  ISETP.GT.U32.AND P1, PT, R3, R44, PT ;  /* 0x0000002c0300720c */ /* 0x000fe20003f24070 */
[----:B------:R-:W-:Y:S01]  /*2a90*/  @!P0 IMAD.MOV R48, RZ, RZ, -R48 ;  /* 0x000000ffff308224 */ /* 0x000fe200078e0a30 */
[----:B------:R-:W-:Y:S01]  /*2aa0*/  ISETP.GE.AND P0, PT, R51, RZ, PT ;  /* 0x000000ff3300720c */ /* 0x000fe20003f06270 */
[----:B------:R-:W-:-:S04]  /*2ab0*/  IMAD.HI.U32 R15, R8, R58, RZ ;  /* 0x0000003a080f7227 */ /* 0x000fc800078e00ff */
[----:B------:R-:W-:-:S04]  /*2ac0*/  IMAD.HI.U32 R51, R8, R62, RZ ;  /* 0x0000003e08337227 */ /* 0x000fc800078e00ff */
[----:B------:R-:W-:Y:S02]  /*2ad0*/  IMAD.MOV R49, RZ, RZ, -R49 ;  /* 0x000000ffff317224 */ /* 0x000fe400078e0a31 */
[----:B------:R-:W-:Y:S02]  /*2ae0*/  IMAD.MOV R15, RZ, RZ, -R15 ;  /* 0x000000ffff0f7224 */ /* 0x000fe400078e0a0f */
[----:B------:R-:W-:Y:S02]  /*2af0*/  IMAD.MOV R51, RZ, RZ, -R51 ;  /* 0x000000ffff337224 */ /* 0x000fe400078e0a33 */
[C---:B------:R-:W-:Y:S02]  /*2b00*/  IMAD R60, R3.reuse, R49, R60 ;  /* 0x00000031033c7224 */ /* 0x040fe400078e023c */
[C---:B------:R-:W-:Y:S01]  /*2b10*/  IMAD R58, R3.reuse, R15, R58 ;  /* 0x0000000f033a7224 */ /* 0x040fe200078e023a */
[----:B------:R-:W-:Y:S01]  /*2b20*/  IABS R15, R68 ;  /* 0x00000044000f7213 */ /* 0x000fe20000000000 */
[----:B------:R-:W-:-:S02]  /*2b30*/  IMAD R62, R3, R51, R62 ;  /* 0x00000033033e7224 */ /* 0x000fc400078e023e */
[--C-:B------:R-:W-:Y:S01]  /*2b40*/  @!P6 IMAD.IADD R54, R54, 0x1, -R3.reuse ;  /* 0x000000013636e824 */ /* 0x100fe200078e0a03 */
[C---:B------:R-:W-:Y:S01]  /*2b50*/  ISETP.GT.U32.AND P6, PT, R3.reuse, R58, PT ;  /* 0x0000003a0300720c */ /* 0x040fe20003fc4070 */
[--C-:B------:R-:W-:Y:S01]  /*2b60*/  @!P2 IMAD.IADD R56, R56, 0x1, -R3.reuse ;  /* 0x000000013838a824 */ /* 0x100fe200078e0a03 */
[----:B------:R-:W-:Y:S01]  /*2b70*/  ISETP.GT.U32.AND P2, PT, R3, R60, PT ;  /* 0x0000003c0300720c */ /* 0x000fe20003f44070 */
[----:B------:R-:W-:Y:S01]  /*2b80*/  @!P1 IMAD.IADD R44, R44, 0x1, -R3 ;  /* 0x000000012c2c9824 */ /* 0x000fe200078e0a03 */
[----:B------:R-:W-:Y:S01]  /*2b90*/  ISETP.GE.AND P1, PT, R53, RZ, PT ;  /* 0x000000ff3500720c */ /* 0x000fe20003f26270 */
[----:B------:R-:W-:Y:S01]  /*2ba0*/  @!P3 IMAD.MOV R54, RZ, RZ, -R54 ;  /* 0x000000ffff36b224 */ /* 0x000fe200078e0a36 */
[----:B------:R-:W-:Y:S01]  /*2bb0*/  ISETP.GT.U32.AND P3, PT, R3, R62, PT ;  /* 0x0000003e0300720c */ /* 0x000fe20003f64070 */
[----:B------:R-:W-:Y:S02]  /*2bc0*/  IMAD.MOV.U32 R49, RZ, RZ, R44 ;  /* 0x000000ffff317224 */ /* 0x000fe400078e002c */
[----:B------:R-:W-:-:S02]  /*2bd0*/  IMAD.MOV.U32 R44, RZ, RZ, R15 ;  /* 0x000000ffff2c7224 */ /* 0x000fc400078e000f */
[----:B------:R-:W-:Y:S01]  /*2be0*/  @!P5 IMAD.MOV R49, RZ, RZ, -R49 ;  /* 0x000000ffff31d224 */ /* 0x000fe200078e0a31 */
[C---:B------:R-:W-:Y:S01]  /*2bf0*/  ISETP.GT.U32.AND P5, PT, R3.reuse, R56, PT ;  /* 0x000000380300720c */ /* 0x040fe20003fa4070 */
[--C-:B------:R-:W-:Y:S02]  /*2c00*/  @!P6 IMAD.IADD R58, R58, 0x1, -R3.reuse ;  /* 0x000000013a3ae824 */ /* 0x100fe400078e0a03 */
[--C-:B------:R-:W-:Y:S02]  /*2c10*/  @!P2 IMAD.IADD R60, R60, 0x1, -R3.reuse ;  /* 0x000000013c3ca824 */ /* 0x100fe400078e0a03 */
[----:B------:R-:W-:Y:S01]  /*2c20*/  IMAD.HI.U32 R51, R8, R66, RZ ;  /* 0x0000004208337227 */ /* 0x000fe200078e00ff */
[C---:B------:R-:W-:Y:S02]  /*2c30*/  ISETP.GT.U32.AND P6, PT, R3.reuse, R58, PT ;  /* 0x0000003a0300720c */ /* 0x040fe40003fc4070 */
[----:B------:R-:W-:Y:S01]  /*2c40*/  ISETP.GT.U32.AND P2, PT, R3, R60, PT ;  /* 0x0000003c0300720c */ /* 0x000fe20003f44070 */
[----:B------:R-:W-:-:S02]  /*2c50*/  @!P3 IMAD.IADD R62, R62, 0x1, -R3 ;  /* 0x000000013e3eb824 */ /* 0x000fc400078e0a03 */
[----:B------:R-:W-:-:S03]  /*2c60*/  IMAD.HI.U32 R15, R8, R44, RZ ;  /* 0x0000002c080f7227 */ /* 0x000fc600078e00ff */
[----:B------:R-:W-:Y:S01]  /*2c70*/  ISETP.GT.U32.AND P3, PT, R3, R62, PT ;  /* 0x0000003e0300720c */ /* 0x000fe20003f64070 */
[----:B------:R-:W-:-:S04]  /*2c80*/  IMAD.HI.U32 R53, R8, R70, RZ ;  /* 0x0000004608357227 */ /* 0x000fc800078e00ff */
[----:B------:R-:W-:Y:S02]  /*2c90*/  IMAD.MOV R51, RZ, RZ, -R51 ;  /* 0x000000ffff337224 */ /* 0x000fe400078e0a33 */
[----:B------:R-:W-:Y:S01]  /*2ca0*/  @!P5 IMAD.IADD R56, R56, 0x1, -R3 ;  /* 0x000000013838d824 */ /* 0x000fe200078e0a03 */
[----:B------:R-:W-:Y:S01]  /*2cb0*/  ISETP.GE.AND P5, PT, R64, RZ, PT ;  /* 0x000000ff4000720c */ /* 0x000fe20003fa6270 */
        /* <DEDUP_REMOVED lines=9> */
[C---:B------:R-:W-:Y:S01]  /*2d50*/  ISETP.GT.U32.AND P6, PT, R3.reuse, R44, PT ;  /* 0x0000002c0300720c */ /* 0x040fe20003fc4070 */
[----:B------:R-:W-:Y:S01]  /*2d60*/  @!P3 IMAD.IADD R62, R62, 0x1, -R3 ;  /* 0x000000013e3eb824 */ /* 0x000fe200078e0a03 */
[----:B------:R-:W-:Y:S01]  /*2d70*/  ISETP.GT.U32.AND P3, PT, R3, R66, PT ;  /* 0x000000420300720c */ /* 0x000fe20003f64070 */
[----:B------:R-:W-:Y:S02]  /*2d80*/  IMAD.MOV.U32 R51, RZ, RZ, R15 ;  /* 0x000000ffff337224 */ /* 0x000fe400078e000f */
[----:B------:R-:W-:Y:S02]  /*2d90*/  @!P0 IMAD.MOV R56, RZ, RZ, -R56 ;  /* 0x000000ffff388224 */ /* 0x000fe400078e0a38 */
[----:B------:R-:W-:-:S04]  /*2da0*/  IMAD.HI.U32 R15, R8, R51, RZ ;  /* 0x00000033080f7227 */ /* 0x000fc800078e00ff */
[----:B------:R-:W-:Y:S02]  /*2db0*/  @!P2 IMAD.IADD R64, R64, 0x1, -R3 ;  /* 0x000000014040a824 */ /* 0x000fe400078e0a03 */
[----:B------:R-:W-:Y:S02]  /*2dc0*/  IMAD.MOV R70, RZ, RZ, -R15 ;  /* 0x000000ffff467224 */ /* 0x000fe400078e0a0f */
[----:B------:R-:W-:-:S04]  /*2dd0*/  IMAD.HI.U32 R15, R8, R72, RZ ;  /* 0x00000048080f7227 */ /* 0x000fc800078e00ff */
[--C-:B------:R-:W-:Y:S01]  /*2de0*/  @!P6 IMAD.IADD R44, R44, 0x1, -R3.reuse ;  /* 0x000000012c2ce824 */ /* 0x100fe200078e0a03 */
[----:B------:R-:W-:Y:S01]  /*2df0*/  ISETP.GE.AND P6, PT, R68, RZ, PT ;  /* 0x000000ff4400720c */ /* 0x000fe20003fc6270 */
[----:B------:R-:W-:Y:S01]  /*2e00*/  @!P3 IMAD.IADD R66, R66, 0x1, -R3 ;  /* 0x000000014242b824 */ /* 0x000fe200078e0a03 */
[C---:B------:R-:W-:Y:S01]  /*2e10*/  ISETP.GT.U32.AND P3, PT, R3.reuse, R64, PT ;  /* 0x000000400300720c */ /* 0x040fe20003f64070 */
[C---:B------:R-:W-:Y:S01]  /*2e20*/  IMAD R68, R3.reuse, R70, R51 ;  /* 0x0000004603447224 */ /* 0x040fe200078e0233 */
[C---:B------:R-:W-:Y:S01]  /*2e30*/  ISETP.GT.U32.AND P2, PT, R3.reuse, R44, PT ;  /* 0x0000002c0300720c */ /* 0x040fe20003f44070 */
[----:B------:R-:W-:Y:S01]  /*2e40*/  IMAD.MOV R15, RZ, RZ, -R15 ;  /* 0x000000ffff0f7224 */ /* 0x000fe200078e0a0f */
[----:B------:R-:W-:Y:S01]  /*2e50*/  ISETP.GT.U32.AND P0, PT, R3, R66, PT ;  /* 0x000000420300720c */ /* 0x000fe20003f04070 */
[----:B------:R-:W-:-:S04]  /*2e60*/  IMAD.HI.U32 R51, R8, R74, RZ ;  /* 0x0000004a08337227 */ /* 0x000fc800078e00ff */
[----:B------:R-:W-:Y:S01]  /*2e70*/  IMAD R70, R3, R15, R72 ;  /* 0x0000000f03467224 */ /* 0x000fe200078e0248 */
[----:B------:R-:W-:Y:S01]  /*2e80*/  IABS R15, R79 ;  /* 0x0000004f000f7213 */ /* 0x000fe20000000000 */
[----:B------:R-:W-:Y:S02]  /*2e90*/  IMAD.MOV R51, RZ, RZ, -R51 ;  /* 0x000000ffff337224 */ /* 0x000fe400078e0a33 */
[----:B------:R-:W-:-:S04]  /*2ea0*/  IMAD.HI.U32 R53, R8, R76, RZ ;  /* 0x0000004c08357227 */ /* 0x000fc800078e00ff */
[C---:B------:R-:W-:Y:S02]  /*2eb0*/  IMAD R72, R3.reuse, R51, R74 ;  /* 0x0000003303487224 */ /* 0x040fe400078e024a */
[----:B------:R-:W-:Y:S02]  /*2ec0*/  IMAD.MOV.U32 R51, RZ, RZ, R15 ;  /* 0x000000ffff337224 */ /* 0x000fe400078e000f */
[----:B------:R-:W-:Y:S01]  /*2ed0*/  @!P3 IMAD.IADD R64, R64, 0x1, -R3 ;  /* 0x000000014040b824 */ /* 0x000fe200078e0a03 */
[----:B------:R-:W-:Y:S01]  /*2ee0*/  ISETP.GT.U32.AND P3, PT, R3, R70, PT ;  /* 0x000000460300720c */ /* 0x000fe20003f64070 */
[----:B------:R-:W-:Y:S02]  /*2ef0*/  IMAD.MOV R53, RZ, RZ, -R53 ;  /* 0x000000ffff357224 */ /* 0x000fe400078e0a35 */
[----:B------:R-:W-:-:S04]  /*2f00*/  IMAD.HI.U32 R15, R8, R51, RZ ;  /* 0x00000033080f7227 */ /* 0x000fc800078e00ff */
[C---:B------:R-:W-:Y:S02]  /*2f10*/  IMAD R74, R3.reuse, R53, R76 ;  /* 0x00000035034a7224 */ /* 0x040fe400078e024c */
[----:B------:R-:W-:Y:S02]  /*2f20*/  IMAD.MOV R76, RZ, RZ, -R15 ;  /* 0x000000ffff4c7224 */ /* 0x000fe400078e0a0f */
[----:B------:R-:W-:Y:S01]  /*2f30*/  @!P0 IMAD.IADD R66, R66, 0x1, -R3 ;  /* 0x0000000142428824 */ /* 0x000fe200078e0a03 */
[C---:B------:R-:W-:Y:S01]  /*2f40*/  ISETP.GT.U32.AND P0, PT, R3.reuse, R72, PT ;  /* 0x000000480300720c */ /* 0x040fe20003f04070 */
[C---:B------:R-:W-:Y:S02]  /*2f50*/  IMAD R76, R3.reuse, R76, R51 ;  /* 0x0000004c034c7224 */ /* 0x040fe400078e0233 */
[----:B------:R-:W-:Y:S02]  /*2f60*/  @!P3 IMAD.IADD R70, R70, 0x1, -R3 ;  /* 0x000000014646b824 */ /* 0x000fe400078e0a03 */
[----:B------:R-:W-:Y:S01]  /*2f70*/  IMAD.HI.U32 R15, R8, R80, RZ ;  /* 0x00000050080f7227 */ /* 0x000fe200078e00ff */
[----:B------:R-:W-:-:S03]  /*2f80*/  ISETP.GT.U32.AND P3, PT, R3, R76, PT ;  /* 0x0000004c0300720c */ /* 0x000fc60003f64070 */
[----:B------:R-:W-:Y:S01]  /*2f90*/  @!P2 IMAD.IADD R44, R44, 0x1, -R3 ;  /* 0x000000012c2ca824 */ /* 0x000fe200078e0a03 */
[C---:B------:R-:W-:Y:S01]  /*2fa0*/  ISETP.GT.U32.AND P2, PT, R3.reuse, R68, PT ;  /* 0x000000440300720c */ /* 0x040fe20003f44070 */
[----:B------:R-:W-:Y:S02]  /*2fb0*/  IMAD.MOV R15, RZ, RZ, -R15 ;  /* 0x000000ffff0f7224 */ /* 0x000fe400078e0a0f */
[----:B------:R-:W-:Y:S01]  /*2fc0*/  @!P0 IMAD.IADD R72, R72, 0x1, -R3 ;  /* 0x0000000148488824 */ /* 0x000fe200078e0a03 */
[----:B------:R-:W-:Y:S01]  /*2fd0*/  ISETP.GE.AND P0, PT, R78, RZ, PT ;  /* 0x000000ff4e00720c */ /* 0x000fe20003f06270 */
[----:B------:R-:W-:Y:S02]  /*2fe0*/  IMAD R78, R3, R15, R80 ;  /* 0x0000000f034e7224 */ /* 0x000fe400078e0250 */
[----:B------:R-:W-:-:S04]  /*2ff0*/  IMAD.HI.U32 R51, R8, R81, RZ ;  /* 0x0000005108337227 */ /* 0x000fc800078e00ff */
[--C-:B------:R-:W-:Y:S01]  /*3000*/  @!P3 IMAD.IADD R76, R76, 0x1, -R3.reuse ;  /* 0x000000014c4cb824 */ /* 0x100fe200078e0a03 */
[C---:B------:R-:W-:Y:S01]  /*3010*/  ISETP.GT.U32.AND P3, PT, R3.reuse, R78, PT ;  /* 0x0000004e0300720c */ /* 0x040fe20003f64070 */
[----:B------:R-:W-:Y:S01]  /*3020*/  @!P2 IMAD.IADD R68, R68, 0x1, -R3 ;  /* 0x000000014444a824 */ /* 0x000fe200078e0a03 */
[----:B------:R-:W-:Y:S01]  /*3030*/  ISETP.GT.U32.AND P2, PT, R3, R74, PT ;  /* 0x0000004a0300720c */ /* 0x000fe20003f44070 */
[----:B------:R-:W-:Y:S02]  /*3040*/  IMAD.MOV R82, RZ, RZ, -R51 ;  /* 0x000000ffff527224 */ /* 0x000fe400078e0a33 */
[----:B------:R-:W-:-:S04]  /*3050*/  IMAD.HI.U32 R53, R8, R83, RZ ;  /* 0x0000005308357227 */ /* 0x000fc800078e00ff */
[C---:B------:R-:W-:Y:S02]  /*3060*/  IMAD R80, R3.reuse, R82, R81 ;  /* 0x0000005203507224 */ /* 0x040fe400078e0251 */
[----:B------:R-:W-:Y:S02]  /*3070*/  IMAD.MOV R84, RZ, RZ, -R53 ;  /* 0x000000ffff547224 */ /* 0x000fe400078e0a35 */
[--C-:B------:R-:W-:Y:S01]  /*3080*/  @!P3 IMAD.IADD R78, R78, 0x1, -R3.reuse ;  /* 0x000000014e4eb824 */ /* 0x100fe200078e0a03 */
[----:B------:R-:W-:Y:S01]  /*3090*/  ISETP.GT.U32.AND P3, PT, R3, R80, PT ;  /* 0x000000500300720c */ /* 0x000fe20003f64070 */
[----:B------:R-:W-:Y:S01]  /*30a0*/  @!P2 IMAD.IADD R74, R74, 0x1, -R3 ;  /* 0x000000014a4aa824 */ /* 0x000fe200078e0a03 */
[----:B------:R-:W-:Y:S01]  /*30b0*/  ISETP.GE.AND P2, PT, R55, RZ, PT ;  /* 0x000000ff3700720c */ /* 0x000fe20003f46270 */
[C---:B------:R-:W-:Y:S01]  /*30c0*/  IMAD R82, R3.reuse, R84, R83 ;  /* 0x0000005403527224 */ /* 0x040fe200078e0253 */
[----:B------:R-:W-:Y:S01]  /*30d0*/  IABS R84, R65 ;  /* 0x0000004100547213 */ /* 0x000fe20000000000 */
[----:B------:R-:W-:Y:S01]  /*30e0*/  @!P4 IMAD.MOV R58, RZ, RZ, -R58 ;  /* 0x000000ffff3ac224 */ /* 0x000fe200078e0a3a */
[----:B------:R-:W-:Y:S01]  /*30f0*/  ISETP.GT.U32.AND P4, PT, R3, R72, PT ;  /* 0x000000480300720c */ /* 0x000fe20003f84070 */
[----:B------:R-:W-:-:S04]  /*3100*/  IMAD.HI.U32 R51, R8, R86, RZ ;  /* 0x0000005608337227 */ /* 0x000fc800078e00ff */
[----:B------:R-:W-:-:S04]  /*3110*/  IMAD.HI.U32 R15, R8, R84, RZ ;  /* 0x00000054080f7227 */ /* 0x000fc800078e00ff */
[----:B------:R-:W-:Y:S01]  /*3120*/  @!P3 IMAD.IADD R80, R80, 0x1, -R3 ;  /* 0x000000015050b824 */ /* 0x000fe200078e0a03 */
[C---:B------:R-:W-:Y:S01]  /*3130*/  ISETP.GT.U32.AND P3, PT, R3.reuse, R68, PT ;  /* 0x000000440300720c */ /* 0x040fe20003f64070 */
[----:B------:R-:W-:Y:S01]  /*3140*/  @!P2 IMAD.MOV R66, RZ, RZ, -R66 ;  /* 0x000000ffff42a224 */ /* 0x000fe200078e0a42 */
[----:B------:R-:W-:Y:S01]  /*3150*/  ISETP.GT.U32.AND P2, PT, R3, R78, PT ;  /* 0x0000004e0300720c */ /* 0x000fe20003f44070 */
[----:B------:R-:W-:-:S04]  /*3160*/  IMAD.HI.U32 R53, R8, R88, RZ ;  /* 0x0000005808357227 */ /* 0x000fc800078e00ff */
[----:B------:R-:W-:-:S04]  /*3170*/  IMAD.HI.U32 R55, R8, R90, RZ ;  /* 0x0000005a08377227 */ /* 0x000fc800078e00ff */
[----:B------:R-:W-:-:S04]  /*3180*/  IMAD.HI.U32 R8, R8, R92, RZ ;  /* 0x0000005c08087227 */ /* 0x000fc800078e00ff */
[----:B------:R-:W-:Y:S01]  /*3190*/  @!P1 IMAD.MOV R60, RZ, RZ, -R60 ;  /* 0x000000ffff3c9224 */ /* 0x000fe200078e0a3c */
[C---:B------:R-:W-:Y:S01]  /*31a0*/  ISETP.GT.U32.AND P1, PT, R3.reuse, R70, PT ;  /* 0x000000460300720c */ /* 0x040fe20003f24070 */
[----:B------:R-:W-:Y:S01]  /*31b0*/  @!P5 IMAD.MOV R62, RZ, RZ, -R62 ;  /* 0x000000ffff3ed224 */ /* 0x000fe200078e0a3e */
[C---:B------:R-:W-:Y:S01]  /*31c0*/  ISETP.GT.U32.AND P5, PT, R3.reuse, R74, PT ;  /* 0x0000004a0300720c */ /* 0x040fe20003fa4070 */
[----:B------:R-:W-:Y:S01]  /*31d0*/  @!P0 IMAD.MOV R64, RZ, RZ, -R64 ;  /* 0x000000ffff408224 */ /* 0x000fe200078e0a40 */
[----:B------:R-:W-:Y:S01]  /*31e0*/  ISETP.GT.U32.AND P0, PT, R3, R76, PT ;  /* 0x0000004c0300720c */ /* 0x000fe20003f04070 */
[----:B------:R-:W-:Y:S02]  /*31f0*/  IMAD.MOV R51, RZ, RZ, -R51 ;  /* 0x000000ffff337224 */ /* 0x000fe400078e0a33 */
[----:B------:R-:W-:Y:S02]  /*3200*/  IMAD.MOV R8, RZ, RZ, -R8 ;  /* 0x000000ffff087224 */ /* 0x000fe400078e0a08 */
[----:B------:R-:W-:-:S02]  /*3210*/  IMAD.MOV R15, RZ, RZ, -R15 ;  /* 0x000000ffff0f7224 */ /* 0x000fc400078e0a0f */
[----:B------:R-:W-:Y:S02]  /*3220*/  IMAD.MOV R53, RZ, RZ, -R53 ;  /* 0x000000ffff357224 */ /* 0x000fe400078e0a35 */
[----:B------:R-:W-:Y:S02]  /*3230*/  IMAD.MOV R55, RZ, RZ, -R55 ;  /* 0x000000ffff377224 */ /* 0x000fe400078e0a37 */
[C---:B------:R-:W-:Y:S02]  /*3240*/  IMAD R86, R3.reuse, R51, R86 ;  /* 0x0000003303567224 */ /* 0x040fe400078e0256 */
[C---:B------:R-:W-:Y:S02]  /*3250*/  IMAD R92, R3.reuse, R8, R92 ;  /* 0x00000008035c7224 */ /* 0x040fe400078e025c */
[----:B------:R-:W-:Y:S01]  /*3260*/  @!P3 IMAD.IADD R68, R68, 0x1, -R3 ;  /* 0x000000014444b824 */ /* 0x000fe200078e0a03 */
[C---:B------:R-:W-:Y:S01]  /*3270*/  ISETP.GT.U32.AND P3, PT, R3.reuse, R82, PT ;  /* 0x000000520300720c */ /* 0x040fe20003f64070 */
[C---:B------:R-:W-:Y:S01]  /*3280*/  IMAD R84, R3.reuse, R15, R84 ;  /* 0x0000000f03547224 */ /* 0x040fe200078e0254 */
[----:B------:R-:W-:Y:S01]  /*3290*/  SHF.R.S32.HI R15, RZ, 0x1f, R114 ;  /* 0x0000001fff0f7819 */ /* 0x000fe20000011472 */
[----:B------:R-:W-:-:S02]  /*32a0*/  IMAD R88, R3, R53, R88 ;  /* 0x0000003503587224 */ /* 0x000fc400078e0258 */
[----:B------:R-:W-:Y:S01]  /*32b0*/  IMAD R90, R3, R55, R90 ;  /* 0x00000037035a7224 */ /* 0x000fe200078e025a */
[----:B------:R-:W-:Y:S01]  /*32c0*/  LEA.HI R114, R15, R114, RZ, 0x7 ;  /* 0x000000720f727211 */ /* 0x000fe200078f38ff */
[----:B------:R-:W-:Y:S01]  /*32d0*/  IMAD.MOV.U32 R51, RZ, RZ, R44 ;  /* 0x000000ffff337224 */ /* 0x000fe200078e002c */
[----:B------:R-:W-:Y:S01]  /*32e0*/  LOP3.LUT R44, RZ, R45, RZ, 0x33, !PT ;  /* 0x0000002dff2c7212 */ /* 0x000fe200078e33ff */
[--C-:B------:R-:W-:Y:S01]  /*32f0*/  @!P4 IMAD.IADD R72, R72, 0x1, -R3.reuse ;  /* 0x000000014848c824 */ /* 0x100fe200078e0a03 */
[C---:B------:R-:W-:Y:S01]  /*3300*/  ISETP.GT.U32.AND P4, PT, R3.reuse, R86, PT ;  /* 0x000000560300720c */ /* 0x040fe20003f84070 */
[----:B------:R-:W-:Y:S01]  /*3310*/  @!P2 IMAD.IADD R78, R78, 0x1, -R3 ;  /* 0x000000014e4ea824 */ /* 0x000fe200078e0a03 */
[C---:B------:R-:W-:Y:S01]  /*3320*/  ISETP.GT.U32.AND P2, PT, R3.reuse, R92, PT ;  /* 0x0000005c0300720c */ /* 0x040fe20003f44070 */
[----:B------:R-:W-:Y:S01]  /*3330*/  @!P6 IMAD.MOV R51, RZ, RZ, -R51 ;  /* 0x000000ffff33e224 */ /* 0x000fe200078e0a33 */
[C---:B------:R-:W-:Y:S01]  /*3340*/  ISETP.GT.U32.AND P6, PT, R3.reuse, R80, PT ;  /* 0x000000500300720c */ /* 0x040fe20003fc4070 */
[--C-:B------:R-:W-:Y:S01]  /*3350*/  @!P1 IMAD.IADD R70, R70, 0x1, -R3.reuse ;  /* 0x0000000146469824 */ /* 0x100fe200078e0a03 */
[C---:B------:R-:W-:Y:S01]  /*3360*/  ISETP.GT.U32.AND P1, PT, R3.reuse, R84, PT ;  /* 0x000000540300720c */ /* 0x040fe20003f24070 */
[--C-:B------:R-:W-:Y:S01]  /*3370*/  @!P5 IMAD.IADD R74, R74, 0x1, -R3.reuse ;  /* 0x000000014a4ad824 */ /* 0x100fe200078e0a03 */
[C---:B------:R-:W-:Y:S01]  /*3380*/  ISETP.GT.U32.AND P5, PT, R3.reuse, R88, PT ;  /* 0x000000580300720c */ /* 0x040fe20003fa4070 */
[--C-:B------:R-:W-:Y:S01]  /*3390*/  @!P0 IMAD.IADD R76, R76, 0x1, -R3.reuse ;  /* 0x000000014c4c8824 */ /* 0x100fe200078e0a03 */
[----:B------:R-:W-:Y:S01]  /*33a0*/  ISETP.GT.U32.AND P0, PT, R3, R90, PT ;  /* 0x0000005a0300720c */ /* 0x000fe20003f04070 */
[--C-:B------:R-:W-:Y:S01]  /*33b0*/  @!P3 IMAD.IADD R82, R82, 0x1, -R3.reuse ;  /* 0x000000015252b824 */ /* 0x100fe200078e0a03 */
[----:B------:R-:W-:Y:S01]  /*33c0*/  ISETP.GE.AND P3, PT, R71, RZ, PT ;  /* 0x000000ff4700720c */ /* 0x000fe20003f66270 */
[--C-:B------:R-:W-:Y:S01]  /*33d0*/  @!P4 IMAD.IADD R86, R86, 0x1, -R3.reuse ;  /* 0x000000015656c824 */ /* 0x100fe200078e0a03 */
[----:B------:R-:W-:Y:S01]  /*33e0*/  ISETP.GE.AND P4, PT, R77, RZ, PT ;  /* 0x000000ff4d00720c */ /* 0x000fe20003f86270 */
[--C-:B------:R-:W-:Y:S01]  /*33f0*/  @!P2 IMAD.IADD R92, R92, 0x1, -R3.reuse ;  /* 0x000000015c5ca824 */ /* 0x100fe200078e0a03 */
[----:B------:R-:W-:Y:S01]  /*3400*/  ISETP.GT.U32.AND P2, PT, R3, R82, PT ;  /* 0x000000520300720c */ /* 0x000fe20003f44070 */
[--C-:B------:R-:W-:Y:S01]  /*3410*/  @!P6 IMAD.IADD R80, R80, 0x1, -R3.reuse ;  /* 0x000000015050e824 */ /* 0x100fe200078e0a03 */
[----:B------:R-:W-:Y:S01]  /*3420*/  ISETP.GE.AND P6, PT, R75, RZ, PT ;  /* 0x000000ff4b00720c */ /* 0x000fe20003fc6270 */
[--C-:B------:R-:W-:Y:S01]  /*3430*/  @!P1 IMAD.IADD R84, R84, 0x1, -R3.reuse ;  /* 0x0000000154549824 */ /* 0x100fe200078e0a03 */
[----:B------:R-:W-:Y:S01]  /*3440*/  ISETP.GE.AND P1, PT, R73, RZ, PT ;  /* 0x000000ff4900720c */ /* 0x000fe20003f26270 */
[--C-:B------:R-:W-:Y:S01]  /*3450*/  @!P5 IMAD.IADD R88, R88, 0x1, -R3.reuse ;  /* 0x000000015858d824 */ /* 0x100fe200078e0a03 */
[----:B------:R-:W-:Y:S01]  /*3460*/  ISETP.GE.AND P5, PT, R79, RZ, PT ;  /* 0x000000ff4f00720c */ /* 0x000fe20003fa6270 */
[--C-:B------:R-:W-:Y:S01]  /*3470*/  @!P0 IMAD.IADD R90, R90, 0x1, -R3.reuse ;  /* 0x000000015a5a8824 */ /* 0x100fe200078e0a03 */
[----:B------:R-:W-:Y:S01]  /*3480*/  ISETP.GE.AND P0, PT, R69, RZ, PT ;  /* 0x000000ff4500720c */ /* 0x000fe20003f06270 */
[----:B------:R-:W-:Y:S01]  /*3490*/  @!P3 IMAD.MOV R70, RZ, RZ, -R70 ;  /* 0x000000ffff46b224 */ /* 0x000fe200078e0a46 */
[C---:B------:R-:W-:Y:S01]  /*34a0*/  ISETP.GT.U32.AND P3, PT, R3.reuse, R84, PT ;  /* 0x000000540300720c */ /* 0x040fe20003f64070 */
[----:B------:R-:W-:Y:S01]  /*34b0*/  @!P4 IMAD.MOV R74, RZ, RZ, -R74 ;  /* 0x000000ffff4ac224 */ /* 0x000fe200078e0a4a */
[----:B------:R-:W-:Y:S01]  /*34c0*/  ISETP.GT.U32.AND P4, PT, R3, R88, PT ;  /* 0x000000580300720c */ /* 0x000fe20003f84070 */
[--C-:B------:R-:W-:Y:S01]  /*34d0*/  @!P2 IMAD.IADD R82, R82, 0x1, -R3.reuse ;  /* 0x000000015252a824 */ /* 0x100fe200078e0a03 */
[----:B------:R-:W-:Y:S01]  /*34e0*/  ISETP.GE.AND P2, PT, R63, RZ, PT ;  /* 0x000000ff3f00720c */ /* 0x000fe20003f46270 */
[----:B------:R-:W-:Y:S01]  /*34f0*/  @!P6 IMAD.MOV R68, RZ, RZ, -R68 ;  /* 0x000000ffff44e224 */ /* 0x000fe200078e0a44 */
[----:B------:R-:W-:Y:S01]  /*3500*/  ISETP.GE.AND P6, PT, R61, RZ, PT ;  /* 0x000000ff3d00720c */ /* 0x000fe20003fc6270 */
[----:B------:R-:W-:Y:S01]  /*3510*/  @!P1 IMAD.MOV R72, RZ, RZ, -R72 ;  /* 0x000000ffff489224 */ /* 0x000fe200078e0a48 */
[C---:B------:R-:W-:Y:S01]  /*3520*/  ISETP.GT.U32.AND P1, PT, R3.reuse, R86, PT ;  /* 0x000000560300720c */ /* 0x040fe20003f24070 */
[----:B------:R-:W-:Y:S01]  /*3530*/  @!P5 IMAD.MOV R76, RZ, RZ, -R76 ;  /* 0x000000ffff4cd224 */ /* 0x000fe200078e0a4c */
[C---:B------:R-:W-:Y:S01]  /*3540*/  ISETP.GT.U32.AND P5, PT, R3.reuse, R90, PT ;  /* 0x0000005a0300720c */ /* 0x040fe20003fa4070 */
[----:B------:R-:W-:Y:S01]  /*3550*/  @!P0 IMAD.MOV R78, RZ, RZ, -R78 ;  /* 0x000000ffff4e8224 */ /* 0x000fe200078e0a4e */
[----:B------:R-:W-:Y:S01]  /*3560*/  ISETP.GT.U32.AND P0, PT, R3, R92, PT ;  /* 0x0000005c0300720c */ /* 0x000fe20003f04070 */
[----:B------:R-:W-:Y:S01]  /*3570*/  IMAD R8, R177, UR13, RZ ;  /* 0x0000000db1087c24 */ /* 0x000fe2000f8e02ff */
[----:B------:R-:W-:Y:S01]  /*3580*/  SHF.R.S32.HI R114, RZ, 0x7, R114 ;  /* 0x00000007ff727819 */ /* 0x000fe20000011472 */
[--C-:B------:R-:W-:Y:S01]  /*3590*/  @!P4 IMAD.IADD R88, R88, 0x1, -R3.reuse ;  /* 0x000000015858c824 */ /* 0x100fe200078e0a03 */
[----:B------:R-:W-:Y:S01]  /*35a0*/  ISETP.GE.AND P4, PT, R57, RZ, PT ;  /* 0x000000ff3900720c */ /* 0x000fe20003f86270 */
[----:B------:R-:W-:Y:S01]  /*35b0*/  @!P2 IMAD.MOV R82, RZ, RZ, -R82 ;  /* 0x000000ffff52a224 */ /* 0x000fe200078e0a52 */
[----:B------:R-:W-:Y:S01]  /*35c0*/  ISETP.NE.AND P2, PT, R45, RZ, PT ;  /* 0x000000ff2d00720c */ /* 0x000fe20003f45270 */
[--C-:B------:R-:W-:Y:S01]  /*35d0*/  @!P3 IMAD.IADD R84, R84, 0x1, -R3.reuse ;  /* 0x000000015454b824 */ /* 0x100fe200078e0a03 */
[----:B------:R-:W-:Y:S01]  /*35e0*/  ISETP.GE.AND P3, PT, R65, RZ, PT ;  /* 0x000000ff4100720c */ /* 0x000fe20003f66270 */
[--C-:B------:R-:W-:Y:S01]  /*35f0*/  @!P1 IMAD.IADD R86, R86, 0x1, -R3.reuse ;  /* 0x0000000156569824 */ /* 0x100fe200078e0a03 */
[----:B------:R-:W-:Y:S01]  /*3600*/  SEL R15, R44, R4, !P2 ;  /* 0x000000042c0f7207 */ /* 0x000fe20005000000 */
[--C-:B------:R-:W-:Y:S01]  /*3610*/  @!P5 IMAD.IADD R90, R90, 0x1, -R3.reuse ;  /* 0x000000015a5ad824 */ /* 0x100fe200078e0a03 */
[----:B------:R-:W-:Y:S01]  /*3620*/  ISETP.GE.AND P1, PT, R67, RZ, PT ;  /* 0x000000ff4300720c */ /* 0x000fe20003f26270 */
[----:B------:R-:W-:Y:S01]  /*3630*/  @!P0 IMAD.IADD R92, R92, 0x1, -R3 ;  /* 0x000000015c5c8824 */ /* 0x000fe200078e0a03 */
[----:B------:R-:W-:Y:S01]  /*3640*/  ISETP.GE.AND P5, PT, R59, RZ, PT ;  /* 0x000000ff3b00720c */ /* 0x000fe20003fa6270 */
[----:B------:R-:W-:Y:S01]  /*3650*/  @!P6 IMAD.MOV R80, RZ, RZ, -R80 ;  /* 0x000000ffff50e224 */ /* 0x000fe200078e0a50 */
[----:B------:R-:W-:Y:S01]  /*3660*/  IADD3 R3, P6, R8, UR4, RZ ;  /* 0x0000000408037c10 */ /* 0x000fe2000ffde0ff */
[----:B------:R-:W-:Y:S01]  /*3670*/  @!P4 IMAD.MOV R88, RZ, RZ, -R88 ;  /* 0x000000ffff58c224 */ /* 0x000fe200078e0a58 */
[----:B------:R-:W-:Y:S01]  /*3680*/  SEL R5, R44, R5, !P2 ;  /* 0x000000052c057207 */ /* 0x000fe20005000000 */
[----:B------:R-:W-:Y:S01]  /*3690*/  ULDC UR4, c[0x0][0x234] ;  /* 0x00008d0000047ab9 */ /* 0x000fe20000000800 */
[----:B------:R-:W-:Y:S01]  /*36a0*/  LEA.HI.X.SX32 R4, R8, UR5, 0x1, P6 ;  /* 0x0000000508047c11 */ /* 0x000fe2000b0f0eff */
[----:B------:R-:W-:Y:S01]  /*36b0*/  ULDC UR5, c[0x0][0x240] ;  /* 0x0000900000057ab9 */ /* 0x000fe20000000800 */
[----:B------:R-:W-:Y:S01]  /*36c0*/  ISETP.GE.AND P0, PT, R0, RZ, PT ;  /* 0x000000ff0000720c */ /* 0x000fe20003f06270 */
[----:B------:R-:W-:Y:S01]  /*36d0*/  IMAD R15, R15, UR5, RZ ;  /* 0x000000050f0f7c24 */ /* 0x000fe2000f8e02ff */
[C---:B------:R-:W-:Y:S01]  /*36e0*/  SEL R13, R44.reuse, R13, !P2 ;  /* 0x0000000d2c0d7207 */ /* 0x040fe20005000000 */
[----:B------:R-:W-:Y:S01]  /*36f0*/  IMAD R5, R5, UR5, RZ ;  /* 0x0000000505057c24 */ /* 0x000fe2000f8e02ff */
[C---:B------:R-:W-:Y:S01]  /*3700*/  SEL R7, R44.reuse, R7, !P2 ;  /* 0x000000072c077207 */ /* 0x040fe20005000000 */
[----:B------:R-:W-:Y:S01]  /*3710*/  @!P3 IMAD.MOV R84, RZ, RZ, -R84 ;  /* 0x000000ffff54b224 */ /* 0x000fe200078e0a54 */
[C---:B------:R-:W-:Y:S01]  /*3720*/  SEL R14, R44.reuse, R14, !P2 ;  /* 0x0000000e2c0e7207 */ /* 0x040fe20005000000 */
[----:B------:R-:W-:Y:S01]  /*3730*/  IMAD R13, R13, UR5, RZ ;  /* 0x000000050d0d7c24 */ /* 0x000fe2000f8e02ff */
[C---:B------:R-:W-:Y:S01]  /*3740*/  SEL R9, R44.reuse, R9, !P2 ;  /* 0x000000092c097207 */ /* 0x040fe20005000000 */
[----:B------:R-:W-:Y:S01]  /*3750*/  IMAD R7, R7, UR5, RZ ;  /* 0x0000000507077c24 */ /* 0x000fe2000f8e02ff */
[----:B------:R-:W-:Y:S01]  /*3760*/  SEL R21, R44, R21, !P2 ;  /* 0x000000152c157207 */ /* 0x000fe20005000000 */
[----:B------:R-:W-:Y:S01]  /*3770*/  IMAD R14, R14, UR5, RZ ;  /* 0x000000050e0e7c24 */ /* 0x000fe2000f8e02ff */
[-C--:B------:R-:W-:Y:S01]  /*3780*/  IADD3 R198, P4, R15, R3.reuse, RZ ;  /* 0x000000030fc67210 */ /* 0x080fe20007f9e0ff */
[----:B------:R-:W-:Y:S01]  /*3790*/  IMAD R9, R9, UR5, RZ ;  /* 0x0000000509097c24 */ /* 0x000fe2000f8e02ff */
[C---:B------:R-:W-:Y:S01]  /*37a0*/  SEL R16, R44.reuse, R16, !P2 ;  /* 0x000000102c107207 */ /* 0x040fe20005000000 */
[----:B------:R-:W-:Y:S01]  /*37b0*/  @!P1 IMAD.MOV R86, RZ, RZ, -R86 ;  /* 0x000000ffff569224 */ /* 0x000fe200078e0a56 */
[C---:B------:R-:W-:Y:S01]  /*37c0*/  SEL R10, R44.reuse, R10, !P2 ;  /* 0x0000000a2c0a7207 */ /* 0x040fe20005000000 */
[----:B------:R-:W-:Y:S01]  /*37d0*/  @!P5 IMAD.MOV R90, RZ, RZ, -R90 ;  /* 0x000000ffff5ad224 */ /* 0x000fe200078e0a5a */
[C---:B------:R-:W-:Y:S01]  /*37e0*/  SEL R22, R44.reuse, R22, !P2 ;  /* 0x000000162c167207 */ /* 0x040fe20005000000 */
[----:B------:R-:W-:Y:S01]  /*37f0*/  IMAD R21, R21, UR5, RZ ;  /* 0x0000000515157c24 */ /* 0x000fe2000f8e02ff */
[----:B------:R-:W-:Y:S01]  /*3800*/  IADD3 R200, P6, R5, R3, RZ ;  /* 0x0000000305c87210 */ /* 0x000fe20007fde0ff */
[----:B------:R-:W-:Y:S01]  /*3810*/  @!P0 IMAD.MOV R92, RZ, RZ, -R92 ;  /* 0x000000ffff5c8224 */ /* 0x000fe200078e0a5c */
[----:B------:R-:W-:Y:S01]  /*3820*/  SEL R17, R44, R17, !P2 ;  /* 0x000000112c117207 */ /* 0x000fe20005000000 */
[----:B------:R-:W-:Y:S01]  /*3830*/  IMAD R16, R16, UR5, RZ ;  /* 0x0000000510107c24 */ /* 0x000fe2000f8e02ff */
[----:B------:R-:W-:Y:S01]  /*3840*/  SEL R11, R44, R11, !P2 ;  /* 0x0000000b2c0b7207 */ /* 0x000fe20005000000 */
[----:B------:R-:W-:Y:S01]  /*3850*/  IMAD R10, R10, UR5, RZ ;  /* 0x000000050a0a7c24 */ /* 0x000fe2000f8e02ff */
[-C--:B------:R-:W-:Y:S01]  /*3860*/  LEA.HI.X.SX32 R197, R15, R4.reuse, 0x1, P4 ;  /* 0x000000040fc57211 */ /* 0x080fe200020f0eff */
[----:B------:R-:W-:Y:S01]  /*3870*/  IMAD R22, R22, UR5, RZ ;  /* 0x0000000516167c24 */ /* 0x000fe2000f8e02ff */
[C---:B------:R-:W-:Y:S01]  /*3880*/  SEL R31, R44.reuse, R31, !P2 ;  /* 0x0000001f2c1f7207 */ /* 0x040fe20005000000 */
[----:B------:R-:W-:Y:S01]  /*3890*/  IMAD R17, R17, UR5, RZ ;  /* 0x0000000511117c24 */ /* 0x000fe2000f8e02ff */
[----:B------:R-:W-:Y:S01]  /*38a0*/  IADD3 R212, P4, R13, R3, RZ ;  /* 0x000000030dd47210 */ /* 0x000fe20007f9e0ff */
[----:B------:R-:W-:Y:S01]  /*38b0*/  IMAD R11, R11, UR5, RZ ;  /* 0x000000050b0b7c24 */ /* 0x000fe2000f8e02ff */
[----:B------:R-:W-:Y:S01]  /*38c0*/  SEL R23, R44, R23, !P2 ;  /* 0x000000172c177207 */ /* 0x000fe20005000000 */
[----:B------:R-:W-:Y:S01]  /*38d0*/  IMAD R31, R31, UR5, RZ ;  /* 0x000000051f1f7c24 */ /* 0x000fe2000f8e02ff */
[-C--:B------:R-:W-:Y:S01]  /*38e0*/  IADD3 R202, P5, R7, R3.reuse, RZ ;  /* 0x0000000307ca7210 */ /* 0x080fe20007fbe0ff */
[----:B------:R-:W-:Y:S01]  /*38f0*/  IMAD R6, R6, UR4, RZ ;  /* 0x0000000406067c24 */ /* 0x000fe2000f8e02ff */
[----:B------:R-:W-:Y:S01]  /*3900*/  LEA.HI.X.SX32 R199, R5, R4, 0x1, P6 ;  /* 0x0000000405c77211 */ /* 0x000fe200030f0eff */
[----:B------:R-:W-:Y:S01]  /*3910*/  IMAD R23, R23, UR5, RZ ;  /* 0x0000000517177c24 */ /* 0x000fe2000f8e02ff */
[C---:B------:R-:W-:Y:S01]  /*3920*/  SEL R18, R44.reuse, R18, !P2 ;  /* 0x000000122c127207 */ /* 0x040fe20005000000 */
[----:B------:R-:W-:Y:S01]  /*3930*/  UMOV UR4, URZ ;  /* 0x0000003f00047c82 */ /* 0x000fe20008000000 */
[----:B------:R-:W-:Y:S01]  /*3940*/  SEL R28, R44, R28, !P2 ;  /* 0x0000001c2c1c7207 */ /* 0x000fe20005000000 */
[----:B------:R-:W-:Y:S01]  /*3950*/  USHF.L.U32 UR13, UR13, 0x7, URZ ;  /* 0x000000070d0d7899 */ /* 0x000fe2000800063f */
[-C--:B------:R-:W-:Y:S01]  /*3960*/  IADD3 R214, P6, R14, R3.reuse, RZ ;  /* 0x000000030ed67210 */ /* 0x080fe20007fde0ff */
[----:B------:R-:W-:Y:S01]  /*3970*/  IMAD R18, R18, UR5, RZ ;  /* 0x0000000512127c24 */ /* 0x000fe2000f8e02ff */
[----:B------:R-:W-:Y:S01]  /*3980*/  SEL R12, R44, R12, !P2 ;  /* 0x0000000c2c0c7207 */ /* 0x000fe20005000000 */
[----:B------:R-:W-:Y:S01]  /*3990*/  IMAD R28, R28, UR5, RZ ;  /* 0x000000051c1c7c24 */ /* 0x000fe2000f8e02ff */
[----:B------:R-:W-:Y:S01]  /*39a0*/  SEL R24, R44, R24, !P2 ;  /* 0x000000182c187207 */ /* 0x000fe20005000000 */
[----:B------:R-:W-:Y:S01]  /*39b0*/  USHF.R.S32.HI UR40, URZ, 0x1f, UR13 ;  /* 0x0000001f3f287899 */ /* 0x000fe2000801140d */
[----:B------:R-:W-:Y:S01]  /*39c0*/  IADD3 R204, P3, R9, R3, RZ ;  /* 0x0000000309cc7210 */ /* 0x000fe20007f7e0ff */
[----:B------:R-:W-:Y:S01]  /*39d0*/  IMAD R12, R12, UR5, RZ ;  /* 0x000000050c0c7c24 */ /* 0x000fe2000f8e02ff */
[----:B------:R-:W-:Y:S01]  /*39e0*/  SEL R19, R44, R19, !P2 ;  /* 0x000000132c137207 */ /* 0x000fe20005000000 */
[----:B------:R-:W-:Y:S01]  /*39f0*/  IMAD R24, R24, UR5, RZ ;  /* 0x0000000518187c24 */ /* 0x000fe2000f8e02ff */
[----:B------:R-:W-:-:S02]  /*3a00*/  LEA.HI.X.SX32 R211, R13, R4, 0x1, P4 ;  /* 0x000000040dd37211 */ /* 0x000fc400020f0eff */
[C---:B------:R-:W-:Y:S01]  /*3a10*/  SEL R20, R44.reuse, R20, !P2 ;  /* 0x000000142c147207 */ /* 0x040fe20005000000 */
[----:B------:R-:W-:Y:S01]  /*3a20*/  IMAD R19, R19, UR5, RZ ;  /* 0x0000000513137c24 */ /* 0x000fe2000f8e02ff */
[C---:B------:R-:W-:Y:S02]  /*3a30*/  SEL R25, R44.reuse, R25, !P2 ;  /* 0x000000192c197207 */ /* 0x040fe40005000000 */
[----:B------:R-:W-:Y:S01]  /*3a40*/  SEL R26, R44, R26, !P2 ;  /* 0x0000001a2c1a7207 */ /* 0x000fe20005000000 */
[----:B------:R-:W-:Y:S01]  /*3a50*/  IMAD R20, R20, UR5, RZ ;  /* 0x0000000514147c24 */ /* 0x000fe2000f8e02ff */
[C---:B------:R-:W-:Y:S01]  /*3a60*/  SEL R27, R44.reuse, R27, !P2 ;  /* 0x0000001b2c1b7207 */ /* 0x040fe20005000000 */
[----:B------:R-:W-:Y:S01]  /*3a70*/  IMAD R25, R25, UR5, RZ ;  /* 0x0000000519197c24 */ /* 0x000fe2000f8e02ff */
[----:B------:R-:W-:Y:S01]  /*3a80*/  SEL R29, R44, R29, !P2 ;  /* 0x0000001d2c1d7207 */ /* 0x000fe20005000000 */
[----:B------:R-:W-:Y:S01]  /*3a90*/  IMAD R26, R26, UR5, RZ ;  /* 0x000000051a1a7c24 */ /* 0x000fe2000f8e02ff */
[C---:B------:R-:W-:Y:S01]  /*3aa0*/  SEL R30, R44.reuse, R30, !P2 ;  /* 0x0000001e2c1e7207 */ /* 0x040fe20005000000 */
[----:B------:R-:W-:Y:S01]  /*3ab0*/  IMAD R27, R27, UR5, RZ ;  /* 0x000000051b1b7c24 */ /* 0x000fe2000f8e02ff */
[C---:B------:R-:W-:Y:S01]  /*3ac0*/  SEL R32, R44.reuse, R32, !P2 ;  /* 0x000000202c207207 */ /* 0x040fe20005000000 */
[----:B------:R-:W-:Y:S01]  /*3ad0*/  IMAD R29, R29, UR5, RZ ;  /* 0x000000051d1d7c24 */ /* 0x000fe2000f8e02ff */
[----:B------:R-:W-:Y:S01]  /*3ae0*/  SEL R33, R44, R33, !P2 ;  /* 0x000000212c217207 */ /* 0x000fe20005000000 */
[----:B------:R-:W-:Y:S01]  /*3af0*/  IMAD R30, R30, UR5, RZ ;  /* 0x000000051e1e7c24 */ /* 0x000fe2000f8e02ff */
        /* <DEDUP_REMOVED lines=72> */
[----:B------:R-:W-:Y:S01]  /*3f80*/  LEA.HI.X.SX32 R201, R7, R4, 0x1, P5 ;  /* 0x0000000407c97211 */ /* 0x000fe200028f0eff */
[----:B------:R-:W-:Y:S01]  /*3f90*/  IMAD R88, R88, UR5, RZ ;  /* 0x0000000558587c24 */ /* 0x000fe2000f8e02ff */
[----:B------:R-:W-:Y:S01]  /*3fa0*/  IADD3 R226, P4, R21, R3, RZ ;  /* 0x0000000315e27210 */ /* 0x000fe20007f9e0ff */
[----:B------:R-:W-:Y:S01]  /*3fb0*/  IMAD R90, R90, UR5, RZ ;  /* 0x000000055a5a7c24 */ /* 0x000fe2000f8e02ff */
[----:B------:R-:W-:-:S02]  /*3fc0*/  SEL R44, R44, R92, !P2 ;  /* 0x0000005c2c2c7207 */ /* 0x000fc40005000000 */
[-C--:B------:R-:W-:Y:S02]  /*3fd0*/  IADD3 R216, P5, R16, R3.reuse, RZ ;  /* 0x0000000310d87210 */ /* 0x080fe40007fbe0ff */
[-C--:B------:R-:W-:Y:S01]  /*3fe0*/  LEA.HI.X.SX32 R213, R14, R4.reuse, 0x1, P6 ;  /* 0x000000040ed57211 */ /* 0x080fe200030f0eff */
[----:B------:R-:W-:Y:S01]  /*3ff0*/  IMAD R44, R44, UR5, RZ ;  /* 0x000000052c2c7c24 */ /* 0x000fe2000f8e02ff */
[-C--:B------:R-:W-:Y:S01]  /*4000*/  IADD3 R206, P2, R10, R3.reuse, RZ ;  /* 0x000000030ace7210 */ /* 0x080fe20007f5e0ff */
[----:B------:R-:W-:Y:S01]  /*4010*/  UMOV UR5, URZ ;  /* 0x0000003f00057c82 */ /* 0x000fe20008000000 */
[----:B------:R-:W-:Y:S02]  /*4020*/  LEA.HI.X.SX32 R203, R9, R4, 0x1, P3 ;  /* 0x0000000409cb7211 */ /* 0x000fe400018f0eff */
[-C--:B------:R-:W-:Y:S02]  /*4030*/  IADD3 R228, P6, R22, R3.reuse, RZ ;  /* 0x0000000316e47210 */ /* 0x080fe40007fde0ff */
[----:B------:R-:W-:-:S02]  /*4040*/  IADD3 R218, P3, R17, R3, RZ ;  /* 0x0000000311da7210 */ /* 0x000fc40007f7e0ff */
[-C--:B------:R-:W-:Y:S02]  /*4050*/  IADD3 R208, P1, R11, R3.reuse, RZ ;  /* 0x000000030bd07210 */ /* 0x080fe40007f3e0ff */
[-C--:B------:R-:W-:Y:S02]  /*4060*/  LEA.HI.X.SX32 R225, R21, R4.reuse, 0x1, P4 ;  /* 0x0000000415e17211 */ /* 0x080fe400020f0eff */
[-C--:B------:R-:W-:Y:S02]  /*4070*/  LEA.HI.X.SX32 R215, R16, R4.reuse, 0x1, P5 ;  /* 0x0000000410d77211 */ /* 0x080fe400028f0eff */
[-C--:B------:R-:W-:Y:S02]  /*4080*/  IADD3 R240, P4, R31, R3.reuse, RZ ;  /* 0x000000031ff07210 */ /* 0x080fe40007f9e0ff */
[----:B------:R-:W-:Y:S02]  /*4090*/  LEA.HI.X.SX32 R205, R10, R4, 0x1, P2 ;  /* 0x000000040acd7211 */ /* 0x000fe400010f0eff */
[----:B------:R-:W-:-:S02]  /*40a0*/  IADD3 R230, P5, R23, R3, RZ ;  /* 0x0000000317e67210 */ /* 0x000fc40007fbe0ff */
[-C--:B------:R-:W-:Y:S02]  /*40b0*/  LEA.HI.X.SX32 R227, R22, R4.reuse, 0x1, P6 ;  /* 0x0000000416e37211 */ /* 0x080fe400030f0eff */
[-C--:B------:R-:W-:Y:S02]  /*40c0*/  IADD3 R220, P2, R18, R3.reuse, RZ ;  /* 0x0000000312dc7210 */ /* 0x080fe40007f5e0ff */
[-C--:B------:R-:W-:Y:S02]  /*40d0*/  LEA.HI.X.SX32 R217, R17, R4.reuse, 0x1, P3 ;  /* 0x0000000411d97211 */ /* 0x080fe400018f0eff */
[-C--:B------:R-:W-:Y:S02]  /*40e0*/  IADD3 R242, P6, R28, R3.reuse, RZ ;  /* 0x000000031cf27210 */ /* 0x080fe40007fde0ff */
[----:B------:R-:W-:Y:S02]  /*40f0*/  IADD3 R210, P0, R12, R3, RZ ;  /* 0x000000030cd27210 */ /* 0x000fe40007f1e0ff */
[----:B------:R-:W-:-:S02]  /*4100*/  LEA.HI.X.SX32 R207, R11, R4, 0x1, P1 ;  /* 0x000000040bcf7211 */ /* 0x000fc400008f0eff */
[-C--:B------:R-:W-:Y:S02]  /*4110*/  IADD3 R232, P3, R24, R3.reuse, RZ ;  /* 0x0000000318e87210 */ /* 0x080fe40007f7e0ff */
[-C--:B------:R-:W-:Y:S02]  /*4120*/  IADD3 R222, P1, R19, R3.reuse, RZ ;  /* 0x0000000313de7210 */ /* 0x080fe40007f3e0ff */
[-C--:B------:R-:W-:Y:S02]  /*4130*/  LEA.HI.X.SX32 R239, R31, R4.reuse, 0x1, P4 ;  /* 0x000000041fef7211 */ /* 0x080fe400020f0eff */
[-C--:B------:R-:W-:Y:S02]  /*4140*/  LEA.HI.X.SX32 R229, R23, R4.reuse, 0x1, P5 ;  /* 0x0000000417e57211 */ /* 0x080fe400028f0eff */
[----:B------:R-:W-:Y:S02]  /*4150*/  IADD3 R5, P4, R35, R3, RZ ;  /* 0x0000000323057210 */ /* 0x000fe40007f9e0ff */
[----:B------:R-:W-:-:S02]  /*4160*/  LEA.HI.X.SX32 R219, R18, R4, 0x1, P2 ;  /* 0x0000000412db7211 */ /* 0x000fc400010f0eff */
[-C--:B------:R-:W-:Y:S01]  /*4170*/  IADD3 R244, P5, R29, R3.reuse, RZ ;  /* 0x000000031df47210 */ /* 0x080fe20007fbe0ff */
[----:B------:R0:W-:Y:S01]  /*4180*/  STL [R1+0x4], R5 ;  /* 0x0000040501007387 */ /* 0x0001e20000100800 */
[-C--:B------:R-:W-:Y:S02]  /*4190*/  LEA.HI.X.SX32 R241, R28, R4.reuse, 0x1, P6 ;  /* 0x000000041cf17211 */ /* 0x080fe400030f0eff */
[-C--:B------:R-:W-:Y:S02]  /*41a0*/  LEA.HI.X.SX32 R209, R12, R4.reuse, 0x1, P0 ;  /* 0x000000040cd17211 */ /* 0x080fe400000f0eff */
[-C--:B------:R-:W-:Y:S02]  /*41b0*/  IADD3 R234, P2, R25, R3.reuse, RZ ;  /* 0x0000000319ea7210 */ /* 0x080fe40007f5e0ff */
[----:B------:R-:W-:Y:S02]  /*41c0*/  LEA.HI.X.SX32 R231, R24, R4, 0x1, P3 ;  /* 0x0000000418e77211 */ /* 0x000fe400018f0eff */
[----:B------:R-:W-:-:S02]  /*41d0*/  IADD3 R7, P6, R36, R3, RZ ;  /* 0x0000000324077210 */ /* 0x000fc40007fde0ff */
[-C--:B------:R-:W-:Y:S02]  /*41e0*/  IADD3 R224, P0, R20, R3.reuse, RZ ;  /* 0x0000000314e07210 */ /* 0x080fe40007f1e0ff */
[-C--:B------:R-:W-:Y:S01]  /*41f0*/  LEA.HI.X.SX32 R221, R19, R4.reuse, 0x1, P1 ;  /* 0x0000000413dd7211 */ /* 0x080fe200008f0eff */
[----:B------:R1:W-:Y:S01]  /*4200*/  STL [R1+0xc], R7 ;  /* 0x00000c0701007387 */ /* 0x0003e20000100800 */
[-C--:B------:R-:W-:Y:S02]  /*4210*/  IADD3 R246, P3, R30, R3.reuse, RZ ;  /* 0x000000031ef67210 */ /* 0x080fe40007f7e0ff */
[----:B------:R-:W-:Y:S02]  /*4220*/  IADD3 R236, P1, R26, R3, RZ ;  /* 0x000000031aec7210 */ /* 0x000fe40007f3e0ff */
[----:B------:R-:W-:Y:S02]  /*4230*/  LEA.HI.X.SX32 R243, R29, R4, 0x1, P5 ;  /* 0x000000041df37211 */ /* 0x000fe400028f0eff */
[----:B------:R-:W-:-:S02]  /*4240*/  CS2R R28, SRZ ;  /* 0x00000000001c7805 */ /* 0x000fc4000001ff00 */
[-C--:B------:R-:W-:Y:S02]  /*4250*/  LEA.HI.X.SX32 R233, R25, R4.reuse, 0x1, P2 ;  /* 0x0000000419e97211 */ /* 0x080fe400010f0eff */
[----:B------:R-:W-:Y:S02]  /*4260*/  CS2R R24, SRZ ;  /* 0x0000000000187805 */ /* 0x000fe4000001ff00 */
[-C--:B0-----:R-:W-:Y:S02]  /*4270*/  IADD3 R5, P5, R37, R3.reuse, RZ ;  /* 0x0000000325057210 */ /* 0x081fe40007fbe0ff */
[-C--:B------:R-:W-:Y:S02]  /*4280*/  LEA.HI.X.SX32 R223, R20, R4.reuse, 0x1, P0 ;  /* 0x0000000414df7211 */ /* 0x080fe400000f0eff */
[----:B------:R-:W-:Y:S01]  /*4290*/  IADD3 R248, P2, R32, R3, RZ ;  /* 0x0000000320f87210 */ /* 0x000fe20007f5e0ff */
[----:B------:R0:W-:Y:S01]  /*42a0*/  STL [R1+0x14], R5 ;  /* 0x0000140501007387 */ /* 0x0001e20000100800 */
[----:B------:R-:W-:-:S02]  /*42b0*/  LEA.HI.X.SX32 R245, R30, R4, 0x1, P3 ;  /* 0x000000041ef57211 */ /* 0x000fc400018f0eff */
[----:B------:R-:W-:Y:S02]  /*42c0*/  CS2R R30, SRZ ;  /* 0x00000000001e7805 */ /* 0x000fe4000001ff00 */
[-C--:B------:R-:W-:Y:S02]  /*42d0*/  IADD3 R238, P0, R27, R3.reuse, RZ ;  /* 0x000000031bee7210 */ /* 0x080fe40007f1e0ff */
[-C--:B------:R-:W-:Y:S02]  /*42e0*/  LEA.HI.X.SX32 R235, R26, R4.reuse, 0x1, P1 ;  /* 0x000000041aeb7211 */ /* 0x080fe400008f0eff */
[-C--:B-1----:R-:W-:Y:S02]  /*42f0*/  IADD3 R7, P3, R38, R3.reuse, RZ ;  /* 0x0000000326077210 */ /* 0x082fe40007f7e0ff */
[----:B------:R-:W-:Y:S02]  /*4300*/  IADD3 R250, P1, R33, R3, RZ ;  /* 0x0000000321fa7210 */ /* 0x000fe40007f3e0ff */
[-C--:B------:R-:W-:Y:S01]  /*4310*/  LEA.HI.X.SX32 R247, R32, R4.reuse, 0x1, P2 ;  /* 0x0000000420f77211 */ /* 0x080fe200010f0eff */
[----:B------:R1:W-:Y:S01]  /*4320*/  STL [R1+0x1c], R7 ;  /* 0x00001c0701007387 */ /* 0x0003e20000100800 */
[----:B------:R-:W-:-:S02]  /*4330*/  LEA.HI.X.SX32 R237, R27, R4, 0x1, P0 ;  /* 0x000000041bed7211 */ /* 0x000fc400000f0eff */
[----:B------:R-:W-:Y:S02]  /*4340*/  CS2R R26, SRZ ;  /* 0x00000000001a7805 */ /* 0x000fe4000001ff00 */
[-C--:B0-----:R-:W-:Y:S02]  /*4350*/  IADD3 R5, P2, R39, R3.reuse, RZ ;  /* 0x0000000327057210 */ /* 0x081fe40007f5e0ff */
[C---:B------:R-:W-:Y:S02]  /*4360*/  IADD3 R252, P0, R34.reuse, R3, RZ ;  /* 0x0000000322fc7210 */ /* 0x040fe40007f1e0ff */
[-C--:B------:R-:W-:Y:S01]  /*4370*/  LEA.HI.X.SX32 R249, R33, R4.reuse, 0x1, P1 ;  /* 0x0000000421f97211 */ /* 0x080fe200008f0eff */
[----:B------:R0:W-:Y:S01]  /*4380*/  STL [R1+0x24], R5 ;  /* 0x0000240501007387 */ /* 0x0001e20000100800 */
[----:B------:R-:W-:Y:S02]  /*4390*/  LEA.HI.X.SX32 R251, R34, R4, 0x1, P0 ;  /* 0x0000000422fb7211 */ /* 0x000fe400000f0eff */
[----:B------:R-:W-:-:S02]  /*43a0*/  CS2R R32, SRZ ;  /* 0x0000000000207805 */ /* 0x000fc4000001ff00 */
[----:B-1----:R-:W-:Y:S02]  /*43b0*/  IADD3 R7, P1, R40, R3, RZ ;  /* 0x0000000328077210 */ /* 0x002fe40007f3e0ff */
[----:B------:R-:W-:-:S03]  /*43c0*/  LEA.HI.X.SX32 R8, R35, R4, 0x1, P4 ;  /* 0x0000000423087211 */ /* 0x000fc600020f0eff */
[----:B------:R1:W-:Y:S01]  /*43d0*/  STL [R1+0x2c], R7 ;  /* 0x00002c0701007387 */ /* 0x0003e20000100800 */
[----:B0-----:R-:W-:-:S05]  /*43e0*/  IADD3 R5, P0, R41, R3, RZ ;  /* 0x0000000329057210 */ /* 0x001fca0007f1e0ff */
[----:B------:R0:W-:Y:S01]  /*43f0*/  STL [R1+0x34], R5 ;  /* 0x0000340501007387 */ /* 0x0001e20000100800 */
[----:B-1----:R-:W-:-:S03]  /*4400*/  IADD3 R7, P4, R42, R3, RZ ;  /* 0x000000032a077210 */ /* 0x002fc60007f9e0ff */
[----:B------:R1:W-:Y:S04]  /*4410*/  STL [R1], R8 ;  /* 0x0000000801007387 */ /* 0x0003e80000100800 */
[----:B------:R2:W-:Y:S01]  /*4420*/  STL [R1+0x3c], R7 ;  /* 0x00003c0701007387 */ /* 0x0005e20000100800 */
[----:B0-----:R-:W-:Y:S02]  /*4430*/  LEA.HI.X.SX32 R5, R36, R4, 0x1, P6 ;  /* 0x0000000424057211 */ /* 0x001fe400030f0eff */
[----:B-1----:R-:W-:-:S03]  /*4440*/  IADD3 R8, P6, R43, R3, RZ ;  /* 0x000000032b087210 */ /* 0x002fc60007fde0ff */
[----:B------:R0:W-:Y:S01]  /*4450*/  STL [R1+0x8], R5 ;  /* 0x0000080501007387 */ /* 0x0001e20000100800 */
[----:B--2---:R-:W-:-:S03]  /*4460*/  LEA.HI.X.SX32 R7, R37, R4, 0x1, P5 ;  /* 0x0000000425077211 */ /* 0x004fc600028f0eff */
[----:B------:R1:W-:Y:S04]  /*4470*/  STL [R1+0x44], R8 ;  /* 0x0000440801007387 */ /* 0x0003e80000100800 */
[----:B------:R2:W-:Y:S01]  /*4480*/  STL [R1+0x10], R7 ;  /* 0x0000100701007387 */ /* 0x0005e20000100800 */
[----:B0-----:R-:W-:Y:S02]  /*4490*/  IADD3 R5, P5, R47, R3, RZ ;  /* 0x000000032f057210 */ /* 0x001fe40007fbe0ff */
[----:B-1----:R-:W-:-:S03]  /*44a0*/  LEA.HI.X.SX32 R8, R38, R4, 0x1, P3 ;  /* 0x0000000426087211 */ /* 0x002fc600018f0eff */
[----:B------:R0:W-:Y:S01]  /*44b0*/  STL [R1+0x4c], R5 ;  /* 0x00004c0501007387 */ /* 0x0001e20000100800 */
[----:B--2---:R-:W-:-:S03]  /*44c0*/  IADD3 R7, P3, R46, R3, RZ ;  /* 0x000000032e077210 */ /* 0x004fc60007f7e0ff */
[----:B------:R1:W-:Y:S04]  /*44d0*/  STL [R1+0x18], R8 ;  /* 0x0000180801007387 */ /* 0x0003e80000100800 */
        /* <DEDUP_REMOVED lines=49> */
[-C--:B0-----:R-:W-:Y:S02]  /*47f0*/  LEA.HI.X.SX32 R5, R56, R4.reuse, 0x1, P5 ;  /* 0x0000000438057211 */ /* 0x081fe400028f0eff */
[----:B------:R-:W-:Y:S02]  /*4800*/  CS2R R56, SRZ ;  /* 0x0000000000387805 */ /* 0x000fe4000001ff00 */
[----:B-1----:R-:W-:Y:S01]  /*4810*/  IADD3 R8, P5, R68, R3, RZ ;  /* 0x0000000344087210 */ /* 0x002fe20007fbe0ff */
[----:B------:R0:W-:Y:S01]  /*4820*/  STL [R1+0x80], R5 ;  /* 0x0000800501007387 */ /* 0x0001e20000100800 */
[----:B--2---:R-:W-:-:S03]  /*4830*/  LEA.HI.X.SX32 R7, R58, R4, 0x1, P3 ;  /* 0x000000043a077211 */ /* 0x004fc600018f0eff */
[----:B------:R1:W-:Y:S01]  /*4840*/  STL [R1+0xbc], R8 ;  /* 0x0000bc0801007387 */ /* 0x0003e20000100800 */
[----:B------:R-:W-:-:S03]  /*4850*/  CS2R R58, SRZ ;  /* 0x00000000003a7805 */ /* 0x000fc6000001ff00 */
[----:B------:R2:W-:Y:S01]  /*4860*/  STL [R1+0x88], R7 ;  /* 0x0000880701007387 */ /* 0x0005e20000100800 */
[----:B0-----:R-:W-:Y:S02]  /*4870*/  IADD3 R5, P3, R70, R3, RZ ;  /* 0x0000000346057210 */ /* 0x001fe40007f7e0ff */
[----:B-1----:R-:W-:-:S03]  /*4880*/  LEA.HI.X.SX32 R8, R60, R4, 0x1, P2 ;  /* 0x000000043c087211 */ /* 0x002fc600010f0eff */
[----:B------:R0:W-:Y:S01]  /*4890*/  STL [R1+0xc4], R5 ;  /* 0x0000c40501007387 */ /* 0x0001e20000100800 */
[----:B------:R-:W-:Y:S02]  /*48a0*/  CS2R R60, SRZ ;  /* 0x00000000003c7805 */ /* 0x000fe4000001ff00 */
[----:B--2---:R-:W-:Y:S01]  /*48b0*/  IADD3 R7, P2, R72, R3, RZ ;  /* 0x0000000348077210 */ /* 0x004fe20007f5e0ff */
[----:B------:R1:W-:Y:S04]  /*48c0*/  STL [R1+0x90], R8 ;  /* 0x0000900801007387 */ /* 0x0003e80000100800 */
[----:B------:R2:W-:Y:S01]  /*48d0*/  STL [R1+0xcc], R7 ;  /* 0x0000cc0701007387 */ /* 0x0005e20000100800 */
[----:B0-----:R-:W-:Y:S02]  /*48e0*/  LEA.HI.X.SX32 R5, R62, R4, 0x1, P1 ;  /* 0x000000043e057211 */ /* 0x001fe400008f0eff */
[----:B------:R-:W-:-:S02]  /*48f0*/  CS2R R62, SRZ ;  /* 0x00000000003e7805 */ /* 0x000fc4000001ff00 */
[----:B-1----:R-:W-:Y:S01]  /*4900*/  IADD3 R8, P1, R74, R3, RZ ;  /* 0x000000034a087210 */ /* 0x002fe20007f3e0ff */
[----:B------:R0:W-:Y:S01]  /*4910*/  STL [R1+0x98], R5 ;  /* 0x0000980501007387 */ /* 0x0001e20000100800 */
[----:B--2---:R-:W-:-:S03]  /*4920*/  LEA.HI.X.SX32 R7, R51, R4, 0x1, P0 ;  /* 0x0000000433077211 */ /* 0x004fc600000f0eff */
[----:B------:R1:W-:Y:S04]  /*4930*/  STL [R1+0xd4], R8 ;  /* 0x0000d40801007387 */ /* 0x0003e80000100800 */
        /* <DEDUP_REMOVED lines=40> */
[----:B------:R-:W-:Y:S02]  /*4bc0*/  IADD3 R3, P4, R44, R3, RZ ;  /* 0x000000032c037210 */ /* 0x000fe40007f9e0ff */
[-C--:B-1----:R-:W-:Y:S01]  /*4bd0*/  LEA.HI.X.SX32 R8, R86, R4.reuse, 0x1, P2 ;  /* 0x0000000456087211 */ /* 0x082fe200010f0eff */
[----:B------:R0:W-:Y:S01]  /*4be0*/  STL [R1+0xe0], R5 ;  /* 0x0000e00501007387 */ /* 0x0001e20000100800 */
[----:B------:R-:W-:Y:S02]  /*4bf0*/  CS2R R86, SRZ ;  /* 0x0000000000567805 */ /* 0x000fe4000001ff00 */
[----:B--2---:R-:W-:Y:S01]  /*4c00*/  LEA.HI.X.SX32 R7, R80, R4, 0x1, P6 ;  /* 0x0000000450077211 */ /* 0x004fe200030f0eff */
[----:B------:R1:W-:Y:S01]  /*4c10*/  STL [R1+0x11c], R3 ;  /* 0x00011c0301007387 */ /* 0x0003e20000100800 */
[----:B------:R-:W-:-:S03]  /*4c20*/  CS2R R80, SRZ ;  /* 0x0000000000507805 */ /* 0x000fc6000001ff00 */
[----:B------:R2:W-:Y:S01]  /*4c30*/  STL [R1+0xe8], R7 ;  /* 0x0000e80701007387 */ /* 0x0005e20000100800 */
[----:B0-----:R-:W-:Y:S01]  /*4c40*/  IADD3 R5, P6, R6, UR6, RZ ;  /* 0x0000000606057c10 */ /* 0x001fe2000ffde0ff */
[----:B------:R-:W-:Y:S01]  /*4c50*/  UIADD3 UR6, UR12, 0x4000, URZ ;  /* 0x000040000c067890 */ /* 0x000fe2000fffe03f */
[----:B-1----:R-:W-:-:S03]  /*4c60*/  LEA.HI.X.SX32 R3, R82, R4, 0x1, P5 ;  /* 0x0000000452037211 */ /* 0x002fc600028f0eff */
[----:B------:R-:W-:Y:S01]  /*4c70*/  USHF.R.U32.HI UR10, URZ, 0x4, UR6 ;  /* 0x000000043f0a7899 */ /* 0x000fe20008011606 */
[----:B------:R-:W-:Y:S01]  /*4c80*/  CS2R R82, SRZ ;  /* 0x0000000000527805 */ /* 0x000fe2000001ff00 */
[----:B------:R-:W-:Y:S01]  /*4c90*/  UIADD3 UR6, UP0, UR8, 0x2, URZ ;  /* 0x0000000208067890 */ /* 0x000fe2000ff1e03f */
[-C--:B--2---:R-:W-:Y:S01]  /*4ca0*/  LEA.HI.X.SX32 R7, R84, R4.reuse, 0x1, P3 ;  /* 0x0000000454077211 */ /* 0x084fe200018f0eff */
[----:B------:R0:W-:Y:S01]  /*4cb0*/  STL [R1+0xf0], R3 ;  /* 0x0000f00301007387 */ /* 0x0001e20000100800 */
[----:B------:R-:W-:Y:S01]  /*4cc0*/  USGXT.U32 UR10, UR10, 0xe ;  /* 0x0000000e0a0a789a */ /* 0x000fe20008000000 */
[----:B------:R-:W-:Y:S02]  /*4cd0*/  CS2R R84, SRZ ;  /* 0x0000000000547805 */ /* 0x000fe4000001ff00 */
[----:B------:R1:W-:Y:S04]  /*4ce0*/  STL [R1+0xf8], R7 ;  /* 0x0000f80701007387 */ /* 0x0003e80000100800 */
[----:B------:R-:W-:Y:S01]  /*4cf0*/  STL [R1+0x100], R8 ;  /* 0x0001000801007387 */ /* 0x000fe20000100800 */
[----:B0-----:R-:W-:-:S02]  /*4d00*/  LEA.HI.X.SX32 R3, R88, R4, 0x1, P1 ;  /* 0x0000000458037211 */ /* 0x001fc400008f0eff */
[----:B-1----:R-:W-:-:S03]  /*4d10*/  LEA.HI.X.SX32 R7, R90, R4, 0x1, P0 ;  /* 0x000000045a077211 */ /* 0x002fc600000f0eff */
[----:B------:R0:W-:Y:S01]  /*4d20*/  STL [R1+0x108], R3 ;  /* 0x0001080301007387 */ /* 0x0001e20000100800 */
[----:B------:R-:W-:-:S03]  /*4d30*/  LEA.HI.X.SX32 R4, R44, R4, 0x1, P4 ;  /* 0x000000042c047211 */ /* 0x000fc600020f0eff */
[----:B------:R1:W-:Y:S04]  /*4d40*/  STL [R1+0x110], R7 ;  /* 0x0001100701007387 */ /* 0x0003e80000100800 */
[----:B------:R2:W-:Y:S01]  /*4d50*/  STL [R1+0x118], R4 ;  /* 0x0001180401007387 */ /* 0x0005e20000100800 */
[----:B0-----:R-:W-:Y:S01]  /*4d60*/  LEA.HI.X.SX32 R3, R6, UR7, 0x1, P6 ;  /* 0x0000000706037c11 */ /* 0x001fe2000b0f0eff */
[----:B------:R-:W-:Y:S02]  /*4d70*/  UIADD3.X UR7, UR4, 0x40000040, URZ, UP0, !UPT ;  /* 0x4000004004077890 */ /* 0x000fe400087fe43f */
[----:B------:R-:W-:Y:S01]  /*4d80*/  UIADD3 UR9, UP0, UR10, 0x2, URZ ;  /* 0x000000020a097890 */ /* 0x000fe2000ff1e03f */
[----:B-1----:R-:W-:Y:S01]  /*4d90*/  IMAD.SHL.U32 R7, R2, 0x10, RZ ;  /* 0x0000001002077824 */ /* 0x002fe200078e00ff */
[----:B------:R-:W-:Y:S01]  /*4da0*/  UMOV UR4, UR6 ;  /* 0x0000000600047c82 */ /* 0x000fe20008000000 */
[----:B------:R-:W0:Y:S01]  /*4db0*/  LDC R2, c[0x0][0x238] ;  /* 0x00008e00ff027b82 */ /* 0x000e220000000800 */
[----:B------:R-:W-:Y:S01]  /*4dc0*/  UIADD3.X UR11, UR5, 0x40000040, URZ, UP0, !UPT ;  /* 0x40000040050b7890 */ /* 0x000fe200087fe43f */
[----:B--2---:R-:W-:Y:S01]  /*4dd0*/  IMAD.MOV.U32 R4, RZ, RZ, RZ ;  /* 0x000000ffff047224 */ /* 0x004fe200078e00ff */
[----:B------:R-:W-:Y:S01]  /*4de0*/  LOP3.LUT R113, R7, 0x70, RZ, 0xc0, !PT ;  /* 0x0000007007717812 */ /* 0x000fe200078ec0ff */
[----:B------:R-:W-:Y:S01]  /*4df0*/  STL [R1+0x59c], R7 ;  /* 0x00059c0701007387 */ /* 0x000fe20000100800 */
[----:B------:R-:W-:Y:S01]  /*4e00*/  UMOV UR5, UR7 ;  /* 0x0000000700057c82 */ /* 0x000fe20008000000 */
[----:B------:R-:W-:Y:S01]  /*4e10*/  UMOV UR6, UR9 ;  /* 0x0000000900067c82 */ /* 0x000fe20008000000 */
[----:B------:R-:W-:Y:S01]  /*4e20*/  UIADD3.64 UR16, UR4, 0x2, URZ ;  /* 0x0000000204107897 */ /* 0x000fe2000fffe03f */
[----:B------:R-:W-:Y:S01]  /*4e30*/  IMAD R113, R177, 0x80, R113 ;  /* 0x00000080b1717824 */ /* 0x000fe200078e0271 */
[----:B------:R1:W-:Y:S01]  /*4e40*/  STL [R1+0x558], R114 ;  /* 0x0005587201007387 */ /* 0x0003e20000100800 */
[----:B------:R-:W-:Y:S01]  /*4e50*/  UMOV UR7, UR11 ;  /* 0x0000000b00077c82 */ /* 0x000fe20008000000 */
[----:B------:R-:W-:-:S02]  /*4e60*/  UIADD3.64 UR20, UR4, 0x4, URZ ;  /* 0x0000000404147897 */ /* 0x000fc4000fffe03f */
[----:B------:R-:W-:Y:S01]  /*4e70*/  STL [R1+0x554], R113 ;  /* 0x0005547101007387 */ /* 0x000fe20000100800 */
[----:B------:R-:W-:Y:S02]  /*4e80*/  UIADD3.64 UR24, UR4, 0x1fe, URZ ;  /* 0x000001fe04187897 */ /* 0x000fe4000fffe03f */
[----:B------:R-:W-:Y:S02]  /*4e90*/  UIADD3.64 UR28, UR4, 0x200, URZ ;  /* 0x00000200041c7897 */ /* 0x000fe4000fffe03f */
[----:B------:R-:W-:Y:S02]  /*4ea0*/  UIADD3.64 UR32, UR4, 0x202, URZ ;  /* 0x0000020204207897 */ /* 0x000fe4000fffe03f */
[----:B------:R-:W-:Y:S02]  /*4eb0*/  UIADD3.64 UR36, UR4, 0x204, URZ ;  /* 0x0000020404247897 */ /* 0x000fe4000fffe03f */
[----:B------:R-:W-:Y:S01]  /*4ec0*/  UIADD3.64 UR18, UR6, 0x2, URZ ;  /* 0x0000000206127897 */ /* 0x000fe2000fffe03f */
[C---:B0-----:R-:W-:Y:S01]  /*4ed0*/  IMAD R105, R2.reuse, 0x7f, RZ ;  /* 0x0000007f02697824 */ /* 0x041fe200078e02ff */
[----:B------:R-:W-:Y:S01]  /*4ee0*/  UIADD3.64 UR22, UR6, 0x4, URZ ;  /* 0x0000000406167897 */ /* 0x000fe2000fffe03f */
[C---:B------:R-:W-:Y:S01]  /*4ef0*/  IMAD R103, R2.reuse, 0x7e, RZ ;  /* 0x0000007e02677824 */ /* 0x040fe200078e02ff */
[----:B------:R-:W-:Y:S01]  /*4f00*/  UMOV UR11, 0x40000040 ;  /* 0x40000040000b7882 */ /* 0x000fe20000000000 */
[C---:B------:R-:W-:Y:S01]  /*4f10*/  IMAD R101, R2.reuse, 0x7d, RZ ;  /* 0x0000007d02657824 */ /* 0x040fe200078e02ff */
[-C--:B------:R-:W-:Y:S01]  /*4f20*/  IADD3 R177, P3, R105, R5.reuse, RZ ;  /* 0x0000000569b17210 */ /* 0x080fe20007f7e0ff */
[C---:B------:R-:W-:Y:S01]  /*4f30*/  IMAD R99, R2.reuse, 0x7c, RZ ;  /* 0x0000007c02637824 */ /* 0x040fe200078e02ff */
[-C--:B-1----:R-:W-:Y:S01]  /*4f40*/  IADD3 R114, P4, R103, R5.reuse, RZ ;  /* 0x0000000567727210 */ /* 0x082fe20007f9e0ff */
[C---:B------:R-:W-:Y:S01]  /*4f50*/  IMAD R97, R2.reuse, 0x7b, RZ ;  /* 0x0000007b02617824 */ /* 0x040fe200078e02ff */
[----:B------:R-:W-:Y:S01]  /*4f60*/  IADD3 R178, P5, R101, R5, RZ ;  /* 0x0000000565b27210 */ /* 0x000fe20007fbe0ff */
[----:B------:R0:W-:Y:S01]  /*4f70*/  STL [R1+0x124], R177 ;  /* 0x000124b101007387 */ /* 0x0001e20000100800 */
[----:B------:R-:W-:-:S02]  /*4f80*/  IMAD R95, R2, 0x7a, RZ ;  /* 0x0000007a025f7824 */ /* 0x000fc400078e02ff */
[C---:B------:R-:W-:Y:S01]  /*4f90*/  IMAD R93, R2.reuse, 0x79, RZ ;  /* 0x00000079025d7824 */ /* 0x040fe200078e02ff */
[----:B------:R1:W-:Y:S01]  /*4fa0*/  STL [R1+0x12c], R114 ;  /* 0x00012c7201007387 */ /* 0x0003e20000100800 */
[C---:B------:R-:W-:Y:S02]  /*4fb0*/  IMAD R91, R2.reuse, 0x78, RZ ;  /* 0x00000078025b7824 */ /* 0x040fe400078e02ff */
[C---:B------:R-:W-:Y:S01]  /*4fc0*/  IMAD R89, R2.reuse, 0x77, RZ ;  /* 0x0000007702597824 */ /* 0x040fe200078e02ff */
[----:B------:R2:W-:Y:S01]  /*4fd0*/  STL [R1+0x134], R178 ;  /* 0x000134b201007387 */ /* 0x0005e20000100800 */
[C---:B------:R-:W-:Y:S01]  /*4fe0*/  IMAD R55, R2.reuse, 0x76, RZ ;  /* 0x0000007602377824 */ /* 0x040fe200078e02ff */
[-C--:B0-----:R-:W-:Y:S01]  /*4ff0*/  IADD3 R177, P0, R97, R5.reuse, RZ ;  /* 0x0000000561b17210 */ /* 0x081fe20007f1e0ff */
[C---:B------:R-:W-:Y:S02]  /*5000*/  IMAD R53, R2.reuse, 0x75, RZ ;  /* 0x0000007502357824 */ /* 0x040fe400078e02ff */
[C---:B------:R-:W-:Y:S01]  /*5010*/  IMAD R51, R2.reuse, 0x74, RZ ;  /* 0x0000007402337824 */ /* 0x040fe200078e02ff */
[----:B-1----:R-:W-:Y:S01]  /*5020*/  IADD3 R114, P6, R99, R5, RZ ;  /* 0x0000000563727210 */ /* 0x002fe20007fde0ff */
[----:B------:R-:W-:-:S02]  /*5030*/  IMAD R49, R2, 0x73, RZ ;  /* 0x0000007302317824 */ /* 0x000fc400078e02ff */
[C---:B------:R-:W-:Y:S01]  /*5040*/  IMAD R47, R2.reuse, 0x72, RZ ;  /* 0x00000072022f7824 */ /* 0x040fe200078e02ff */
[-C--:B--2---:R-:W-:Y:S01]  /*5050*/  IADD3 R178, P1, R95, R5.reuse, RZ ;  /* 0x000000055fb27210 */ /* 0x084fe20007f3e0ff */
[----:B------:R0:W-:Y:S01]  /*5060*/  STL [R1+0x13c], R114 ;  /* 0x00013c7201007387 */ /* 0x0001e20000100800 */
[C---:B------:R-:W-:Y:S02]  /*5070*/  IMAD R45, R2.reuse, 0x71, RZ ;  /* 0x00000071022d7824 */ /* 0x040fe400078e02ff */
[C---:B------:R-:W-:Y:S01]  /*5080*/  IMAD R43, R2.reuse, 0x70, RZ ;  /* 0x00000070022b7824 */ /* 0x040fe200078e02ff */
[----:B------:R1:W-:Y:S01]  /*5090*/  STL [R1+0x144], R177 ;  /* 0x000144b101007387 */ /* 0x0003e20000100800 */
[C---:B------:R-:W-:Y:S02]  /*50a0*/  IMAD R41, R2.reuse, 0x6f, RZ ;  /* 0x0000006f02297824 */ /* 0x040fe400078e02ff */
[C---:B------:R-:W-:Y:S01]  /*50b0*/  IMAD R39, R2.reuse, 0x6e, RZ ;  /* 0x0000006e02277824 */ /* 0x040fe200078e02ff */
[----:B------:R-:W-:Y:S01]  /*50c0*/  STL [R1+0x14c], R178 ;  /* 0x00014cb201007387 */ /* 0x000fe20000100800 */
[C---:B------:R-:W-:Y:S01]  /*50d0*/  IMAD R37, R2.reuse, 0x6d, RZ ;  /* 0x0000006d02257824 */ /* 0x040fe200078e02ff */
[----:B0-----:R-:W-:Y:S01]  /*50e0*/  IADD3 R114, P2, R93, R5, RZ ;  /* 0x000000055d727210 */ /* 0x001fe20007f5e0ff */
[----:B------:R-:W-:-:S02]  /*50f0*/  IMAD R35, R2, 0x6c, RZ ;  /* 0x0000006c02237824 */ /* 0x000fc400078e02ff */
[C---:B------:R-:W-:Y:S01]  /*5100*/  IMAD R23, R2.reuse, 0x6b, RZ ;  /* 0x0000006b02177824 */ /* 0x040fe200078e02ff */
[----:B-1----:R-:W-:Y:S01]  /*5110*/  LEA.HI.X.SX32 R177, R105, R3, 0x1, P3 ;  /* 0x0000000369b17211 */ /* 0x002fe200018f0eff */
[----:B------:R0:W-:Y:S01]  /*5120*/  STL [R1+0x154], R114 ;  /* 0x0001547201007387 */ /* 0x0001e20000100800 */
[----:B------:R-:W-:Y:S01]  /*5130*/  IADD3 R105, P3, R91, R5, RZ ;  /* 0x000000055b697210 */ /* 0x000fe20007f7e0ff */
[C---:B------:R-:W-:Y:S02]  /*5140*/  IMAD R21, R2.reuse, 0x6a, RZ ;  /* 0x0000006a02157824 */ /* 0x040fe400078e02ff */
[----:B------:R-:W-:Y:S01]  /*5150*/  STL [R1+0x120], R177 ;  /* 0x000120b101007387 */ /* 0x000fe20000100800 */
[C---:B------:R-:W-:Y:S02]  /*5160*/  IMAD R19, R2.reuse, 0x69, RZ ;  /* 0x0000006902137824 */ /* 0x040fe400078e02ff */
[C---:B------:R-:W-:Y:S01]  /*5170*/  IMAD R17, R2.reuse, 0x68, RZ ;  /* 0x0000006802117824 */ /* 0x040fe200078e02ff */
[----:B------:R1:W-:Y:S01]  /*5180*/  STL [R1+0x15c], R105 ;  /* 0x00015c6901007387 */ /* 0x0003e20000100800 */
[C---:B------:R-:W-:Y:S01]  /*5190*/  IMAD R15, R2.reuse, 0x67, RZ ;  /* 0x00000067020f7824 */ /* 0x040fe200078e02ff */
[----:B0-----:R-:W-:Y:S01]  /*51a0*/  LEA.HI.X.SX32 R114, R103, R3, 0x1, P4 ;  /* 0x0000000367727211 */ /* 0x001fe200020f0eff */
[C---:B------:R-:W-:Y:S01]  /*51b0*/  IMAD R13, R2.reuse, 0x66, RZ ;  /* 0x00000066020d7824 */ /* 0x040fe200078e02ff */
[----:B------:R-:W-:Y:S01]  /*51c0*/  IADD3 R103, P4, R89, R5, RZ ;  /* 0x0000000559677210 */ /* 0x000fe20007f9e0ff */
[----:B------:R-:W-:-:S02]  /*51d0*/  IMAD R11, R2, 0x65, RZ ;  /* 0x00000065020b7824 */ /* 0x000fc400078e02ff */
[----:B------:R-:W-:Y:S01]  /*51e0*/  STL [R1+0x128], R114 ;  /* 0x0001287201007387 */ /* 0x000fe20000100800 */
[C---:B------:R-:W-:Y:S01]  /*51f0*/  IMAD R9, R2.reuse, 0x64, RZ ;  /* 0x0000006402097824 */ /* 0x040fe200078e02ff */
[----:B-1----:R-:W-:Y:S02]  /*5200*/  LEA.HI.X.SX32 R105, R101, R3, 0x1, P5 ;  /* 0x0000000365697211 */ /* 0x002fe400028f0eff */
        /* <DEDUP_REMOVED lines=48> */
[----:B------:R1:W-:Y:S01]  /*5510*/  STL [R1+0x160], R93 ;  /* 0x0001605d01007387 */ /* 0x0003e20000100800 */
[C---:B------:R-:W-:Y:S02]  /*5520*/  IMAD R92, R2.reuse, 0x4d, RZ ;  /* 0x0000004d025c7824 */ /* 0x040fe400078e02ff */
[C---:B------:R-:W-:Y:S01]  /*5530*/  IMAD R94, R2.reuse, 0x4c, RZ ;  /* 0x0000004c025e7824 */ /* 0x040fe200078e02ff */
[----:B------:R2:W-:Y:S01]  /*5540*/  STL [R1+0x19c], R89 ;  /* 0x00019c5901007387 */ /* 0x0005e20000100800 */
[C---:B------:R-:W-:Y:S01]  /*5550*/  IMAD R96, R2.reuse, 0x4b, RZ ;  /* 0x0000004b02607824 */ /* 0x040fe200078e02ff */
[----:B0-----:R-:W-:Y:S01]  /*5560*/  LEA.HI.X.SX32 R91, R55, R3, 0x1, P5 ;  /* 0x00000003375b7211 */ /* 0x001fe200028f0eff */
[----:B------:R-:W-:-:S02]  /*5570*/  IMAD R98, R2, 0x4a, RZ ;  /* 0x0000004a02627824 */ /* 0x000fc400078e02ff */
[C---:B------:R-:W-:Y:S01]  /*5580*/  IMAD R100, R2.reuse, 0x49, RZ ;  /* 0x0000004902647824 */ /* 0x040fe200078e02ff */
[----:B-1----:R-:W-:Y:S01]  /*5590*/  IADD3 R93, P5, R41, R5, RZ ;  /* 0x00000005295d7210 */ /* 0x002fe20007fbe0ff */
[----:B------:R0:W-:Y:S01]  /*55a0*/  STL [R1+0x168], R91 ;  /* 0x0001685b01007387 */ /* 0x0001e20000100800 */
[C---:B------:R-:W-:Y:S01]  /*55b0*/  IMAD R102, R2.reuse, 0x48, RZ ;  /* 0x0000004802667824 */ /* 0x040fe200078e02ff */
[----:B--2---:R-:W-:Y:S02]  /*55c0*/  LEA.HI.X.SX32 R89, R53, R3, 0x1, P6 ;  /* 0x0000000335597211 */ /* 0x004fe400030f0eff */
[----:B------:R1:W-:Y:S01]  /*55d0*/  STL [R1+0x1a4], R93 ;  /* 0x0001a45d01007387 */ /* 0x0003e20000100800 */
[C---:B------:R-:W-:Y:S02]  /*55e0*/  IMAD R104, R2.reuse, 0x47, RZ ;  /* 0x0000004702687824 */ /* 0x040fe400078e02ff */
[C---:B------:R-:W-:Y:S01]  /*55f0*/  IMAD R106, R2.reuse, 0x46, RZ ;  /* 0x00000046026a7824 */ /* 0x040fe200078e02ff */
[----:B------:R2:W-:Y:S01]  /*5600*/  STL [R1+0x170], R89 ;  /* 0x0001705901007387 */ /* 0x0005e20000100800 */
[C---:B------:R-:W-:Y:S01]  /*5610*/  IMAD R107, R2.reuse, 0x45, RZ ;  /* 0x00000045026b7824 */ /* 0x040fe200078e02ff */
[----:B0-----:R-:W-:Y:S01]  /*5620*/  IADD3 R91, P6, R39, R5, RZ ;  /* 0x00000005275b7210 */ /* 0x001fe20007fde0ff */
[----:B------:R-:W-:-:S02]  /*5630*/  IMAD R108, R2, 0x44, RZ ;  /* 0x00000044026c7824 */ /* 0x000fc400078e02ff */
[C---:B------:R-:W-:Y:S01]  /*5640*/  IMAD R109, R2.reuse, 0x43, RZ ;  /* 0x00000043026d7824 */ /* 0x040fe200078e02ff */
[----:B-1----:R-:W-:Y:S01]  /*5650*/  LEA.HI.X.SX32 R93, R51, R3, 0x1, P0 ;  /* 0x00000003335d7211 */ /* 0x002fe200000f0eff */
[----:B------:R0:W-:Y:S01]  /*5660*/  STL [R1+0x1ac], R91 ;  /* 0x0001ac5b01007387 */ /* 0x0001e20000100800 */
[C---:B------:R-:W-:Y:S01]  /*5670*/  IMAD R110, R2.reuse, 0x42, RZ ;  /* 0x00000042026e7824 */ /* 0x040fe200078e02ff */
[----:B--2---:R-:W-:Y:S02]  /*5680*/  IADD3 R89, P0, R37, R5, RZ ;  /* 0x0000000525597210 */ /* 0x004fe40007f1e0ff */
[----:B------:R1:W-:Y:S01]  /*5690*/  STL [R1+0x178], R93 ;  /* 0x0001785d01007387 */ /* 0x0003e20000100800 */
[C---:B------:R-:W-:Y:S02]  /*56a0*/  IMAD R111, R2.reuse, 0x41, RZ ;  /* 0x00000041026f7824 */ /* 0x040fe400078e02ff */
[C---:B------:R-:W-:Y:S01]  /*56b0*/  IMAD.SHL.U32 R112, R2.reuse, 0x40, RZ ;  /* 0x0000004002707824 */ /* 0x040fe200078e00ff */
        /* <DEDUP_REMOVED lines=17> */
[-C--:B-1----:R-:W-:Y:S01]  /*57d0*/  LEA.HI.X.SX32 R93, R45, R3.reuse, 0x1, P3 ;  /* 0x000000032d5d7211 */ /* 0x082fe200018f0eff */
[----:B------:R0:W-:Y:S01]  /*57e0*/  STL [R1+0x1c4], R91 ;  /* 0x0001c45b01007387 */ /* 0x0001e20000100800 */
[----:B------:R-:W-:Y:S01]  /*57f0*/  LEA.HI.X.SX32 R23, R23, R3, 0x1, P2 ;  /* 0x0000000317177211 */ /* 0x000fe200010f0eff */
[C---:B------:R-:W-:Y:S01]  /*5800*/  IMAD R124, R2.reuse, 0x36, RZ ;  /* 0x00000036027c7824 */ /* 0x040fe200078e02ff */
[C---:B--2---:R-:W-:Y:S01]  /*5810*/  IADD3 R89, P3, R21.reuse, R5, RZ ;  /* 0x0000000515597210 */ /* 0x044fe20007f7e0ff */
[----:B------:R1:W-:Y:S01]  /*5820*/  STL [R1+0x190], R93 ;  /* 0x0001905d01007387 */ /* 0x0003e20000100800 */
[C---:B------:R-:W-:Y:S02]  /*5830*/  IMAD R125, R2.reuse, 0x35, RZ ;  /* 0x00000035027d7824 */ /* 0x040fe400078e02ff */
[-C--:B------:R-:W-:Y:S01]  /*5840*/  LEA.HI.X.SX32 R21, R21, R3.reuse, 0x1, P3 ;  /* 0x0000000315157211 */ /* 0x080fe200018f0eff */
        /* <DEDUP_REMOVED lines=8> */
[-C--:B--2---:R-:W-:Y:S02]  /*58d0*/  LEA.HI.X.SX32 R89, R41, R3.reuse, 0x1, P5 ;  /* 0x0000000329597211 */ /* 0x084fe400028f0eff */
[----:B------:R1:W-:Y:S01]  /*58e0*/  STL [R1+0x1d4], R93 ;  /* 0x0001d45d01007387 */ /* 0x0003e20000100800 */
[----:B------:R-:W-:Y:S01]  /*58f0*/  LEA.HI.X.SX32 R19, R19, R3, 0x1, P4 ;  /* 0x0000000313137211 */ /* 0x000fe200020f0eff */
[C---:B------:R-:W-:Y:S02]  /*5900*/  IMAD R130, R2.reuse, 0x30, RZ ;  /* 0x0000003002827824 */ /* 0x040fe400078e02ff */
        /* <DEDUP_REMOVED lines=22> */
[----:B------:R-:W-:Y:S01]  /*5a70*/  STL [R1+0x1ec], R93 ;  /* 0x0001ec5d01007387 */ /* 0x000fe20000100800 */
[----:B------:R-:W-:Y:S01]  /*5a80*/  LEA.HI.X.SX32 R13, R13, R3, 0x1, P0 ;  /* 0x000000030d0d7211 */ /* 0x000fe200000f0eff */
[C---:B------:R-:W-:Y:S02]  /*5a90*/  IMAD R140, R2.reuse, 0x26, RZ ;  /* 0x00000026028c7824 */ /* 0x040fe400078e02ff */
[----:B------:R1:W-:Y:S01]  /*5aa0*/  STL [R1+0x1b8], R89 ;  /* 0x0001b85901007387 */ /* 0x0003e20000100800 */
[C---:B------:R-:W-:Y:S01]  /*5ab0*/  IMAD R141, R2.reuse, 0x25, RZ ;  /* 0x00000025028d7824 */ /* 0x040fe200078e02ff */
[----:B0-----:R-:W-:Y:S01]  /*5ac0*/  IADD3 R91, P1, R11, R5, RZ ;  /* 0x000000050b5b7210 */ /* 0x001fe20007f3e0ff */
[----:B------:R-:W-:-:S02]  /*5ad0*/  IMAD R142, R2, 0x24, RZ ;  /* 0x00000024028e7824 */ /* 0x000fc400078e02ff */
[C---:B------:R-:W-:Y:S01]  /*5ae0*/  IMAD R143, R2.reuse, 0x23, RZ ;  /* 0x00000023028f7824 */ /* 0x040fe200078e02ff */
[----:B------:R-:W-:Y:S01]  /*5af0*/  LEA.HI.X.SX32 R11, R11, R3, 0x1, P1 ;  /* 0x000000030b0b7211 */ /* 0x000fe200008f0eff */
[----:B------:R-:W-:Y:S01]  /*5b00*/  STL [R1+0x1f4], R91 ;  /* 0x0001f45b01007387 */ /* 0x000fe20000100800 */
[C---:B------:R-:W-:Y:S01]  /*5b10*/  IMAD R144, R2.reuse, 0x22, RZ ;  /* 0x0000002202907824 */ /* 0x040fe200078e02ff */
[C---:B-1----:R-:W-:Y:S02]  /*5b20*/  IADD3 R89, P2, R9.reuse, R5, RZ ;  /* 0x0000000509597210 */ /* 0x042fe40007f5e0ff */
[----:B------:R0:W-:Y:S01]  /*5b30*/  STL [R1+0x1c0], R23 ;  /* 0x0001c01701007387 */ /* 0x0001e20000100800 */
[C---:B------:R-:W-:Y:S01]  /*5b40*/  IMAD R145, R2.reuse, 0x21, RZ ;  /* 0x0000002102917824 */ /* 0x040fe200078e02ff */
[----:B------:R-:W-:Y:S02]  /*5b50*/  LEA.HI.X.SX32 R9, R9, R3, 0x1, P2 ;  /* 0x0000000309097211 */ /* 0x000fe400010f0eff */
[----:B------:R-:W-:Y:S01]  /*5b60*/  STL [R1+0x1fc], R89 ;  /* 0x0001fc5901007387 */ /* 0x000fe20000100800 */
[----:B------:R-:W-:-:S02]  /*5b70*/  IMAD.SHL.U32 R146, R2, 0x20, RZ ;  /* 0x0000002002927824 */ /* 0x000fc400078e00ff */
[C---:B------:R-:W-:Y:S01]  /*5b80*/  IMAD R147, R2.reuse, 0x1f, RZ ;  /* 0x0000001f02937824 */ /* 0x040fe200078e02ff */
[----:B------:R1:W-:Y:S01]  /*5b90*/  STL [R1+0x1c8], R21 ;  /* 0x0001c81501007387 */ /* 0x0003e20000100800 */
[C---:B------:R-:W-:Y:S01]  /*5ba0*/  IMAD R148, R2.reuse, 0x1e, RZ ;  /* 0x0000001e02947824 */ /* 0x040fe200078e02ff */
[C---:B0-----:R-:W-:Y:S01]  /*5bb0*/  IADD3 R23, P3, R7.reuse, R5, RZ ;  /* 0x0000000507177210 */ /* 0x041fe20007f7e0ff */
[C---:B------:R-:W-:Y:S02]  /*5bc0*/  IMAD R149, R2.reuse, 0x1d, RZ ;  /* 0x0000001d02957824 */ /* 0x040fe400078e02ff */
[C---:B------:R-:W-:Y:S01]  /*5bd0*/  IMAD R150, R2.reuse, 0x1c, RZ ;  /* 0x0000001c02967824 */ /* 0x040fe200078e02ff */
[----:B------:R-:W-:Y:S01]  /*5be0*/  LEA.HI.X.SX32 R7, R7, R3, 0x1, P3 ;  /* 0x0000000307077211 */ /* 0x000fe200018f0eff */
[----:B------:R-:W-:Y:S01]  /*5bf0*/  STL [R1+0x204], R23 ;  /* 0x0002041701007387 */ /* 0x000fe20000100800 */
[----:B------:R-:W-:Y:S01]  /*5c00*/  IMAD R151, R2, 0x1b, RZ ;  /* 0x0000001b02977824 */ /* 0x000fe200078e02ff */
[----:B-1----:R-:W-:-:S02]  /*5c10*/  IADD3 R21, P4, R8, R5, RZ ;  /* 0x0000000508157210 */ /* 0x002fc40007f9e0ff */
[----:B------:R0:W-:Y:S01]  /*5c20*/  STL [R1+0x1d0], R19 ;  /* 0x0001d01301007387 */ /* 0x0001e20000100800 */
[----:B------:R-:W-:Y:S01]  /*5c30*/  IMAD R152, R2, 0x1a, RZ ;  /* 0x0000001a02987824 */ /* 0x000fe200078e02ff */
[----:B------:R-:W-:Y:S02]  /*5c40*/  LEA.HI.X.SX32 R8, R8, R3, 0x1, P4 ;  /* 0x0000000308087211 */ /* 0x000fe400020f0eff */
[----:B------:R-:W-:Y:S01]  /*5c50*/  STL [R1+0x20c], R21 ;  /* 0x00020c1501007387 */ /* 0x000fe20000100800 */
[C---:B------:R-:W-:Y:S02]  /*5c60*/  IMAD R153, R2.reuse, 0x19, RZ ;  /* 0x0000001902997824 */ /* 0x040fe400078e02ff */
[C---:B------:R-:W-:Y:S01]  /*5c70*/  IMAD R154, R2.reuse, 0x18, RZ ;  /* 0x00000018029a7824 */ /* 0x040fe200078e02ff */
[----:B------:R1:W-:Y:S01]  /*5c80*/  STL [R1+0x1d8], R17 ;  /* 0x0001d81101007387 */ /* 0x0003e20000100800 */
[----:B------:R-:W-:Y:S01]  /*5c90*/  IMAD R155, R2, 0x17, RZ ;  /* 0x00000017029b7824 */ /* 0x000fe200078e02ff */
[----:B0-----:R-:W-:Y:S01]  /*5ca0*/  IADD3 R19, P5, R10, R5, RZ ;  /* 0x000000050a137210 */ /* 0x001fe20007fbe0ff */
[----:B------:R-:W-:-:S02]  /*5cb0*/  IMAD R156, R2, 0x16, RZ ;  /* 0x00000016029c7824 */ /* 0x000fc400078e02ff */
[C---:B------:R-:W-:Y:S02]  /*5cc0*/  IMAD R157, R2.reuse, 0x15, RZ ;  /* 0x00000015029d7824 */ /* 0x040fe400078e02ff */
[----:B------:R-:W-:Y:S01]  /*5cd0*/  STL [R1+0x214], R19 ;  /* 0x0002141301007387 */ /* 0x000fe20000100800 */
[----:B------:R-:W-:Y:S01]  /*5ce0*/  IMAD R158, R2, 0x14, RZ ;  /* 0x00000014029e7824 */ /* 0x000fe200078e02ff */
[----:B-1----:R-:W-:Y:S02]  /*5cf0*/  IADD3 R17, P6, R12, R5, RZ ;  /* 0x000000050c117210 */ /* 0x002fe40007fde0ff */
[----:B------:R0:W-:Y:S01]  /*5d00*/  STL [R1+0x1e0], R15 ;  /* 0x0001e00f01007387 */ /* 0x0001e20000100800 */
[C---:B------:R-:W-:Y:S02]  /*5d10*/  IMAD R159, R2.reuse, 0x13, RZ ;  /* 0x00000013029f7824 */ /* 0x040fe400078e02ff */
[C---:B------:R-:W-:Y:S01]  /*5d20*/  IMAD R160, R2.reuse, 0x12, RZ ;  /* 0x0000001202a07824 */ /* 0x040fe200078e02ff */
[----:B------:R-:W-:Y:S01]  /*5d30*/  STL [R1+0x21c], R17 ;  /* 0x00021c1101007387 */ /* 0x000fe20000100800 */
[----:B------:R-:W-:-:S02]  /*5d40*/  IMAD R161, R2, 0x11, RZ ;  /* 0x0000001102a17824 */ /* 0x000fc400078e02ff */
[C---:B------:R-:W-:Y:S01]  /*5d50*/  IMAD.SHL.U32 R162, R2.reuse, 0x10, RZ ;  /* 0x0000001002a27824 */ /* 0x040fe200078e00ff */
[----:B------:R1:W-:Y:S01]  /*5d60*/  STL [R1+0x1e8], R13 ;  /* 0x0001e80d01007387 */ /* 0x0003e20000100800 */
[----:B------:R-:W-:Y:S01]  /*5d70*/  IMAD R163, R2, 0xf, RZ ;  /* 0x0000000f02a37824 */ /* 0x000fe200078e02ff */
[-C--:B0-----:R-:W-:Y:S01]  /*5d80*/  IADD3 R15, P0, R14, R5.reuse, RZ ;  /* 0x000000050e0f7210 */ /* 0x081fe20007f1e0ff */
[C---:B------:R-:W-:Y:S02]  /*5d90*/  IMAD R164, R2.reuse, 0xe, RZ ;  /* 0x0000000e02a47824 */ /* 0x040fe400078e02ff */
[C---:B------:R-:W-:Y:S02]  /*5da0*/  IMAD R165, R2.reuse, 0xd, RZ ;  /* 0x0000000d02a57824 */ /* 0x040fe400078e02ff */
[----:B------:R-:W-:Y:S01]  /*5db0*/  STL [R1+0x224], R15 ;  /* 0x0002240f01007387 */ /* 0x000fe20000100800 */
[----:B------:R-:W-:Y:S01]  /*5dc0*/  IMAD R166, R2, 0xc, RZ ;  /* 0x0000000c02a67824 */ /* 0x000fe200078e02ff */
[----:B-1----:R-:W-:-:S02]  /*5dd0*/  IADD3 R13, P1, R16, R5, RZ ;  /* 0x00000005100d7210 */ /* 0x002fc40007f3e0ff */
[----:B------:R0:W-:Y:S01]  /*5de0*/  STL [R1+0x1f0], R11 ;  /* 0x0001f00b01007387 */ /* 0x0001e20000100800 */
[C---:B------:R-:W-:Y:S02]  /*5df0*/  IMAD R167, R2.reuse, 0xb, RZ ;  /* 0x0000000b02a77824 */ /* 0x040fe400078e02ff */
[C---:B------:R-:W-:Y:S01]  /*5e00*/  IMAD R168, R2.reuse, 0xa, RZ ;  /* 0x0000000a02a87824 */ /* 0x040fe200078e02ff */
[----:B------:R-:W-:Y:S01]  /*5e10*/  STL [R1+0x22c], R13 ;  /* 0x00022c0d01007387 */ /* 0x000fe20000100800 */
[C---:B------:R-:W-:Y:S02]  /*5e20*/  IMAD R169, R2.reuse, 0x9, RZ ;  /* 0x0000000902a97824 */ /* 0x040fe400078e02ff */
[C---:B------:R-:W-:Y:S01]  /*5e30*/  IMAD.SHL.U32 R170, R2.reuse, 0x8, RZ ;  /* 0x0000000802aa7824 */ /* 0x040fe200078e00ff */
[----:B------:R1:W-:Y:S01]  /*5e40*/  STL [R1+0x1f8], R9 ;  /* 0x0001f80901007387 */ /* 0x0003e20000100800 */
[----:B------:R-:W-:Y:S01]  /*5e50*/  IMAD R171, R2, 0x7, RZ ;  /* 0x0000000702ab7824 */ /* 0x000fe200078e02ff */
[----:B0-----:R-:W-:Y:S01]  /*5e60*/  IADD3 R11, P2, R18, R5, RZ ;  /* 0x00000005120b7210 */ /* 0x001fe20007f5e0ff */
[----:B------:R-:W-:-:S02]  /*5e70*/  IMAD R172, R2, 0x6, RZ ;  /* 0x0000000602ac7824 */ /* 0x000fc400078e02ff */
[C---:B------:R-:W-:Y:S02]  /*5e80*/  IMAD R173, R2.reuse, 0x5, RZ ;  /* 0x0000000502ad7824 */ /* 0x040fe400078e02ff */
[----:B------:R-:W-:Y:S01]  /*5e90*/  STL [R1+0x234], R11 ;  /* 0x0002340b01007387 */ /* 0x000fe20000100800 */
[----:B------:R-:W-:Y:S01]  /*5ea0*/  IMAD.SHL.U32 R174, R2, 0x4, RZ ;  /* 0x0000000402ae7824 */ /* 0x000fe200078e00ff */
[----:B-1----:R-:W-:Y:S02]  /*5eb0*/  IADD3 R9, P3, R20, R5, RZ ;  /* 0x0000000514097210 */ /* 0x002fe40007f7e0ff */
[----:B------:R0:W-:Y:S01]  /*5ec0*/  STL [R1+0x200], R7 ;  /* 0x0002000701007387 */ /* 0x0001e20000100800 */
[C---:B------:R-:W-:Y:S02]  /*5ed0*/  IMAD R175, R2.reuse, 0x3, RZ ;  /* 0x0000000302af7824 */ /* 0x040fe400078e02ff */
[C---:B------:R-:W-:Y:S01]  /*5ee0*/  IMAD.SHL.U32 R176, R2.reuse, 0x2, RZ ;  /* 0x0000000202b07824 */ /* 0x040fe200078e00ff */
[----:B------:R1:W-:Y:S01]  /*5ef0*/  STL [R1+0x23c], R9 ;  /* 0x00023c0901007387 */ /* 0x0003e20000100800 */
[----:B------:R-:W-:-:S03]  /*5f00*/  IMAD.SHL.U32 R6, R2, 0x80, RZ ;  /* 0x0000008002067824 */ /* 0x000fc600078e00ff */
        /* <DEDUP_REMOVED lines=375> */
[-C--:B------:R-:W-:Y:S02]  /*7680*/  LEA.HI.X.SX32 R2, R2, R3.reuse, 0x1, P3 ;  /* 0x0000000302027211 */ /* 0x080fe400018f0eff */
[-C--:B--2---:R-:W-:Y:S01]  /*7690*/  LEA.HI.X.SX32 R8, R172, R3.reuse, 0x1, P5 ;  /* 0x00000003ac087211 */ /* 0x084fe200028f0eff */
[----:B------:R1:W-:Y:S04]  /*76a0*/  STL [R1+0x4e0], R9 ;  /* 0x0004e00901007387 */ /* 0x0003e80000100800 */
[----:B------:R2:W-:Y:S01]  /*76b0*/  STL [R1+0x4e8], R8 ;  /* 0x0004e80801007387 */ /* 0x0005e20000100800 */
[-C--:B0-----:R-:W-:Y:S02]  /*76c0*/  LEA.HI.X.SX32 R7, R173, R3.reuse, 0x1, P6 ;  /* 0x00000003ad077211 */ /* 0x081fe400030f0eff */
[----:B-1----:R-:W-:-:S03]  /*76d0*/  LEA.HI.X.SX32 R9, R174, R3, 0x1, P0 ;  /* 0x00000003ae097211 */ /* 0x002fc600000f0eff */
[----:B------:R0:W-:Y:S01]  /*76e0*/  STL [R1+0x4f0], R7 ;  /* 0x0004f00701007387 */ /* 0x0001e20000100800 */
[----:B--2---:R-:W-:-:S03]  /*76f0*/  LEA.HI.X.SX32 R8, R175, R3, 0x1, P1 ;  /* 0x00000003af087211 */ /* 0x004fc600008f0eff */
[----:B------:R1:W-:Y:S04]  /*7700*/  STL [R1+0x4f8], R9 ;  /* 0x0004f80901007387 */ /* 0x0003e80000100800 */
[----:B------:R2:W-:Y:S01]  /*7710*/  STL [R1+0x500], R8 ;  /* 0x0005000801007387 */ /* 0x0005e20000100800 */
[----:B0-----:R-:W-:Y:S02]  /*7720*/  LEA.HI.X.SX32 R7, R176, R3, 0x1, P2 ;  /* 0x00000003b0077211 */ /* 0x001fe400010f0eff */
[----:B-1----:R-:W-:-:S03]  /*7730*/  LOP3.LUT R9, R113, 0x20, RZ, 0x3c, !PT ;  /* 0x0000002071097812 */ /* 0x002fc600078e3cff */
[----:B------:R0:W-:Y:S01]  /*7740*/  STL [R1+0x508], R7 ;  /* 0x0005080701007387 */ /* 0x0001e20000100800 */
[----:B--2---:R-:W-:-:S03]  /*7750*/  LOP3.LUT R8, R113, 0x30, RZ, 0x3c, !PT ;  /* 0x0000003071087812 */ /* 0x004fc600078e3cff */
[----:B------:R1:W-:Y:S01]  /*7760*/  STL [R1+0x510], R2 ;  /* 0x0005100201007387 */ /* 0x0003e20000100800 */
[----:B0-----:R-:W-:Y:S02]  /*7770*/  LOP3.LUT R7, R113, 0x10, RZ, 0x3c, !PT ;  /* 0x0000001071077812 */ /* 0x001fe400078e3cff */
[----:B-1----:R-:W-:-:S03]  /*7780*/  SHF.R.S32.HI R2, RZ, 0x1f, R6 ;  /* 0x0000001fff027819 */ /* 0x002fc60000011406 */
[----:B------:R0:W-:Y:S04]  /*7790*/  STL [R1+0x574], R7 ;  /* 0x0005740701007387 */ /* 0x0001e80000100800 */
[----:B------:R1:W-:Y:S04]  /*77a0*/  STL [R1+0x570], R9 ;  /* 0x0005700901007387 */ /* 0x0003e80000100800 */
[----:B------:R2:W-:Y:S01]  /*77b0*/  STL [R1+0x56c], R8 ;  /* 0x00056c0801007387 */ /* 0x0005e20000100800 */
[C---:B0-----:R-:W-:Y:S02]  /*77c0*/  LOP3.LUT R7, R113.reuse, 0x40, RZ, 0x3c, !PT ;  /* 0x0000004071077812 */ /* 0x041fe400078e3cff */
[----:B-1----:R-:W-:-:S03]  /*77d0*/  LOP3.LUT R9, R113, 0x50, RZ, 0x3c, !PT ;  /* 0x0000005071097812 */ /* 0x002fc600078e3cff */
[----:B------:R0:W-:Y:S01]  /*77e0*/  STL [R1+0x568], R7 ;  /* 0x0005680701007387 */ /* 0x0001e20000100800 */
[----:B--2---:R-:W-:-:S03]  /*77f0*/  LOP3.LUT R8, R113, 0x60, RZ, 0x3c, !PT ;  /* 0x0000006071087812 */ /* 0x004fc600078e3cff */
[----:B------:R1:W-:Y:S04]  /*7800*/  STL [R1+0x564], R9 ;  /* 0x0005640901007387 */ /* 0x0003e80000100800 */
[----:B------:R1:W-:Y:S01]  /*7810*/  STL [R1+0x560], R8 ;  /* 0x0005600801007387 */ /* 0x0003e20000100800 */
[----:B0-----:R-:W-:-:S05]  /*7820*/  LOP3.LUT R7, R113, 0x70, RZ, 0x3c, !PT ;  /* 0x0000007071077812 */ /* 0x001fca00078e3cff */
[----:B------:R1:W-:Y:S02]  /*7830*/  STL [R1+0x55c], R7 ;  /* 0x00055c0701007387 */ /* 0x0003e40000100800 */
.L_x_2:
[----:B------:R-:W0:Y:S01]  /*7840*/  LDC R146, c[0x0][0x230] ;  /* 0x00008c00ff927b82 */ /* 0x000e220000000800 */
[----:B------:R-:W2:Y:S04]  /*7850*/  LDL R120, [R1+0x510] ;  /* 0x0005100001787983 */ /* 0x000ea80000100800 */
[----:B------:R-:W3:Y:S04]  /*7860*/  LDL R2, [R1+0x514] ;  /* 0x0005140001027983 */ /* 0x000ee80000100800 */
[----:B------:R-:W4:Y:S04]  /*7870*/  LDL R119, [R1+0x508] ;  /* 0x0005080001777983 */ /* 0x000f280000100800 */
[----:B------:R-:W4:Y:S04]  /*7880*/  LDL R118, [R1+0x500] ;  /* 0x0005000001767983 */ /* 0x000f280000100800 */
[----:B------:R-:W4:Y:S04]  /*7890*/  LDL R117, [R1+0x504] ;  /* 0x0005040001757983 */ /* 0x000f280000100800 */
[----:B------:R-:W4:Y:S01]  /*78a0*/  LDL R116, [R1+0x4f8] ;  /* 0x0004f80001747983 */ /* 0x000f220000100800 */
[----:B0-----:R-:W-:-:S03]  /*78b0*/  IMAD R146, R4, -0x80, R146 ;  /* 0xffffff8004927824 */ /* 0x001fc600078e0292 */
[----:B------:R-:W4:Y:S01]  /*78c0*/  LDL R6, [R1+0x4fc] ;  /* 0x0004fc0001067983 */ /* 0x000f220000100800 */
[----:B------:R-:W-:Y:S02]  /*78d0*/  PRMT R168, RZ, 0x7610, R168 ;  /* 0x00007610ffa87816 */ /* 0x000fe400000000a8 */
[----:B------:R-:W-:Y:S01]  /*78e0*/  PRMT R167, RZ, 0x7610, R167 ;  /* 0x00007610ffa77816 */ /* 0x000fe200000000a7 */
[----:B-----5:R-:W-:Y:S01]  /*78f0*/  STL [R1+0x5a0], R0 ;  /* 0x0005a00001007387 */ /* 0x020fe20000100800 */
[C---:B------:R-:W-:Y:S02]  /*7900*/  ISETP.GT.AND P0, PT, R146.reuse, RZ, PT ;  /* 0x000000ff9200720c */ /* 0x040fe40003f04270 */
[C---:B------:R-:W-:Y:S01]  /*7910*/  ISETP.GT.AND P1, PT, R146.reuse, 0x1, PT ;  /* 0x000000019200780c */ /* 0x040fe20003f24270 */
[----:B------:R-:W-:Y:S01]  /*7920*/  STL [R1+0x63c], R4 ;  /* 0x00063c0401007387 */ /* 0x000fe20000100800 */
[C---:B------:R-:W-:Y:S02]  /*7930*/  ISETP.GT.AND P2, PT, R146.reuse, 0x2, PT ;  /* 0x000000029200780c */ /* 0x040fe40003f44270 */
[----:B------:R-:W-:Y:S01]  /*7940*/  ISETP.GT.AND P3, PT, R146, 0x3, PT ;  /* 0x000000039200780c */ /* 0x000fe20003f64270 */
[----:B------:R-:W-:Y:S01]  /*7950*/  STL [R1+0x640], R5 ;  /* 0x0006400501007387 */ /* 0x000fe20000100800 */
[----:B------:R-:W-:-:S02]  /*7960*/  PRMT R166, RZ, 0x7610, R166 ;  /* 0x00007610ffa67816 */ /* 0x000fc400000000a6 */
[----:B------:R-:W-:Y:S01]  /*7970*/  ISETP.GT.AND P4, PT, R146, 0x4, PT ;  /* 0x000000049200780c */ /* 0x000fe20003f84270 */
[----:B------:R0:W-:Y:S02]  /*7980*/  STL [R1+0x638], R3 ;  /* 0x0006380301007387 */ /* 0x0001e40000100800 */
[----:B-1----:R-:W-:Y:S02]  /*7990*/  @P0 IMAD.MOV.U32 R9, RZ, RZ, R3 ;  /* 0x000000ffff090224 */ /* 0x002fe400078e0003 */
[----:B------:R-:W-:-:S05]  /*79a0*/  @P0 IMAD.MOV.U32 R8, RZ, RZ, R5 ;  /* 0x000000ffff080224 */ /* 0x000fca00078e0005 */
[----:B------:R2:W4:Y:S04]  /*79b0*/  @P0 LDG.E.U8 R168, desc[UR14][R8.64] ;  /* 0x0000000e08a80981 */ /* 0x000528000c1e1100 */
[----:B0-----:R-:W4:Y:S01]  /*79c0*/  LDL.LU R3, [R1+0x50c] ;  /* 0x00050c0001037983 */ /* 0x001f220000300800 */
[----:B------:R-:W-:Y:S01]  /*79d0*/  PRMT R165, RZ, 0x7610, R165 ;  /* 0x00007610ffa57816 */ /* 0x000fe200000000a5 */
[----:B--2---:R-:W-:Y:S02]  /*79e0*/  @P1 IMAD.MOV.U32 R9, RZ, RZ, R120 ;  /* 0x000000ffff091224 */ /* 0x004fe400078e0078 */
[----:B---3--:R-:W-:Y:S02]  /*79f0*/  @P1 IMAD.MOV.U32 R8, RZ, RZ, R2 ;  /* 0x000000ffff081224 */ /* 0x008fe400078e0002 */
[----:B------:R-:W2:Y:S04]  /*7a00*/  LDL.LU R2, [R1+0x4f4] ;  /* 0x0004f40001027983 */ /* 0x000ea80000300800 */
[----:B------:R4:W3:Y:S02]  /*7a10*/  @P1 LDG.E.U8 R167, desc[UR14][R8.64] ;  /* 0x0000000e08a71981 */ /* 0x0008e4000c1e1100 */
[----:B----4-:R-:W-:-:S02]  /*7a20*/  @P2 IMAD.MOV.U32 R9, RZ, RZ, R119 ;  /* 0x000000ffff092224 */ /* 0x010fc400078e0077 */
[----:B------:R-:W-:Y:S01]  /*7a30*/  @P2 IMAD.MOV.U32 R8, RZ, RZ, R3 ;  /* 0x000000ffff082224 */ /* 0x000fe200078e0003 */
[----:B------:R0:W-:Y:S04]  /*7a40*/  STL [R1+0x644], R3 ;  /* 0x0006440301007387 */ /* 0x0001e80000100800 */
[----:B------:R-:W4:Y:S04]  /*7a50*/  LDL R119, [R1+0x4f0] ;  /* 0x0004f00001777983 */ /* 0x000f280000100800 */
[----:B------:R1:W3:Y:S04]  /*7a60*/  @P2 LDG.E.U8 R166, desc[UR14][R8.64] ;  /* 0x0000000e08a62981 */ /* 0x0002e8000c1e1100 */
[----:B0-----:R-:W3:Y:S04]  /*7a70*/  LDL R3, [R1+0x4e4] ;  /* 0x0004e40001037983 */ /* 0x001ee80000100800 */
[----:B------:R-:W3:Y:S01]  /*7a80*/  LDL R5, [R1+0x4dc] ;  /* 0x0004dc0001057983 */ /* 0x000ee20000100800 */
[----:B-1----:R-:W-:-:S02]  /*7a90*/  @P3 IMAD.MOV.U32 R8, RZ, RZ, R117 ;  /* 0x000000ffff083224 */ /* 0x002fc400078e0075 */
[----:B------:R-:W-:Y:S01]  /*7aa0*/  @P3 IMAD.MOV.U32 R9, RZ, RZ, R118 ;  /* 0x000000ffff093224 */ /* 0x000fe200078e0076 */
[----:B------:R-:W3:Y:S04]  /*7ab0*/  LDL R117, [R1+0x4ec] ;  /* 0x0004ec0001757983 */ /* 0x000ee80000100800 */
[----:B------:R-:W3:Y:S04]  /*7ac0*/  LDL R118, [R1+0x4e8] ;  /* 0x0004e80001767983 */ /* 0x000ee80000100800 */
[----:B------:R0:W3:Y:S04]  /*7ad0*/  @P3 LDG.E.U8 R165, desc[UR14][R8.64] ;  /* 0x0000000e08a53981 */ /* 0x0000e8000c1e1100 */
[----:B------:R-:W3:Y:S04]  /*7ae0*/  LDL R4, [R1+0x4d0] ;  /* 0x0004d00001047983 */ /* 0x000ee80000100800 */
[----:B------:R-:W3:Y:S01]  /*7af0*/  LDL R0, [R1+0x4d4] ;  /* 0x0004d40001007983 */ /* 0x000ee20000100800 */
[----:B0-----:R-:W-:-:S03]  /*7b00*/  @P4 IMAD.MOV.U32 R9, RZ, RZ, R116 ;  /* 0x000000ffff094224 */ /* 0x001fc600078e0074 */
[----:B------:R-:W3:Y:S01]  /*7b10*/  LDL R116, [R1+0x4e0] ;  /* 0x0004e00001747983 */ /* 0x000ee20000100800 */
[----:B------:R-:W-:-:S03]  /*7b20*/  @P4 IMAD.MOV.U32 R8, RZ, RZ, R6 ;  /* 0x000000ffff084224 */ /* 0x000fc600078e0006 */
[----:B------:R-:W3:Y:S01]  /*7b30*/  LDL R6, [R1+0x4d8] ;  /* 0x0004d80001067983 */ /* 0x000ee20000100800 */
[C---:B------:R-:W-:Y:S02]  /*7b40*/  ISETP.GT.AND P1, PT, R146.reuse, 0x5, PT ;  /* 0x000000059200780c */ /* 0x040fe40003f24270 */
[----:B------:R-:W-:Y:S02]  /*7b50*/  PRMT R164, RZ, 0x7610, R164 ;  /* 0x00007610ffa47816 */ /* 0x000fe400000000a4 */
[C---:B------:R-:W-:Y:S02]  /*7b60*/  ISETP.GT.AND P0, PT, R146.reuse, 0x6, PT ;  /* 0x000000069200780c */ /* 0x040fe40003f04270 */
[----:B------:R-:W-:Y:S02]  /*7b70*/  PRMT R163, RZ, 0x7610, R163 ;  /* 0x00007610ffa37816 */ /* 0x000fe400000000a3 */
[----:B------:R2:W3:Y:S01]  /*7b80*/  @P4 LDG.E.U8 R164, desc[UR14][R8.64] ;  /* 0x0000000e08a44981 */ /* 0x0004e2000c1e1100 */
[----:B------:R-:W-:-:S02]  /*7b90*/  ISETP.GT.AND P2, PT, R146, 0x7, PT ;  /* 0x000000079200780c */ /* 0x000fc40003f44270 */
[----:B------:R-:W-:Y:S02]  /*7ba0*/  PRMT R161, RZ, 0x7610, R161 ;  /* 0x00007610ffa17816 */ /* 0x000fe400000000a1 */
[C---:B------:R-:W-:Y:S02]  /*7bb0*/  ISETP.GT.AND P3, PT, R146.reuse, 0x8, PT ;  /* 0x000000089200780c */ /* 0x040fe40003f64270 */
[----:B------:R-:W-:Y:S02]  /*7bc0*/  ISETP.GT.AND P4, PT, R146, 0x9, PT ;  /* 0x000000099200780c */ /* 0x000fe40003f84270 */
[----:B------:R-:W-:Y:S02]  /*7bd0*/  PRMT R162, RZ, 0x7610, R162 ;  /* 0x00007610ffa27816 */ /* 0x000fe400000000a2 */
[----:B------:R-:W-:Y:S01]  /*7be0*/  PRMT R160, RZ, 0x7610, R160 ;  /* 0x00007610ffa07816 */ /* 0x000fe200000000a0 */
[----:B--2---:R-:W-:Y:S01]  /*7bf0*/  @P1 IMAD.MOV.U32 R8, RZ, RZ, R2 ;  /* 0x000000ffff081224 */ /* 0x004fe200078e0002 */
[----:B------:R0:W-:Y:S01]  /*7c00*/  STL [R1+0x648], R2 ;  /* 0x0006480201007387 */ /* 0x0001e20000100800 */
[----:B------:R-:W-:-:S02]  /*7c10*/  PRMT R157, RZ, 0x7610, R157 ;  /* 0x00007610ff9d7816 */ /* 0x000fc4000000009d */
[----:B------:R-:W-:Y:S01]  /*7c20*/  PRMT R113, RZ, 0x7610, R113 ;  /* 0x00007610ff717816 */ /* 0x000fe20000000071 */
[----:B------:R-:W2:Y:S01]  /*7c30*/  LDL R121, [R1+0x240] ;  /* 0x0002400001797983 */ /* 0x000ea20000100800 */
[----:B------:R-:W-:Y:S02]  /*7c40*/  PRMT R156, RZ, 0x7610, R156 ;  /* 0x00007610ff9c7816 */ /* 0x000fe4000000009c */
[----:B------:R-:W-:Y:S01]  /*7c50*/  PRMT R112, RZ, 0x7610, R112 ;  /* 0x00007610ff707816 */ /* 0x000fe20000000070 */
[----:B------:R-:W2:Y:S04]  /*7c60*/  LDL R120, [R1+0x244] ;  /* 0x0002440001787983 */ /* 0x000ea80000100800 */
[----:B0-----:R-:W2:Y:S01]  /*7c70*/  LDL R2, [R1+0x4cc] ;  /* 0x0004cc0001027983 */ /* 0x001ea20000100800 */
[----:B----4-:R-:W-:Y:S01]  /*7c80*/  @P1 IMAD.MOV.U32 R9, RZ, RZ, R119 ;  /* 0x000000ffff091224 */ /* 0x010fe200078e0077 */
[----:B------:R-:W-:-:S02]  /*7c90*/  PRMT R114, RZ, 0x7610, R114 ;  /* 0x00007610ff727816 */ /* 0x000fc40000000072 */
[----:B------:R-:W4:Y:S04]  /*7ca0*/  LDL R119, [R1+0x270] ;  /* 0x0002700001777983 */ /* 0x000f280000100800 */
[----:B------:R3:W4:Y:S02]  /*7cb0*/  @P1 LDG.E.U8 R163, desc[UR14][R8.64] ;  /* 0x0000000e08a31981 */ /* 0x000724000c1e1100 */
[----:B---3--:R-:W-:Y:S02]  /*7cc0*/  @P0 IMAD.MOV.U32 R8, RZ, RZ, R117 ;  /* 0x000000ffff080224 */ /* 0x008fe400078e0075 */
[----:B------:R-:W3:Y:S01]  /*7cd0*/  LDL R117, [R1+0x4c0] ;  /* 0x0004c00001757983 */ /* 0x000ee20000100800 */
[----:B------:R-:W-:Y:S01]  /*7ce0*/  @P0 IMAD.MOV.U32 R9, RZ, RZ, R118 ;  /* 0x000000ffff090224 */ /* 0x000fe200078e0076 */
[----:B------:R-:W-:-:S02]  /*7cf0*/  ISETP.GT.AND P1, PT, R146, 0xa, PT ;  /* 0x0000000a9200780c */ /* 0x000fc40003f24270 */
[----:B------:R-:W4:Y:S04]  /*7d00*/  LDL R118, [R1+0x274] ;  /* 0x0002740001767983 */ /* 0x000f280000100800 */
[----:B------:R0:W4:Y:S02]  /*7d10*/  @P0 LDG.E.U8 R161, desc[UR14][R8.64] ;  /* 0x0000000e08a10981 */ /* 0x000124000c1e1100 */
[----:B0-----:R-:W-:Y:S02]  /*7d20*/  @P2 IMAD.MOV.U32 R8, RZ, RZ, R3 ;  /* 0x000000ffff082224 */ /* 0x001fe400078e0003 */
[----:B------:R-:W3:Y:S01]  /*7d30*/  LDL R3, [R1+0x4c8] ;  /* 0x0004c80001037983 */ /* 0x000ee20000100800 */
[----:B------:R-:W-:-:S03]  /*7d40*/  @P2 IMAD.MOV.U32 R9, RZ, RZ, R116 ;  /* 0x000000ffff092224 */ /* 0x000fc600078e0074 */
[----:B------:R-:W4:Y:S04]  /*7d50*/  LDL R116, [R1+0x4c4] ;  /* 0x0004c40001747983 */ /* 0x000f280000100800 */
[----:B------:R0:W4:Y:S02]  /*7d60*/  @P2 LDG.E.U8 R162, desc[UR14][R8.64] ;  /* 0x0000000e08a22981 */ /* 0x000124000c1e1100 */
[----:B0-----:R-:W-:Y:S02]  /*7d70*/  @P3 IMAD.MOV.U32 R8, RZ, RZ, R5 ;  /* 0x000000ffff083224 */ /* 0x001fe400078e0005 */
[----:B------:R-:W-:Y:S01]  /*7d80*/  @P3 IMAD.MOV.U32 R9, RZ, RZ, R6 ;  /* 0x000000ffff093224 */ /* 0x000fe200078e0006 */
[----:B------:R-:W4:Y:S04]  /*7d90*/  LDL R5, [R1+0x4b4] ;  /* 0x0004b40001057983 */ /* 0x000f280000100800 */
[----:B------:R0:W4:Y:S04]  /*7da0*/  @P3 LDG.E.U8 R160, desc[UR14][R8.64] ;  /* 0x0000000e08a03981 */ /* 0x000128000c1e1100 */
[----:B------:R-:W4:Y:S01]  /*7db0*/  LDL R6, [R1+0x4b0] ;  /* 0x0004b00001067983 */ /* 0x000f220000100800 */
[----:B0-----:R-:W-:-:S02]  /*7dc0*/  @P4 IMAD.MOV.U32 R8, RZ, RZ, R0 ;  /* 0x000000ffff084224 */ /* 0x001fc400078e0000 */
[----:B------:R-:W-:Y:S01]  /*7dd0*/  @P4 IMAD.MOV.U32 R9, RZ, RZ, R4 ;  /* 0x000000ffff094224 */ /* 0x000fe200078e0004 */
[----:B------:R-:W4:Y:S04]  /*7de0*/  LDL R0, [R1+0x4bc] ;  /* 0x0004bc0001007983 */ /* 0x000f280000100800 */
[----:B------:R-:W4:Y:S01]  /*7df0*/  LDL R4, [R1+0x4b8] ;  /* 0x0004b80001047983 */ /* 0x000f220000100800 */
[----:B------:R-:W-:-:S03]  /*7e00*/  ISETP.GT.AND P0, PT, R146, 0xb, PT ;  /* 0x0000000b9200780c */ /* 0x000fc60003f04270 */
[----:B------:R2:W4:Y:S01]  /*7e10*/  @P4 LDG.E.U8 R157, desc[UR14][R8.64] ;  /* 0x0000000e089d4981 */ /* 0x000522000c1e1100 */
[----:B------:R-:W-:Y:S01]  /*7e20*/  ISETP.GT.AND P2, PT, R146, 0xc, PT ;  /* 0x0000000c9200780c */ /* 0x000fe20003f44270 */
[----:B--2---:R-:W-:Y:S02]  /*7e30*/  @P1 IMAD.MOV.U32 R8, RZ, RZ, R2 ;  /* 0x000000ffff081224 */ /* 0x004fe400078e0002 */
[----:B------:R-:W2:Y:S01]  /*7e40*/  LDL R2, [R1+0x4ac] ;  /* 0x0004ac0001027983 */ /* 0x000ea20000100800 */
[----:B---3--:R-:W-:-:S03]  /*7e50*/  @P1 IMAD.MOV.U32 R9, RZ, RZ, R3 ;  /* 0x000000ffff091224 */ /* 0x008fc600078e0003 */
[----:B------:R-:W3:Y:S04]  /*7e60*/  LDL R3, [R1+0x4a8] ;  /* 0x0004a80001037983 */ /* 0x000ee80000100800 */
[----:B------:R4:W3:Y:S02]  /*7e70*/  @P1 LDG.E.U8 R113, desc[UR14][R8.64] ;  /* 0x0000000e08711981 */ /* 0x0008e4000c1e1100 */
[----:B----4-:R-:W-:Y:S02]  /*7e80*/  @P0 IMAD.MOV.U32 R8, RZ, RZ, R116 ;  /* 0x000000ffff080224 */ /* 0x010fe400078e0074 */
[----:B------:R-:W-:Y:S01]  /*7e90*/  @P0 IMAD.MOV.U32 R9, RZ, RZ, R117 ;  /* 0x000000ffff090224 */ /* 0x000fe200078e0075 */
[C---:B------:R-:W-:Y:S01]  /*7ea0*/  ISETP.GT.AND P3, PT, R146.reuse, 0xd, PT ;  /* 0x0000000d9200780c */ /* 0x040fe20003f64270 */
[----:B------:R-:W4:Y:S04]  /*7eb0*/  LDL R117, [R1+0x498] ;  /* 0x0004980001757983 */ /* 0x000f280000100800 */
[----:B------:R0:W4:Y:S01]  /*7ec0*/  @P0 LDG.E.U8 R156, desc[UR14][R8.64] ;  /* 0x0000000e089c0981 */ /* 0x000122000c1e1100 */
[----:B------:R-:W-:-:S03]  /*7ed0*/  ISETP.GT.AND P4, PT, R146, 0xe, PT ;  /* 0x0000000e9200780c */ /* 0x000fc60003f84270 */
[----:B------:R-:W4:Y:S01]  /*7ee0*/  LDL R116, [R1+0x49c] ;  /* 0x00049c0001747983 */ /* 0x000f220000100800 */
[----:B0-----:R-:W-:-:S03]  /*7ef0*/  @P2 IMAD.MOV.U32 R8, RZ, RZ, R0 ;  /* 0x000000ffff082224 */ /* 0x001fc600078e0000 */
[----:B------:R-:W4:Y:S01]  /*7f00*/  LDL R0, [R1+0x4a4] ;  /* 0x0004a40001007983 */ /* 0x000f220000100800 */
[----:B------:R-:W-:-:S03]  /*7f10*/  @P2 IMAD.MOV.U32 R9, RZ, RZ, R4 ;  /* 0x000000ffff092224 */ /* 0x000fc600078e0004 */
[----:B------:R-:W4:Y:S04]  /*7f20*/  LDL R4, [R1+0x4a0] ;  /* 0x0004a00001047983 */ /* 0x000f280000100800 */
[----:B------:R0:W4:Y:S02]  /*7f30*/  @P2 LDG.E.U8 R112, desc[UR14][R8.64] ;  /* 0x0000000e08702981 */ /* 0x000124000c1e1100 */
[----:B0-----:R-:W-:Y:S02]  /*7f40*/  @P3 IMAD.MOV.U32 R8, RZ, RZ, R5 ;  /* 0x000000ffff083224 */ /* 0x001fe400078e0005 */
[----:B------:R-:W-:Y:S01]  /*7f50*/  @P3 IMAD.MOV.U32 R9, RZ, RZ, R6 ;  /* 0x000000ffff093224 */ /* 0x000fe200078e0006 */
[----:B------:R-:W-:Y:S01]  /*7f60*/  ISETP.GT.AND P1, PT, R146, 0xf, PT ;  /* 0x0000000f9200780c */ /* 0x000fe20003f24270 */
[----:B------:R-:W4:Y:S04]  /*7f70*/  LDL R6, [R1+0x488] ;  /* 0x0004880001067983 */ /* 0x000f280000100800 */
[----:B------:R2:W4:Y:S01]  /*7f80*/  @P3 LDG.E.U8 R114, desc[UR14][R8.64] ;  /* 0x0000000e08723981 */ /* 0x000522000c1e1100 */
[----:B------:R-:W-:-:S03]  /*7f90*/  PRMT R115, RZ, 0x7610, R115 ;  /* 0x00007610ff737816 */ /* 0x000fc60000000073 */
[----:B------:R-:W4:Y:S01]  /*7fa0*/  LDL R5, [R1+0x48c] ;  /* 0x00048c0001057983 */ /* 0x000f220000100800 */
[----:B--2---:R-:W-:-:S03]  /*7fb0*/  @P4 IMAD.MOV.U32 R8, RZ, RZ, R2 ;  /* 0x000000ffff084224 */ /* 0x004fc600078e0002 */
[----:B------:R-:W2:Y:S01]  /*7fc0*/  LDL R2, [R1+0x494] ;  /* 0x0004940001027983 */ /* 0x000ea20000100800 */
[----:B---3--:R-:W-:-:S03]  /*7fd0*/  @P4 IMAD.MOV.U32 R9, RZ, RZ, R3 ;  /* 0x000000ffff094224 */ /* 0x008fc600078e0003 */
[----:B------:R-:W3:Y:S04]  /*7fe0*/  LDL R3, [R1+0x490] ;  /* 0x0004900001037983 */ /* 0x000ee80000100800 */
[----:B------:R4:W3:Y:S02]  /*7ff0*/  @P4 LDG.E.U8 R115, desc[UR14][R8.64] ;  /* 0x0000000e08734981 */ /* 0x0008e4000c1e1100 */
[----:B----4-:R-:W-:Y:S02]  /*8000*/  @P1 IMAD.MOV.U32 R8, RZ, RZ, R0 ;  /* 0x000000ffff081224 */ /* 0x010fe400078e0000 */
[----:B------:R-:W4:Y:S01]  /*8010*/  LDL R0, [R1+0x484] ;  /* 0x0004840001007983 */ /* 0x000f220000100800 */
[----:B------:R-:W-:-:S03]  /*8020*/  @P1 IMAD.MOV.U32 R9, RZ, RZ, R4 ;  /* 0x000000ffff091224 */ /* 0x000fc600078e0004 */
[----:B------:R-:W4:Y:S01]  /*8030*/  LDL R4, [R1+0x480] ;  /* 0x0004800001047983 */ /* 0x000f220000100800 */
[C---:B------:R-:W-:Y:S02]  /*8040*/  ISETP.GT.AND P0, PT, R146.reuse, 0x10, PT ;  /* 0x000000109200780c */ /* 0x040fe40003f04270 */
[----:B------:R-:W-:Y:S02]  /*8050*/  PRMT R155, RZ, 0x7610, R155 ;  /* 0x00007610ff9b7816 */ /* 0x000fe4000000009b */
[C---:B------:R-:W-:Y:S02]  /*8060*/  ISETP.GT.AND P2, PT, R146.reuse, 0x11, PT ;  /* 0x000000119200780c */ /* 0x040fe40003f44270 */
[----:B------:R-:W-:Y:S02]  /*8070*/  PRMT R150, RZ, 0x7610, R150 ;  /* 0x00007610ff967816 */ /* 0x000fe40000000096 */
[----:B------:R0:W4:Y:S01]  /*8080*/  @P1 LDG.E.U8 R155, desc[UR14][R8.64] ;  /* 0x0000000e089b1981 */ /* 0x000122000c1e1100 */
[----:B------:R-:W-:-:S04]  /*8090*/  ISETP.GT.AND P3, PT, R146, 0x12, PT ;  /* 0x000000129200780c */ /* 0x000fc80003f64270 */
[----:B0-----:R-:W-:Y:S02]  /*80a0*/  @P0 IMAD.MOV.U32 R8, RZ, RZ, R116 ;  /* 0x000000ffff080224 */ /* 0x001fe400078e0074 */
[----:B------:R-:W-:Y:S01]  /*80b0*/  @P0 IMAD.MOV.U32 R9, RZ, RZ, R117 ;  /* 0x000000ffff090224 */ /* 0x000fe200078e0075 */
[----:B------:R-:W-:Y:S01]  /*80c0*/  ISETP.GT.AND P4, PT, R146, 0x13, PT ;  /* 0x000000139200780c */ /* 0x000fe20003f84270 */
[----:B------:R-:W4:Y:S04]  /*80d0*/  LDL R117, [R1+0x470] ;  /* 0x0004700001757983 */ /* 0x000f280000100800 */
[----:B------:R2:W4:Y:S01]  /*80e0*/  @P0 LDG.E.U8 R150, desc[UR14][R8.64] ;  /* 0x0000000e08960981 */ /* 0x000522000c1e1100 */
[----:B------:R-:W-:Y:S02]  /*80f0*/  PRMT R145, RZ, 0x7610, R145 ;  /* 0x00007610ff917816 */ /* 0x000fe40000000091 */
[----:B------:R-:W-:Y:S01]  /*8100*/  PRMT R141, RZ, 0x7610, R141 ;  /* 0x00007610ff8d7816 */ /* 0x000fe2000000008d */
[----:B------:R-:W4:Y:S01]  /*8110*/  LDL R116, [R1+0x474] ;  /* 0x0004740001747983 */ /* 0x000f220000100800 */
[----:B--2---:R-:W-:-:S03]  /*8120*/  @P2 IMAD.MOV.U32 R8, RZ, RZ, R2 ;  /* 0x000000ffff082224 */ /* 0x004fc600078e0002 */
[----:B------:R-:W2:Y:S01]  /*8130*/  LDL R2, [R1+0x47c] ;  /* 0x00047c0001027983 */ /* 0x000ea20000100800 */
[----:B---3--:R-:W-:-:S03]  /*8140*/  @P2 IMAD.MOV.U32 R9, RZ, RZ, R3 ;  /* 0x000000ffff092224 */ /* 0x008fc600078e0003 */
[----:B------:R-:W3:Y:S04]  /*8150*/  LDL R3, [R1+0x478] ;  /* 0x0004780001037983 */ /* 0x000ee80000100800 */
[----:B------:R0:W3:Y:S02]  /*8160*/  @P2 LDG.E.U8 R145, desc[UR14][R8.64] ;  /* 0x0000000e08912981 */ /* 0x0000e4000c1e1100 */
[----:B0-----:R-:W-:Y:S02]  /*8170*/  @P3 IMAD.MOV.U32 R8, RZ, RZ, R5 ;  /* 0x000000ffff083224 */ /* 0x001fe400078e0005 */
[----:B------:R-:W-:Y:S01]  /*8180*/  @P3 IMAD.MOV.U32 R9, RZ, RZ, R6 ;  /* 0x000000ffff093224 */ /* 0x000fe200078e0006 */
[----:B------:R-:W-:Y:S01]  /*8190*/  ISETP.GT.AND P1, PT, R146, 0x14, PT ;  /* 0x000000149200780c */ /* 0x000fe20003f24270 */
[----:B------:R-:W3:Y:S04]  /*81a0*/  LDL R6, [R1+0x460] ;  /* 0x0004600001067983 */ /* 0x000ee80000100800 */
[----:B------:R4:W3:Y:S01]  /*81b0*/  @P3 LDG.E.U8 R141, desc[UR14][R8.64] ;  /* 0x0000000e088d3981 */ /* 0x0008e2000c1e1100 */
[----:B------:R-:W-:-:S03]  /*81c0*/  PRMT R152, RZ, 0x7610, R152 ;  /* 0x00007610ff987816 */ /* 0x000fc60000000098 */
[----:B------:R-:W3:Y:S01]  /*81d0*/  LDL R5, [R1+0x464] ;  /* 0x0004640001057983 */ /* 0x000ee20000100800 */
[----:B----4-:R-:W-:-:S03]  /*81e0*/  @P4 IMAD.MOV.U32 R8, RZ, RZ, R0 ;  /* 0x000000ffff084224 */ /* 0x010fc600078e0000 */
[----:B------:R-:W4:Y:S01]  /*81f0*/  LDL R0, [R1+0x46c] ;  /* 0x00046c0001007983 */ /* 0x000f220000100800 */
[----:B------:R-:W-:-:S03]  /*8200*/  @P4 IMAD.MOV.U32 R9, RZ, RZ, R4 ;  /* 0x000000ffff094224 */ /* 0x000fc600078e0004 */
[----:B------:R-:W4:Y:S01]  /*8210*/  LDL R4, [R1+0x468] ;  /* 0x0004680001047983 */ /* 0x000f220000100800 */
[----:B------:R-:W-:-:S03]  /*8220*/  ISETP.GT.AND P0, PT, R146, 0x15, PT ;  /* 0x000000159200780c */ /* 0x000fc60003f04270 */
[----:B------:R2:W4:Y:S01]  /*8230*/  @P4 LDG.E.U8 R152, desc[UR14][R8.64] ;  /* 0x0000000e08984981 */ /* 0x000522000c1e1100 */
[----:B------:R-:W-:Y:S02]  /*8240*/  PRMT R139, RZ, 0x7610, R139 ;  /* 0x00007610ff8b7816 */ /* 0x000fe4000000008b */
[----:B------:R-:W-:Y:S02]  /*8250*/  ISETP.GT.AND P2, PT, R146, 0x16, PT ;  /* 0x000000169200780c */ /* 0x000fe40003f44270 */
[----:B------:R-:W-:Y:S01]  /*8260*/  PRMT R144, RZ, 0x7610, R144 ;  /* 0x00007610ff907816 */ /* 0x000fe20000000090 */
[----:B--2---:R-:W-:Y:S02]  /*8270*/  @P1 IMAD.MOV.U32 R8, RZ, RZ, R2 ;  /* 0x000000ffff081224 */ /* 0x004fe400078e0002 */
[----:B------:R-:W2:Y:S01]  /*8280*/  LDL R2, [R1+0x45c] ;  /* 0x00045c0001027983 */ /* 0x000ea20000100800 */
[----:B---3--:R-:W-:-:S03]  /*8290*/  @P1 IMAD.MOV.U32 R9, RZ, RZ, R3 ;  /* 0x000000ffff091224 */ /* 0x008fc600078e0003 */
[----:B------:R-:W3:Y:S04]  /*82a0*/  LDL R3, [R1+0x458] ;  /* 0x0004580001037983 */ /* 0x000ee80000100800 */
[----:B------:R0:W3:Y:S02]  /*82b0*/  @P1 LDG.E.U8 R139, desc[UR14][R8.64] ;  /* 0x0000000e088b1981 */ /* 0x0000e4000c1e1100 */
[----:B0-----:R-:W-:Y:S02]  /*82c0*/  @P0 IMAD.MOV.U32 R8, RZ, RZ, R116 ;  /* 0x000000ffff080224 */ /* 0x001fe400078e0074 */
[----:B------:R-:W-:Y:S01]  /*82d0*/  @P0 IMAD.MOV.U32 R9, RZ, RZ, R117 ;  /* 0x000000ffff090224 */ /* 0x000fe200078e0075 */
[C---:B------:R-:W-:Y:S01]  /*82e0*/  ISETP.GT.AND P3, PT, R146.reuse, 0x17, PT ;  /* 0x000000179200780c */ /* 0x040fe20003f64270 */
[----:B------:R-:W3:Y:S04]  /*82f0*/  LDL R117, [R1+0x448] ;  /* 0x0004480001757983 */ /* 0x000ee80000100800 */
[----:B------:R4:W3:Y:S01]  /*8300*/  @P0 LDG.E.U8 R144, desc[UR14][R8.64] ;  /* 0x0000000e08900981 */ /* 0x0008e2000c1e1100 */
[----:B------:R-:W-:-:S02]  /*8310*/  ISETP.GT.AND P4, PT, R146, 0x18, PT ;  /* 0x000000189200780c */ /* 0x000fc40003f84270 */
[----:B------:R-:W-:Y:S01]  /*8320*/  PRMT R154, RZ, 0x7610, R154 ;  /* 0x00007610ff9a7816 */ /* 0x000fe2000000009a */
[----:B------:R-:W3:Y:S01]  /*8330*/  LDL R116, [R1+0x44c] ;  /* 0x00044c0001747983 */ /* 0x000ee20000100800 */
[----:B----4-:R-:W-:-:S03]  /*8340*/  @P2 IMAD.MOV.U32 R8, RZ, RZ, R0 ;  /* 0x000000ffff082224 */ /* 0x010fc600078e0000 */
[----:B------:R-:W4:Y:S01]  /*8350*/  LDL R0, [R1+0x454] ;  /* 0x0004540001007983 */ /* 0x000f220000100800 */
[----:B------:R-:W-:-:S03]  /*8360*/  @P2 IMAD.MOV.U32 R9, RZ, RZ, R4 ;  /* 0x000000ffff092224 */ /* 0x000fc600078e0004 */
[----:B------:R-:W4:Y:S01]  /*8370*/  LDL R4, [R1+0x450] ;  /* 0x0004500001047983 */ /* 0x000f220000100800 */
[----:B------:R-:W-:-:S03]  /*8380*/  PRMT R149, RZ, 0x7610, R149 ;  /* 0x00007610ff957816 */ /* 0x000fc60000000095 */
        /* <DEDUP_REMOVED lines=285> */
[----:B------:R2:W4:Y:S04]  /*9560*/  @P3 LDG.E.U8 R95, desc[UR14][R8.64] ;  /* 0x0000000e085f3981 */ /* 0x000528000c1e1100 */
[----:B------:R-:W4:Y:S01]  /*9570*/  LDL R5, [R1+0x2fc] ;  /* 0x0002fc0001057983 */ /* 0x000f220000100800 */
[----:B------:R-:W-:Y:S01]  /*9580*/  PRMT R18, RZ, 0x7610, R18 ;  /* 0x00007610ff127816 */ /* 0x000fe20000000012 */
[----:B--2---:R-:W-:-:S02]  /*9590*/  @P4 IMAD.MOV.U32 R8, RZ, RZ, R2 ;  /* 0x000000ffff084224 */ /* 0x004fc400078e0002 */
        /* <DEDUP_REMOVED lines=13> */
[----:B------:R-:W-:-:S02]  /*9670*/  ISETP.GT.AND P3, PT, R146, 0x44, PT ;  /* 0x000000449200780c */ /* 0x000fc40003f64270 */
[----:B------:R-:W-:Y:S02]  /*9680*/  PRMT R96, RZ, 0x7610, R96 ;  /* 0x00007610ff607816 */ /* 0x000fe40000000060 */
        /* <DEDUP_REMOVED lines=14> */
[----:B------:R-:W3:Y:S04]  /*9770*/  LDL R5, [R1+0x2e4] ;  /* 0x0002e40001057983 */ /* 0x000ee80000100800 */
[----:B------:R-:W3:Y:S04]  /*9780*/  LDL R6, [R1+0x2e0] ;  /* 0x0002e00001067983 */ /* 0x000ee80000100800 */
[----:B------:R4:W3:Y:S02]  /*9790*/  @P3 LDG.E.U8 R16, desc[UR14][R8.64] ;  /* 0x0000000e08103981 */ /* 0x0008e4000c1e1100 */
[----:B----4-:R-:W-:-:S02]  /*97a0*/  @P4 IMAD.MOV.U32 R8, RZ, RZ, R0 ;  /* 0x000000ffff084224 */ /* 0x010fc400078e0000 */
        /* <DEDUP_REMOVED lines=18> */
[----:B------:R-:W3:Y:S01]  /*98d0*/  LDL R5, [R1+0x2c4] ;  /* 0x0002c40001057983 */ /* 0x000ee20000100800 */
[----:B------:R-:W-:-:S03]  /*98e0*/  @P0 IMAD.MOV.U32 R9, RZ, RZ, R6 ;  /* 0x000000ffff090224 */ /* 0x000fc600078e0006 */
[----:B------:R-:W3:Y:S04]  /*98f0*/  LDL R6, [R1+0x2c0] ;  /* 0x0002c00001067983 */ /* 0x000ee80000100800 */
[----:B------:R0:W3:Y:S02]  /*9900*/  @P0 LDG.E.U8 R97, desc[UR14][R8.64] ;  /* 0x0000000e08610981 */ /* 0x0000e4000c1e1100 */
[----:B0-----:R-:W-:Y:S02]  /*9910*/  @P2 IMAD.MOV.U32 R8, RZ, RZ, R116 ;  /* 0x000000ffff082224 */ /* 0x001fe400078e0074 */
[----:B------:R-:W-:Y:S01]  /*9920*/  @P2 IMAD.MOV.U32 R9, RZ, RZ, R117 ;  /* 0x000000ffff092224 */ /* 0x000fe200078e0075 */
[----:B------:R-:W-:Y:S01]  /*9930*/  ISETP.GT.AND P4, PT, R146, 0x4a, PT ;  /* 0x0000004a9200780c */ /* 0x000fe20003f84270 */
[----:B------:R-:W3:Y:S04]  /*9940*/  LDL R117, [R1+0x2a8] ;  /* 0x0002a80001757983 */ /* 0x000ee80000100800 */
[----:B------:R4:W3:Y:S01]  /*9950*/  @P2 LDG.E.U8 R14, desc[UR14][R8.64] ;  /* 0x0000000e080e2981 */ /* 0x0008e2000c1e1100 */
[----:B------:R-:W-:-:S02]  /*9960*/  PRMT R104, RZ, 0x7610, R104 ;  /* 0x00007610ff687816 */ /* 0x000fc40000000068 */
[----:B------:R-:W-:Y:S01]  /*9970*/  ISETP.GT.AND P1, PT, R146, 0x4b, PT ;  /* 0x0000004b9200780c */ /* 0x000fe20003f24270 */
[----:B------:R-:W3:Y:S01]  /*9980*/  LDL R116, [R1+0x2ac] ;  /* 0x0002ac0001747983 */ /* 0x000ee20000100800 */
[----:B----4-:R-:W-:Y:S02]  /*9990*/  @P3 IMAD.MOV.U32 R8, RZ, RZ, R0 ;  /* 0x000000ffff083224 */ /* 0x010fe400078e0000 */
[----:B------:R-:W-:Y:S01]  /*99a0*/  @P3 IMAD.MOV.U32 R9, RZ, RZ, R4 ;  /* 0x000000ffff093224 */ /* 0x000fe200078e0004 */
[----:B------:R-:W4:Y:S04]  /*99b0*/  LDL R0, [R1+0x2bc] ;  /* 0x0002bc0001007983 */ /* 0x000f280000100800 */
[----:B------:R-:W4:Y:S04]  /*99c0*/  LDL R4, [R1+0x2b8] ;  /* 0x0002b80001047983 */ /* 0x000f280000100800 */
[----:B------:R2:W4:Y:S01]  /*99d0*/  @P3 LDG.E.U8 R104, desc[UR14][R8.64] ;  /* 0x0000000e08683981 */ /* 0x000522000c1e1100 */
[----:B------:R-:W-:-:S02]  /*99e0*/  PRMT R13, RZ, 0x7610, R13 ;  /* 0x00007610ff0d7816 */ /* 0x000fc4000000000d */
        /* <DEDUP_REMOVED lines=19> */
[----:B------:R-:W-:Y:S02]  /*9b20*/  ISETP.GT.AND P4, PT, R146, 0x4f, PT ;  /* 0x0000004f9200780c */ /* 0x000fe40003f84270 */
[----:B------:R2:W4:Y:S01]  /*9b30*/  @P0 LDG.E.U8 R12, desc[UR14][R8.64] ;  /* 0x0000000e080c0981 */ /* 0x000522000c1e1100 */
[----:B------:R-:W-:-:S02]  /*9b40*/  PRMT R105, RZ, 0x7610, R105 ;  /* 0x00007610ff697816 */ /* 0x000fc40000000069 */
        /* <DEDUP_REMOVED lines=10> */
[----:B------:R-:W3:Y:S04]  /*9bf0*/  LDL R116, [R1+0x28c] ;  /* 0x00028c0001747983 */ /* 0x000ee80000100800 */
[----:B------:R0:W3:Y:S04]  /*9c00*/  @P3 LDG.E.U8 R11, desc[UR14][R8.64] ;  /* 0x0000000e080b3981 */ /* 0x0000e8000c1e1100 */
[----:B------:R-:W3:Y:S01]  /*9c10*/  LDL R117, [R1+0x288] ;  /* 0x0002880001757983 */ /* 0x000ee20000100800 */
[----:B0-----:R-:W-:-:S02]  /*9c20*/  @P4 IMAD.MOV.U32 R8, RZ, RZ, R5 ;  /* 0x000000ffff084224 */ /* 0x001fc400078e0005 */
[----:B------:R-:W-:Y:S01]  /*9c30*/  @P4 IMAD.MOV.U32 R9, RZ, RZ, R6 ;  /* 0x000000ffff094224 */ /* 0x000fe200078e0006 */
[C---:B------:R-:W-:Y:S01]  /*9c40*/  ISETP.GT.AND P0, PT, R146.reuse, 0x51, PT ;  /* 0x000000519200780c */ /* 0x040fe20003f04270 */
[----:B------:R-:W3:Y:S04]  /*9c50*/  LDL R6, [R1+0x268] ;  /* 0x0002680001067983 */ /* 0x000ee80000100800 */
[----:B------:R4:W3:Y:S01]  /*9c60*/  @P4 LDG.E.U8 R99, desc[UR14][R8.64] ;  /* 0x0000000e08634981 */ /* 0x0008e2000c1e1100 */
[----:B------:R-:W-:Y:S02]  /*9c70*/  PRMT R10, RZ, 0x7610, R10 ;  /* 0x00007610ff0a7816 */ /* 0x000fe4000000000a */
[----:B------:R-:W-:Y:S01]  /*9c80*/  ISETP.GT.AND P2, PT, R146, 0x52, PT ;  /* 0x000000529200780c */ /* 0x000fe20003f44270 */
[----:B------:R-:W3:Y:S01]  /*9c90*/  LDL R5, [R1+0x26c] ;  /* 0x00026c0001057983 */ /* 0x000ee20000100800 */
[----:B----4-:R-:W-:-:S03]  /*9ca0*/  @P1 IMAD.MOV.U32 R8, RZ, RZ, R0 ;  /* 0x000000ffff081224 */ /* 0x010fc600078e0000 */
[----:B------:R-:W4:Y:S01]  /*9cb0*/  LDL R0, [R1+0x284] ;  /* 0x0002840001007983 */ /* 0x000f220000100800 */
[----:B------:R-:W-:-:S03]  /*9cc0*/  @P1 IMAD.MOV.U32 R9, RZ, RZ, R4 ;  /* 0x000000ffff091224 */ /* 0x000fc600078e0004 */
[----:B------:R-:W4:Y:S04]  /*9cd0*/  LDL R4, [R1+0x280] ;  /* 0x0002800001047983 */ /* 0x000f280000100800 */
[----:B------:R2:W4:Y:S01]  /*9ce0*/  @P1 LDG.E.U8 R10, desc[UR14][R8.64] ;  /* 0x0000000e080a1981 */ /* 0x000522000c1e1100 */
[----:B------:R-:W-:Y:S02]  /*9cf0*/  PRMT R106, RZ, 0x7610, R106 ;  /* 0x00007610ff6a7816 */ /* 0x000fe4000000006a */
[----:B------:R-:W-:Y:S01]  /*9d00*/  ISETP.GT.AND P3, PT, R146, 0x53, PT ;  /* 0x000000539200780c */ /* 0x000fe20003f64270 */
[----:B--2---:R-:W-:Y:S02]  /*9d10*/  @P0 IMAD.MOV.U32 R8, RZ, RZ, R2 ;  /* 0x000000ffff080224 */ /* 0x004fe400078e0002 */
[----:B------:R-:W2:Y:S01]  /*9d20*/  LDL R2, [R1+0x27c] ;  /* 0x00027c0001027983 */ /* 0x000ea20000100800 */
[----:B---3--:R-:W-:-:S03]  /*9d30*/  @P0 IMAD.MOV.U32 R9, RZ, RZ, R3 ;  /* 0x000000ffff090224 */ /* 0x008fc600078e0003 */
[----:B------:R-:W3:Y:S04]  /*9d40*/  LDL R3, [R1+0x278] ;  /* 0x0002780001037983 */ /* 0x000ee80000100800 */
[----:B------:R0:W3:Y:S02]  /*9d50*/  @P0 LDG.E.U8 R106, desc[UR14][R8.64] ;  /* 0x0000000e086a0981 */ /* 0x0000e4000c1e1100 */
[----:B0-----:R-:W-:-:S06]  /*9d60*/  PRMT R9, RZ, 0x7610, R9 ;  /* 0x00007610ff097816 */ /* 0x001fcc0000000009 */
        /* <DEDUP_REMOVED lines=9> */
[----:B------:R-:W-:Y:S01]  /*9e00*/  ISETP.GT.AND P1, PT, R146, 0x56, PT ;  /* 0x000000569200780c */ /* 0x000fe20003f24270 */
        /* <DEDUP_REMOVED lines=10> */
[----:B------:R-:W-:-:S05]  /*9eb0*/  @P0 IMAD.MOV.U32 R117, RZ, RZ, R119 ;  /* 0x000000ffff750224 */ /* 0x000fca00078e0077 */
        /* <DEDUP_REMOVED lines=12> */
[----:B------:R-:W-:Y:S02]  /*9f80*/  ISETP.GT.AND P1, PT, R146, 0x59, PT ;  /* 0x000000599200780c */ /* 0x000fe40003f24270 */
[----:B------:R-:W-:Y:S02]  /*9f90*/  PRMT R7, RZ, 0x7610, R7 ;  /* 0x00007610ff077816 */ /* 0x000fe40000000007 */
[----:B------:R2:W4:Y:S05]  /*9fa0*/  @P2 LDG.E.U8 R101, desc[UR14][R116.64] ;  /* 0x0000000e74652981 */ /* 0x00052a000c1e1100 */
[----:B--2---:R-:W-:-:S02]  /*9fb0*/  @P0 IMAD.MOV.U32 R116, RZ, RZ, R2 ;  /* 0x000000ffff740224 */ /* 0x004fc400078e0002 */
[----:B------:R-:W2:Y:S01]  /*9fc0*/  LDL R2, [R1+0x23c] ;  /* 0x00023c0001027983 */ /* 0x000ea20000100800 */
[----:B---3--:R-:W-:-:S03]  /*9fd0*/  @P0 IMAD.MOV.U32 R117, RZ, RZ, R3 ;  /* 0x000000ffff750224 */ /* 0x008fc600078e0003 */
[----:B------:R-:W3:Y:S04]  /*9fe0*/  LDL R3, [R1+0x238] ;  /* 0x0002380001037983 */ /* 0x000ee80000100800 */
[----:B------:R0:W3:Y:S01]  /*9ff0*/  @P0 LDG.E.U8 R7, desc[UR14][R116.64] ;  /* 0x0000000e74070981 */ /* 0x0000e2000c1e1100 */
[----:B------:R-:W-:Y:S01]  /*a000*/  ISETP.GT.AND P0, PT, R146, 0x5a, PT ;  /* 0x0000005a9200780c */ /* 0x000fe20003f04270 */
[----:B0-----:R-:W-:Y:S02]  /*a010*/  @P1 IMAD.MOV.U32 R116, RZ, RZ, R5 ;  /* 0x000000ffff741224 */ /* 0x001fe400078e0005 */
[----:B------:R-:W3:Y:S01]  /*a020*/  LDL R5, [R1+0x234] ;  /* 0x0002340001057983 */ /* 0x000ee20000100800 */
[----:B------:R-:W-:-:S03]  /*a030*/  @P1 IMAD.MOV.U32 R117, RZ, RZ, R6 ;  /* 0x000000ffff751224 */ /* 0x000fc600078e0006 */
[----:B------:R-:W3:Y:S06]  /*a040*/  LDL R6, [R1+0x230] ;  /* 0x0002300001067983 */ /* 0x000eec0000100800 */
[----:B----4-:R-:W-:Y:S02]  /*a050*/  @P0 IMAD.MOV.U32 R118, RZ, RZ, R0 ;  /* 0x000000ffff760224 */ /* 0x010fe400078e0000 */
[----:B------:R-:W4:Y:S01]  /*a060*/  LDL R0, [R1+0x22c] ;  /* 0x00022c0001007983 */ /* 0x000f220000100800 */
[----:B------:R-:W-:-:S03]  /*a070*/  @P0 IMAD.MOV.U32 R119, RZ, RZ, R4 ;  /* 0x000000ffff770224 */ /* 0x000fc600078e0004 */
[----:B------:R-:W4:Y:S01]  /*a080*/  LDL R4, [R1+0x228] ;  /* 0x0002280001047983 */ /* 0x000f220000100800 */
[----:B------:R-:W-:-:S06]  /*a090*/  PRMT R111, RZ, 0x7610, R111 ;  /* 0x00007610ff6f7816 */ /* 0x000fcc000000006f */
[----:B------:R0:W4:Y:S01]  /*a0a0*/  @P1 LDG.E.U8 R111, desc[UR14][R116.64] ;  /* 0x0000000e746f1981 */ /* 0x000122000c1e1100 */
[----:B------:R-:W-:Y:S02]  /*a0b0*/  ISETP.GT.AND P1, PT, R146, 0x5b, PT ;  /* 0x0000005b9200780c */ /* 0x000fe40003f24270 */
[----:B0-----:R-:W-:-:S06]  /*a0c0*/  PRMT R116, RZ, 0x7610, R116 ;  /* 0x00007610ff747816 */ /* 0x001fcc0000000074 */
[----:B------:R0:W4:Y:S01]  /*a0d0*/  @P0 LDG.E.U8 R116, desc[UR14][R118.64] ;  /* 0x0000000e76740981 */ /* 0x000122000c1e1100 */
[----:B------:R-:W-:Y:S02]  /*a0e0*/  ISETP.GT.AND P0, PT, R146, 0x5c, PT ;  /* 0x0000005c9200780c */ /* 0x000fe40003f04270 */
[----:B------:R-:W-:Y:S02]  /*a0f0*/  PRMT R117, RZ, 0x7610, R117 ;  /* 0x00007610ff757816 */ /* 0x000fe40000000075 */
[----:B0-----:R-:W-:Y:S02]  /*a100*/  @P1 IMAD.MOV.U32 R118, RZ, RZ, R120 ;  /* 0x000000ffff761224 */ /* 0x001fe400078e0078 */
[----:B------:R-:W-:-:S05]  /*a110*/  @P1 IMAD.MOV.U32 R119, RZ, RZ, R121 ;  /* 0x000000ffff771224 */ /* 0x000fca00078e0079 */
[----:B------:R0:W4:Y:S01]  /*a120*/  @P1 LDG.E.U8 R117, desc[UR14][R118.64] ;  /* 0x0000000e76751981 */ /* 0x000122000c1e1100 */
[----:B------:R-:W-:Y:S02]  /*a130*/  ISETP.GT.AND P1, PT, R146, 0x5d, PT ;  /* 0x0000005d9200780c */ /* 0x000fe40003f24270 */
[----:B0-----:R-:W-:Y:S02]  /*a140*/  PRMT R118, RZ, 0x7610, R118 ;  /* 0x00007610ff767816 */ /* 0x001fe40000000076 */
[----:B------:R-:W-:Y:S01]  /*a150*/  PRMT R119, RZ, 0x7610, R119 ;  /* 0x00007610ff777816 */ /* 0x000fe20000000077 */
[----:B--2---:R-:W-:Y:S02]  /*a160*/  @P0 IMAD.MOV.U32 R120, RZ, RZ, R2 ;  /* 0x000000ffff780224 */ /* 0x004fe400078e0002 */
        /* <DEDUP_REMOVED lines=8> */
[----:B------:R-:W3:Y:S04]  /*a1f0*/  LDL R6, [R1+0x210] ;  /* 0x0002100001067983 */ /* 0x000ee80000100800 */
[----:B------:R0:W3:Y:S02]  /*a200*/  @P1 LDG.E.U8 R119, desc[UR14][R120.64] ;  /* 0x0000000e78771981 */ /* 0x0000e4000c1e1100 */
[----:B0-----:R-:W-:Y:S01]  /*a210*/  PRMT R120, RZ, 0x7610, R120 ;  /* 0x00007610ff787816 */ /* 0x001fe20000000078 */
[----:B----4-:R-:W-:Y:S02]  /*a220*/  @P0 IMAD.MOV.U32 R158, RZ, RZ, R0 ;  /* 0x000000ffff9e0224 */ /* 0x010fe400078e0000 */
[----:B------:R-:W4:Y:S01]  /*a230*/  LDL R0, [R1+0x20c] ;  /* 0x00020c0001007983 */ /* 0x000f220000100800 */
[----:B------:R-:W-:-:S03]  /*a240*/  @P0 IMAD.MOV.U32 R159, RZ, RZ, R4 ;  /* 0x000000ffff9f0224 */ /* 0x000fc600078e0004 */
[----:B------:R-:W4:Y:S04]  /*a250*/  LDL R4, [R1+0x208] ;  /* 0x0002080001047983 */ /* 0x000f280000100800 */
[----:B------:R0:W4:Y:S04]  /*a260*/  @P0 LDG.E.U8 R120, desc[UR14][R158.64] ;  /* 0x0000000e9e780981 */ /* 0x000128000c1e1100 */
[----:B------:R-:W0:Y:S04]  /*a270*/  LDL R158, [R1+0x220] ;  /* 0x00022000019e7983 */ /* 0x000e280000100800 */
[----:B------:R-:W0:Y:S01]  /*a280*/  LDL R159, [R1+0x224] ;  /* 0x00022400019f7983 */ /* 0x000e220000100800 */
[----:B------:R-:W-:-:S02]  /*a290*/  ISETP.GT.AND P1, PT, R146, 0x5f, PT ;  /* 0x0000005f9200780c */ /* 0x000fc40003f24270 */
[----:B------:R-:W-:Y:S02]  /*a2a0*/  ISETP.GT.AND P0, PT, R146, 0x60, PT ;  /* 0x000000609200780c */ /* 0x000fe40003f04270 */
[----:B------:R-:W-:Y:S02]  /*a2b0*/  PRMT R121, RZ, 0x7610, R121 ;  /* 0x00007610ff797816 */ /* 0x000fe40000000079 */
[----:B------:R-:W-:Y:S02]  /*a2c0*/  PRMT R169, RZ, 0x7610, R169 ;  /* 0x00007610ffa97816 */ /* 0x000fe400000000a9 */
[----:B------:R-:W-:Y:S02]  /*a2d0*/  PRMT R170, RZ, 0x7610, R170 ;  /* 0x00007610ffaa7816 */ /* 0x000fe400000000aa */
[----:B------:R-:W-:-:S03]  /*a2e0*/  PRMT R171, RZ, 0x7610, R171 ;  /* 0x00007610ffab7816 */ /* 0x000fc600000000ab */
[----:B0-----:R-:W-:-:S04]  /*a2f0*/  @P1 LOP3.LUT R159, R159, R158, RZ, 0x3c, !PT ;  /* 0x0000009e9f9f1212 */ /* 0x001fc800078e3cff */
[----:B------:R-:W-:-:S04]  /*a300*/  @P1 LOP3.LUT R158, R159, R158, RZ, 0x3c, !PT ;  /* 0x0000009e9f9e1212 */ /* 0x000fc800078e3cff */
[----:B------:R-:W-:-:S05]  /*a310*/  @P1 LOP3.LUT R159, R159, R158, RZ, 0x3c, !PT ;  /* 0x0000009e9f9f1212 */ /* 0x000fca00078e3cff */
[----:B------:R2:W4:Y:S01]  /*a320*/  @P1 LDG.E.U8 R121, desc[UR14][R158.64] ;  /* 0x0000000e9e791981 */ /* 0x000522000c1e1100 */
[C---:B------:R-:W-:Y:S01]  /*a330*/  ISETP.GT.AND P1, PT, R146.reuse, 0x61, PT ;  /* 0x000000619200780c */ /* 0x040fe20003f24270 */
[----:B--2---:R-:W-:Y:S02]  /*a340*/  @P0 IMAD.MOV.U32 R158, RZ, RZ, R2 ;  /* 0x000000ffff9e0224 */ /* 0x004fe400078e0002 */
[----:B---3--:R-:W-:Y:S01]  /*a350*/  @P0 IMAD.MOV.U32 R159, RZ, RZ, R3 ;  /* 0x000000ffff9f0224 */ /* 0x008fe200078e0003 */
[----:B------:R-:W2:Y:S04]  /*a360*/  LDL R2, [R1+0x1fc] ;  /* 0x0001fc0001027983 */ /* 0x000ea80000100800 */
[----:B------:R0:W3:Y:S01]  /*a370*/  @P0 LDG.E.U8 R169, desc[UR14][R158.64] ;  /* 0x0000000e9ea90981 */ /* 0x0000e2000c1e1100 */
[----:B------:R-:W-:-:S03]  /*a380*/  ISETP.GT.AND P0, PT, R146, 0x62, PT ;  /* 0x000000629200780c */ /* 0x000fc60003f04270 */
[----:B------:R-:W3:Y:S01]  /*a390*/  LDL R3, [R1+0x1f8] ;  /* 0x0001f80001037983 */ /* 0x000ee20000100800 */
[----:B0-----:R-:W-:Y:S02]  /*a3a0*/  @P1 IMAD.MOV.U32 R158, RZ, RZ, R5 ;  /* 0x000000ffff9e1224 */ /* 0x001fe400078e0005 */
[----:B------:R-:W-:Y:S01]  /*a3b0*/  @P1 IMAD.MOV.U32 R159, RZ, RZ, R6 ;  /* 0x000000ffff9f1224 */ /* 0x000fe200078e0006 */
[----:B------:R-:W3:Y:S04]  /*a3c0*/  LDL R5, [R1+0x1f4] ;  /* 0x0001f40001057983 */ /* 0x000ee80000100800 */
[----:B------:R4:W3:Y:S04]  /*a3d0*/  @P1 LDG.E.U8 R170, desc[UR14][R158.64] ;  /* 0x0000000e9eaa1981 */ /* 0x0008e8000c1e1100 */
[----:B------:R-:W3:Y:S01]  /*a3e0*/  LDL R6, [R1+0x1f0] ;  /* 0x0001f00001067983 */ /* 0x000ee20000100800 */
[----:B----4-:R-:W-:-:S02]  /*a3f0*/  @P0 IMAD.MOV.U32 R158, RZ, RZ, R0 ;  /* 0x000000ffff9e0224 */ /* 0x010fc400078e0000 */
[----:B------:R-:W-:Y:S01]  /*a400*/  @P0 IMAD.MOV.U32 R159, RZ, RZ, R4 ;  /* 0x000000ffff9f0224 */ /* 0x000fe200078e0004 */
[----:B------:R-:W4:Y:S04]  /*a410*/  LDL R0, [R1+0x1ec] ;  /* 0x0001ec0001007983 */ /* 0x000f280000100800 */
[----:B------:R0:W4:Y:S04]  /*a420*/  @P0 LDG.E.U8 R171, desc[UR14][R158.64] ;  /* 0x0000000e9eab0981 */ /* 0x000128000c1e1100 */
[----:B------:R-:W4:Y:S04]  /*a430*/  LDL R4, [R1+0x1e8] ;  /* 0x0001e80001047983 */ /* 0x000f280000100800 */
        /* <DEDUP_REMOVED lines=134> */
[----:B------:R-:W2:Y:S01]  /*aca0*/  LDL R3, [R1+0x158] ;  /* 0x0001580001037983 */ /* 0x000ea20000100800 */
[----:B0-----:R-:W-:Y:S02]  /*acb0*/  @P1 IMAD.MOV.U32 R158, RZ, RZ, R5 ;  /* 0x000000ffff9e1224 */ /* 0x001fe400078e0005 */
[----:B------:R-:W-:Y:S01]  /*acc0*/  @P1 IMAD.MOV.U32 R159, RZ, RZ, R6 ;  /* 0x000000ffff9f1224 */ /* 0x000fe200078e0006 */
[----:B------:R-:W3:Y:S04]  /*acd0*/  LDL R5, [R1+0x154] ;  /* 0x0001540001057983 */ /* 0x000ee80000100800 */
[----:B------:R4:W3:Y:S04]  /*ace0*/  @P1 LDG.E.U8 R190, desc[UR14][R158.64] ;  /* 0x0000000e9ebe1981 */ /* 0x0008e8000c1e1100 */
[----:B------:R-:W3:Y:S01]  /*acf0*/  LDL R6, [R1+0x150] ;  /* 0x0001500001067983 */ /* 0x000ee20000100800 */
[----:B----4-:R-:W-:-:S02]  /*ad00*/  @P0 IMAD.MOV.U32 R158, RZ, RZ, R0 ;  /* 0x000000ffff9e0224 */ /* 0x010fc400078e0000 */
[----:B------:R-:W-:Y:S01]  /*ad10*/  @P0 IMAD.MOV.U32 R159, RZ, RZ, R4 ;  /* 0x000000ffff9f0224 */ /* 0x000fe200078e0004 */
[C---:B------:R-:W-:Y:S01]  /*ad20*/  ISETP.GT.AND P1, PT, R146.reuse, 0x77, PT ;  /* 0x000000779200780c */ /* 0x040fe20003f24270 */
[----:B------:R-:W4:Y:S04]  /*ad30*/  LDL R4, [R1+0x148] ;  /* 0x0001480001047983 */ /* 0x000f280000100800 */
[----:B------:R0:W4:Y:S04]  /*ad40*/  @P0 LDG.E.U8 R191, desc[UR14][R158.64] ;  /* 0x0000000e9ebf0981 */ /* 0x000128000c1e1100 */
[----:B------:R-:W4:Y:S04]  /*ad50*/  LDL R0, [R1+0x14c] ;  /* 0x00014c0001007983 */ /* 0x000f280000100800 */
[----:B------:R-:W0:Y:S04]  /*ad60*/  LDL R158, [R1+0x160] ;  /* 0x00016000019e7983 */ /* 0x000e280000100800 */
[----:B------:R-:W0:Y:S01]  /*ad70*/  LDL R159, [R1+0x164] ;  /* 0x00016400019f7983 */ /* 0x000e220000100800 */
[----:B------:R-:W-:-:S02]  /*ad80*/  ISETP.GT.AND P0, PT, R146, 0x78, PT ;  /* 0x000000789200780c */ /* 0x000fc40003f04270 */
[----:B------:R-:W-:Y:S02]  /*ad90*/  PRMT R192, RZ, 0x7610, R192 ;  /* 0x00007610ffc07816 */ /* 0x000fe400000000c0 */
[----:B------:R-:W-:Y:S02]  /*ada0*/  PRMT R193, RZ, 0x7610, R193 ;  /* 0x00007610ffc17816 */ /* 0x000fe400000000c1 */
[----:B------:R-:W-:Y:S02]  /*adb0*/  PRMT R194, RZ, 0x7610, R194 ;  /* 0x00007610ffc27816 */ /* 0x000fe400000000c2 */
[----:B0-----:R-:W-:-:S04]  /*adc0*/  @P1 LOP3.LUT R159, R159, R158, RZ, 0x3c, !PT ;  /* 0x0000009e9f9f1212 */ /* 0x001fc800078e3cff */
[----:B------:R-:W-:-:S04]  /*add0*/  @P1 LOP3.LUT R158, R159, R158, RZ, 0x3c, !PT ;  /* 0x0000009e9f9e1212 */ /* 0x000fc800078e3cff */
[----:B------:R-:W-:-:S05]  /*ade0*/  @P1 LOP3.LUT R159, R159, R158, RZ, 0x3c, !PT ;  /* 0x0000009e9f9f1212 */ /* 0x000fca00078e3cff */
[----:B------:R2:W4:Y:S02]  /*adf0*/  @P1 LDG.E.U8 R192, desc[UR14][R158.64] ;  /* 0x0000000e9ec01981 */ /* 0x000524000c1e1100 */
[----:B--2---:R-:W-:Y:S02]  /*ae00*/  @P0 IMAD.MOV.U32 R159, RZ, RZ, R3 ;  /* 0x000000ffff9f0224 */ /* 0x004fe400078e0003 */
[----:B------:R-:W2:Y:S01]  /*ae10*/  LDL R3, [R1+0x140] ;  /* 0x0001400001037983 */ /* 0x000ea20000100800 */
[----:B------:R-:W-:-:S03]  /*ae20*/  @P0 IMAD.MOV.U32 R158, RZ, RZ, R2 ;  /* 0x000000ffff9e0224 */ /* 0x000fc600078e0002 */
[----:B------:R-:W2:Y:S01]  /*ae30*/  LDL R2, [R1+0x144] ;  /* 0x0001440001027983 */ /* 0x000ea20000100800 */
[----:B------:R-:W-:-:S03]  /*ae40*/  ISETP.GT.AND P1, PT, R146, 0x79, PT ;  /* 0x000000799200780c */ /* 0x000fc60003f24270 */
[----:B------:R3:W2:Y:S01]  /*ae50*/  @P0 LDG.E.U8 R193, desc[UR14][R158.64] ;  /* 0x0000000e9ec10981 */ /* 0x0006a2000c1e1100 */
[----:B------:R-:W-:-:S09]  /*ae60*/  ISETP.GT.AND P0, PT, R146, 0x7a, PT ;  /* 0x0000007a9200780c */ /* 0x000fd20003f04270 */
[----:B---3--:R-:W-:Y:S02]  /*ae70*/  @P1 IMAD.MOV.U32 R158, RZ, RZ, R5 ;  /* 0x000000ffff9e1224 */ /* 0x008fe400078e0005 */
[----:B------:R-:W-:Y:S01]  /*ae80*/  @P1 IMAD.MOV.U32 R159, RZ, RZ, R6 ;  /* 0x000000ffff9f1224 */ /* 0x000fe200078e0006 */
[----:B------:R-:W3:Y:S04]  /*ae90*/  LDL R5, [R1+0x13c] ;  /* 0x00013c0001057983 */ /* 0x000ee80000100800 */
[----:B------:R-:W3:Y:S01]  /*aea0*/  LDL R6, [R1+0x138] ;  /* 0x0001380001067983 */ /* 0x000ee20000100800 */
[----:B------:R-:W-:-:S03]  /*aeb0*/  PRMT R195, RZ, 0x7610, R195 ;  /* 0x00007610ffc37816 */ /* 0x000fc600000000c3 */
[----:B------:R4:W3:Y:S02]  /*aec0*/  @P1 LDG.E.U8 R194, desc[UR14][R158.64] ;  /* 0x0000000e9ec21981 */ /* 0x0008e4000c1e1100 */
[----:B----4-:R-:W-:Y:S02]  /*aed0*/  @P0 IMAD.MOV.U32 R158, RZ, RZ, R0 ;  /* 0x000000ffff9e0224 */ /* 0x010fe400078e0000 */
[----:B------:R-:W-:Y:S01]  /*aee0*/  @P0 IMAD.MOV.U32 R159, RZ, RZ, R4 ;  /* 0x000000ffff9f0224 */ /* 0x000fe200078e0004 */
[----:B------:R-:W4:Y:S04]  /*aef0*/  LDL R0, [R1+0x134] ;  /* 0x0001340001007983 */ /* 0x000f280000100800 */
[----:B------:R-:W4:Y:S04]  /*af00*/  LDL R4, [R1+0x130] ;  /* 0x0001300001047983 */ /* 0x000f280000100800 */
[----:B------:R2:W4:Y:S01]  /*af10*/  @P0 LDG.E.U8 R195, desc[UR14][R158.64] ;  /* 0x0000000e9ec30981 */ /* 0x000522000c1e1100 */
[----:B------:R-:W-:-:S02]  /*af20*/  ISETP.GT.AND P0, PT, R146, 0x7b, PT ;  /* 0x0000007b9200780c */ /* 0x000fc40003f04270 */
[----:B------:R-:W-:Y:S02]  /*af30*/  LOP3.LUT R168, R168, 0xffff, RZ, 0xc0, !PT ;  /* 0x0000ffffa8a87812 */ /* 0x000fe400078ec0ff */
[----:B------:R-:W-:-:S09]  /*af40*/  LOP3.LUT R167, R167, 0xffff, RZ, 0xc0, !PT ;  /* 0x0000ffffa7a77812 */ /* 0x000fd200078ec0ff */
[----:B--2---:R-:W-:Y:S02]  /*af50*/  @P0 IMAD.MOV.U32 R159, RZ, RZ, R3 ;  /* 0x000000ffff9f0224 */ /* 0x004fe400078e0003 */
[----:B------:R-:W2:Y:S01]  /*af60*/  LDL R3, [R1+0x128] ;  /* 0x0001280001037983 */ /* 0x000ea20000100800 */
[--C-:B------:R-:W-:Y:S01]  /*af70*/  PRMT R168, R168, 0x3340, R167.reuse ;  /* 0x00003340a8a87816 */ /* 0x100fe200000000a7 */
[----:B------:R-:W-:Y:S01]  /*af80*/  @P0 IMAD.MOV.U32 R158, RZ, RZ, R2 ;  /* 0x000000ffff9e0224 */ /* 0x000fe200078e0002 */
[----:B------:R-:W-:Y:S01]  /*af90*/  PRMT R167, RZ, 0x7610, R167 ;  /* 0x00007610ffa77816 */ /* 0x000fe200000000a7 */
[----:B------:R-:W2:Y:S05]  /*afa0*/  LDL R2, [R1+0x12c] ;  /* 0x00012c0001027983 */ /* 0x000eaa0000100800 */
[----:B------:R3:W2:Y:S01]  /*afb0*/  @P0 LDG.E.U8 R167, desc[UR14][R158.64] ;  /* 0x0000000e9ea70981 */ /* 0x0006a2000c1e1100 */
[----:B------:R-:W-:-:S02]  /*afc0*/  ISETP.GT.AND P0, PT, R146, 0x7c, PT ;  /* 0x0000007c9200780c */ /* 0x000fc40003f04270 */
[----:B------:R-:W-:Y:S02]  /*afd0*/  LOP3.LUT R166, R166, 0xffff, RZ, 0xc0, !PT ;  /* 0x0000ffffa6a67812 */ /* 0x000fe400078ec0ff */
[----:B------:R-:W-:-:S04]  /*afe0*/  LOP3.LUT R165, R165, 0xffff, RZ, 0xc0, !PT ;  /* 0x0000ffffa5a57812 */ /* 0x000fc800078ec0ff */
[--C-:B------:R-:W-:Y:S02]  /*aff0*/  PRMT R166, R166, 0x3340, R165.reuse ;  /* 0x00003340a6a67816 */ /* 0x100fe400000000a5 */
[----:B------:R-:W-:-:S03]  /*b000*/  PRMT R165, RZ, 0x7610, R165 ;  /* 0x00007610ffa57816 */ /* 0x000fc600000000a5 */
[----:B---3--:R-:W-:Y:S02]  /*b010*/  @P0 IMAD.MOV.U32 R158, RZ, RZ, R5 ;  /* 0x000000ffff9e0224 */ /* 0x008fe400078e0005 */
[----:B------:R-:W-:-:S05]  /*b020*/  @P0 IMAD.MOV.U32 R159, RZ, RZ, R6 ;  /* 0x000000ffff9f0224 */ /* 0x000fca00078e0006 */
[----:B------:R4:W3:Y:S01]  /*b030*/  @P0 LDG.E.U8 R165, desc[UR14][R158.64] ;  /* 0x0000000e9ea50981 */ /* 0x0008e2000c1e1100 */
[----:B------:R-:W-:Y:S02]  /*b040*/  ISETP.GT.AND P0, PT, R146, 0x7d, PT ;  /* 0x0000007d9200780c */ /* 0x000fe40003f04270 */
[----:B------:R-:W-:Y:S02]  /*b050*/  LOP3.LUT R164, R164, 0xffff, RZ, 0xc0, !PT ;  /* 0x0000ffffa4a47812 */ /* 0x000fe400078ec0ff */
[----:B------:R-:W-:-:S04]  /*b060*/  LOP3.LUT R163, R163, 0xffff, RZ, 0xc0, !PT ;  /* 0x0000ffffa3a37812 */ /* 0x000fc800078ec0ff */
[--C-:B------:R-:W-:Y:S02]  /*b070*/  PRMT R164, R164, 0x3340, R163.reuse ;  /* 0x00003340a4a47816 */ /* 0x100fe400000000a3 */
[----:B------:R-:W-:-:S03]  /*b080*/  PRMT R163, RZ, 0x7610, R163 ;  /* 0x00007610ffa37816 */ /* 0x000fc600000000a3 */
[----:B----4-:R-:W-:Y:S02]  /*b090*/  @P0 IMAD.MOV.U32 R158, RZ, RZ, R0 ;  /* 0x000000ffff9e0224 */ /* 0x010fe400078e0000 */
[----:B------:R-:W-:Y:S01]  /*b0a0*/  @P0 IMAD.MOV.U32 R159, RZ, RZ, R4 ;  /* 0x000000ffff9f0224 */ /* 0x000fe200078e0004 */
[----:B------:R-:W4:Y:S04]  /*b0b0*/  LDL R0, [R1+0x124] ;  /* 0x0001240001007983 */ /* 0x000f280000100800 */
[----:B------:R2:W3:Y:S01]  /*b0c0*/  @P0 LDG.E.U8 R163, desc[UR14][R158.64] ;  /* 0x0000000e9ea30981 */ /* 0x0004e2000c1e1100 */
[----:B------:R-:W-:-:S13]  /*b0d0*/  ISETP.GT.AND P0, PT, R146, 0x7e, PT ;  /* 0x0000007e9200780c */ /* 0x000fda0003f04270 */
[----:B--2---:R-:W-:Y:S02]  /*b0e0*/  @P0 IMAD.MOV.U32 R159, RZ, RZ, R3 ;  /* 0x000000ffff9f0224 */ /* 0x004fe400078e0003 */
[----:B------:R-:W2:Y:S01]  /*b0f0*/  LDL R3, [R1+0x120] ;  /* 0x0001200001037983 */ /* 0x000ea20000100800 */
[----:B------:R-:W-:Y:S02]  /*b100*/  LOP3.LUT R161, R161, 0xffff, RZ, 0xc0, !PT ;  /* 0x0000ffffa1a17812 */ /* 0x000fe400078ec0ff */
[----:B------:R-:W-:Y:S01]  /*b110*/  LOP3.LUT R162, R162, 0xffff, RZ, 0xc0, !PT ;  /* 0x0000ffffa2a27812 */ /* 0x000fe200078ec0ff */
[----:B------:R-:W-:Y:S01]  /*b120*/  @P0 IMAD.MOV.U32 R158, RZ, RZ, R2 ;  /* 0x000000ffff9e0224 */ /* 0x000fe200078e0002 */
[----:B------:R-:W-:Y:S01]  /*b130*/  LOP3.LUT R160, R160, 0xffff, RZ, 0xc0, !PT ;  /* 0x0000ffffa0a07812 */ /* 0x000fe200078ec0ff */
[----:B------:R-:W3:Y:S01]  /*b140*/  LDL R2, [R1+0x554] ;  /* 0x0005540001027983 */ /* 0x000ee20000100800 */
[----:B------:R-:W-:Y:S02]  /*b150*/  PRMT R162, R161, 0x3340, R162 ;  /* 0x00003340a1a27816 */ /* 0x000fe400000000a2 */
[----:B------:R-:W-:-:S02]  /*b160*/  PRMT R161, RZ, 0x7610, R161 ;  /* 0x00007610ffa17816 */ /* 0x000fc400000000a1 */
[----:B------:R-:W-:-:S04]  /*b170*/  LOP3.LUT R157, R157, 0xffff, RZ, 0xc0, !PT ;  /* 0x0000ffff9d9d7812 */ /* 0x000fc800078ec0ff */
[----:B------:R-:W3:Y:S01]  /*b180*/  @P0 LDG.E.U8 R161, desc[UR14][R158.64] ;  /* 0x0000000e9ea10981 */ /* 0x000ee2000c1e1100 */
[----:B------:R-:W-:Y:S02]  /*b190*/  ISETP.GT.AND P0, PT, R146, 0x7f, PT ;  /* 0x0000007f9200780c */ /* 0x000fe40003f04270 */
[----:B------:R-:W-:Y:S02]  /*b1a0*/  LOP3.LUT R113, R113, 0xffff, RZ, 0xc0, !PT ;  /* 0x0000ffff71717812 */ /* 0x000fe400078ec0ff */
[----:B------:R-:W-:Y:S02]  /*b1b0*/  LOP3.LUT R156, R156, 0xffff, RZ, 0xc0, !PT ;  /* 0x0000ffff9c9c7812 */ /* 0x000fe400078ec0ff */
[----:B------:R-:W-:Y:S02]  /*b1c0*/  PRMT R160, R160, 0x3340, R157 ;  /* 0x00003340a0a07816 */ /* 0x000fe4000000009d */
[----:B------:R-:W-:Y:S02]  /*b1d0*/  LOP3.LUT R112, R112, 0xffff, RZ, 0xc0, !PT ;  /* 0x0000ffff70707812 */ /* 0x000fe400078ec0ff */
[----:B------:R-:W-:-:S02]  /*b1e0*/  LOP3.LUT R114, R114, 0xffff, RZ, 0xc0, !PT ;  /* 0x0000ffff72727812 */ /* 0x000fc400078ec0ff */
[----:B------:R-:W-:Y:S02]  /*b1f0*/  PRMT R157, R113, 0x3340, R156 ;  /* 0x00003340719d7816 */ /* 0x000fe4000000009c */
[----:B------:R-:W-:Y:S02]  /*b200*/  PRMT R156, R112, 0x3340, R114 ;  /* 0x00003340709c7816 */ /* 0x000fe40000000072 */
[----:B------:R-:W-:Y:S02]  /*b210*/  PRMT R114, R160, 0x5410, R157 ;  /* 0x00005410a0727816 */ /* 0x000fe4000000009d */
[----:B------:R-:W-:Y:S02]  /*b220*/  LOP3.LUT R115, R115, 0xffff, RZ, 0xc0, !PT ;  /* 0x0000ffff73737812 */ /* 0x000fe400078ec0ff */
[----:B------:R-:W-:-:S04]  /*b230*/  LOP3.LUT R155, R155, 0xffff, RZ, 0xc0, !PT ;  /* 0x0000ffff9b9b7812 */ /* 0x000fc800078ec0ff */
[----:B------:R-:W-:-:S04]  /*b240*/  PRMT R115, R115, 0x3340, R155 ;  /* 0x0000334073737816 */ /* 0x000fc8000000009b */
[----:B------:R-:W-:Y:S01]  /*b250*/  PRMT R115, R156, 0x5410, R115 ;  /* 0x000054109c737816 */ /* 0x000fe20000000073 */
[----:B----4-:R-:W-:Y:S02]  /*b260*/  @P0 IMAD.MOV.U32 R156, RZ, RZ, R0 ;  /* 0x000000ffff9c0224 */ /* 0x010fe400078e0000 */
[----:B------:R-:W0:Y:S01]  /*b270*/  S2R R0, SR_TID.X ;  /* 0x0000000000007919 */ /* 0x000e220000002100 */
[----:B--2---:R-:W-:Y:S02]  /*b280*/  @P0 IMAD.MOV.U32 R157, RZ, RZ, R3 ;  /* 0x000000ffff9d0224 */ /* 0x004fe400078e0003 */
[----:B------:R-:W2:Y:S01]  /*b290*/  LDL R3, [R1+0x574] ;  /* 0x0005740001037983 */ /* 0x000ea20000100800 */
[----:B------:R-:W-:-:S06]  /*b2a0*/  PRMT R155, RZ, 0x7610, R155 ;  /* 0x00007610ff9b7816 */ /* 0x000fcc000000009b */
[----:B------:R-:W4:Y:S01]  /*b2b0*/  @P0 LDG.E.U8 R155, desc[UR14][R156.64] ;  /* 0x0000000e9c9b0981 */ /* 0x000f22000c1e1100 */
[----:B0-----:R-:W-:Y:S02]  /*b2c0*/  LOP3.LUT R0, R0, 0x7f, RZ, 0xc0, !PT ;  /* 0x0000007f00007812 */ /* 0x001fe400078ec0ff */
[----:B------:R-:W-:Y:S02]  /*b2d0*/  PRMT R112, R168, 0x5410, R166 ;  /* 0x00005410a8707816 */ /* 0x000fe400000000a6 */
[----:B------:R-:W-:Y:S01]  /*b2e0*/  PRMT R113, R164, 0x5410, R162 ;  /* 0x00005410a4717816 */ /* 0x000fe200000000a2 */
[----:B------:R-:W-:Y:S01]  /*b2f0*/  BAR.SYNC.DEFER_BLOCKING 0x0 ;  /* 0x0000000000007b1d */ /* 0x000fe20000010000 */
[----:B------:R-:W-:Y:S02]  /*b300*/  LOP3.LUT R150, R150, 0xffff, RZ, 0xc0, !PT ;  /* 0x0000ffff96967812 */ /* 0x000fe400078ec0ff */
[----:B------:R-:W-:Y:S02]  /*b310*/  LOP3.LUT R145, R145, 0xffff, RZ, 0xc0, !PT ;  /* 0x0000ffff91917812 */ /* 0x000fe400078ec0ff */
[----:B------:R-:W-:-:S02]  /*b320*/  LOP3.LUT R141, R141, 0xffff, RZ, 0xc0, !PT ;  /* 0x0000ffff8d8d7812 */ /* 0x000fc400078ec0ff */
[----:B------:R-:W-:Y:S02]  /*b330*/  LOP3.LUT R152, R152, 0xffff, RZ, 0xc0, !PT ;  /* 0x0000ffff98987812 */ /* 0x000fe400078ec0ff */
[----:B------:R-:W-:Y:S02]  /*b340*/  LOP3.LUT R139, R139, 0xffff, RZ, 0xc0, !PT ;  /* 0x0000ffff8b8b7812 */ /* 0x000fe400078ec0ff */
[----:B------:R-:W-:Y:S02]  /*b350*/  LOP3.LUT R144, R144, 0xffff, RZ, 0xc0, !PT ;  /* 0x0000ffff90907812 */ /* 0x000fe400078ec0ff */
        /* <DEDUP_REMOVED lines=10> */
[----:B------:R-:W-:Y:S01]  /*b400*/  ISETP.GE.AND P0, PT, R0, R146, PT ;  /* 0x000000920000720c */ /* 0x000fe20003f06270 */
[----:B---3--:R0:W-:Y:S01]  /*b410*/  STS.128 [R2+UR12], R112 ;  /* 0x0000007002007988 */ /* 0x0081e20008000c0c */
[----:B------:R-:W-:Y:S02]  /*b420*/  PRMT R145, R150, 0x3340, R145 ;  /* 0x0000334096917816 */ /* 0x000fe40000000091 */
[----:B------:R-:W-:Y:S01]  /*b430*/  PRMT R139, R139, 0x3340, R144 ;  /* 0x000033408b8b7816 */ /* 0x000fe20000000090 */
[----:B------:R-:W3:Y:S01]  /*b440*/  LDL R0, [R1+0x11c] ;  /* 0x00011c0001007983 */ /* 0x000ee20000100800 */
[----:B------:R-:W-:Y:S02]  /*b450*/  PRMT R138, R138, 0x3340, R143 ;  /* 0x000033408a8a7816 */ /* 0x000fe4000000008f */
[----:B------:R-:W-:-:S02]  /*b460*/  PRMT R142, R153, 0x3340, R142 ;  /* 0x00003340998e7816 */ /* 0x000fc4000000008e */
[----:B0-----:R-:W-:Y:S01]  /*b470*/  PRMT R112, R141, 0x3340, R152 ;  /* 0x000033408d707816 */ /* 0x001fe20000000098 */
[----:B------:R-:W4:Y:S01]  /*b480*/  LDL R2, [R1+0x118] ;  /* 0x0001180001027983 */ /* 0x000f220000100800 */
[----:B------:R-:W-:Y:S02]  /*b490*/  PRMT R113, R154, 0x3340, R149 ;  /* 0x000033409a717816 */ /* 0x000fe40000000095 */
[----:B------:R-:W-:Y:S02]  /*b4a0*/  PRMT R114, R140, 0x3340, R151 ;  /* 0x000033408c727816 */ /* 0x000fe40000000097 */
[----:B------:R-:W-:Y:S02]  /*b4b0*/  PRMT R115, R147, 0x3340, R148 ;  /* 0x0000334093737816 */ /* 0x000fe40000000094 */
[----:B------:R-:W-:Y:S02]  /*b4c0*/  PRMT R112, R145, 0x5410, R112 ;  /* 0x0000541091707816 */ /* 0x000fe40000000070 */
[----:B------:R-:W-:-:S02]  /*b4d0*/  PRMT R113, R139, 0x5410, R113 ;  /* 0x000054108b717816 */ /* 0x000fc40000000071 */
[----:B------:R-:W-:Y:S02]  /*b4e0*/  PRMT R114, R138, 0x5410, R114 ;  /* 0x000054108a727816 */ /* 0x000fe40000000072 */
[----:B------:R-:W-:Y:S02]  /*b4f0*/  PRMT R115, R142, 0x5410, R115 ;  /* 0x000054108e737816 */ /* 0x000fe40000000073 */
[----:B------:R-:W-:-:S03]  /*b500*/  PRMT R138, RZ, 0x7610, R138 ;  /* 0x00007610ff8a7816 */ /* 0x000fc6000000008a */
[----:B--2---:R0:W-:Y:S02]  /*b510*/  STS.128 [R3+UR12], R112 ;  /* 0x0000007003007988 */ /* 0x0041e40008000c0c */
[----:B0-----:R-:W-:Y:S02]  /*b520*/  @!P0 IMAD.MOV.U32 R112, RZ, RZ, R198 ;  /* 0x000000ffff708224 */ /* 0x001fe400078e00c6 */
[----:B------:R-:W-:-:S05]  /*b530*/  @!P0 IMAD.MOV.U32 R113, RZ, RZ, R197 ;  /* 0x000000ffff718224 */ /* 0x000fca00078e00c5 */
[----:B------:R3:W2:Y:S04]  /*b540*/  @!P0 LDG.E.U8 R138, desc[UR14][R112.64] ;  /* 0x0000000e708a8981 */ /* 0x0006a8000c1e1100 */
[----:B------:R-:W-:Y:S04]  /*b550*/  STL [R1+0x5a8], R198 ;  /* 0x0005a8c601007387 */ /* 0x000fe80000100800 */
[----:B------:R-:W-:Y:S01]  /*b560*/  STL [R1+0x5a4], R197 ;  /* 0x0005a4c501007387 */ /* 0x000fe20000100800 */
[----:B---3--:R-:W-:Y:S02]  /*b570*/  @!P0 IMAD.MOV.U32 R112, RZ, RZ, R0 ;  /* 0x000000ffff708224 */ /* 0x008fe400078e0000 */
[----:B----4-:R-:W-:Y:S01]  /*b580*/  @!P0 IMAD.MOV.U32 R113, RZ, RZ, R2 ;  /* 0x000000ffff718224 */ /* 0x010fe200078e0002 */
[----:B--2---:R0:W-:Y:S04]  /*b590*/  STL [R1+0x64c], R138 ;  /* 0x00064c8a01007387 */ /* 0x0041e80000100800 */
[----:B------:R-:W2:Y:S04]  /*b5a0*/  LDL R0, [R1+0x570] ;  /* 0x0005700001007983 */ /* 0x000ea80000100800 */
[----:B------:R-:W3:Y:S04]  /*b5b0*/  LDL R6, [R1+0x9c] ;  /* 0x00009c0001067983 */ /* 0x000ee80000100800 */
[----:B0-----:R-:W4:Y:S04]  /*b5c0*/  LDL R138, [R1+0x98] ;  /* 0x00009800018a7983 */ /* 0x001f280000100800 */
[----:B------:R-:W3:Y:S04]  /*b5d0*/  LDL R3, [R1+0xd8] ;  /* 0x0000d80001037983 */ /* 0x000ee80000100800 */
[----:B------:R-:W4:Y:S04]  /*b5e0*/  LDL R2, [R1+0xdc] ;  /* 0x0000dc0001027983 */ /* 0x000f280000100800 */
[----:B------:R-:W4:Y:S04]  /*b5f0*/  LDL R5, [R1+0x58] ;  /* 0x0000580001057983 */ /* 0x000f280000100800 */
[----:B------:R-:W4:Y:S01]  /*b600*/  LDL R4, [R1+0x5c] ;  /* 0x00005c0001047983 */ /* 0x000f220000100800 */
[----:B------:R-:W-:-:S02]  /*b610*/  PRMT R139, RZ, 0x7610, R139 ;  /* 0x00007610ff8b7816 */ /* 0x000fc4000000008b */
[----:B------:R-:W-:Y:S02]  /*b620*/  LOP3.LUT R122, R122, 0xffff, RZ, 0xc0, !PT ;  /* 0x0000ffff7a7a7812 */ /* 0x000fe400078ec0ff */
[----:B------:R-:W-:Y:S02]  /*b630*/  LOP3.LUT R123, R123, 0xffff, RZ, 0xc0, !PT ;  /* 0x0000ffff7b7b7812 */ /* 0x000fe400078ec0ff */
[----:B------:R-:W-:Y:S01]  /*b640*/  LOP3.LUT R124, R124, 0xffff, RZ, 0xc0, !PT ;  /* 0x0000ffff7c7c7812 */ /* 0x000fe200078ec0ff */
[----:B------:R0:W4:Y:S01]  /*b650*/  @!P0 LDG.E.U8 R139, desc[UR14][R112.64] ;  /* 0x0000000e708b8981 */ /* 0x000122000c1e1100 */
        /* <DEDUP_REMOVED lines=13> */
[----:B------:R-:W-:Y:S02]  /*b730*/  PRMT R122, R122, 0x3340, R123 ;  /* 0x000033407a7a7816 */ /* 0x000fe4000000007b */
[----:B0-----:R-:W-:-:S02]  /*b740*/  PRMT R112, R124, 0x3340, R125 ;  /* 0x000033407c707816 */ /* 0x001fc4000000007d */
[----:B------:R-:W-:Y:S02]  /*b750*/  PRMT R126, R126, 0x3340, R127 ;  /* 0x000033407e7e7816 */ /* 0x000fe4000000007f */
[----:B------:R-:W-:Y:S02]  /*b760*/  PRMT R113, R128, 0x3340, R129 ;  /* 0x0000334080717816 */ /* 0x000fe40000000081 */
[----:B------:R-:W-:Y:S02]  /*b770*/  PRMT R130, R130, 0x3340, R131 ;  /* 0x0000334082827816 */ /* 0x000fe40000000083 */
[----:B------:R-:W-:Y:S02]  /*b780*/  PRMT R114, R132, 0x3340, R133 ;  /* 0x0000334084727816 */ /* 0x000fe40000000085 */
[----:B------:R-:W-:Y:S02]  /*b790*/  PRMT R134, R134, 0x3340, R135 ;  /* 0x0000334086867816 */ /* 0x000fe40000000087 */
[----:B------:R-:W-:-:S02]  /*b7a0*/  PRMT R115, R136, 0x3340, R137 ;  /* 0x0000334088737816 */ /* 0x000fc40000000089 */
[----:B------:R-:W-:Y:S02]  /*b7b0*/  PRMT R112, R122, 0x5410, R112 ;  /* 0x000054107a707816 */ /* 0x000fe40000000070 */
[----:B------:R-:W-:Y:S02]  /*b7c0*/  PRMT R113, R126, 0x5410, R113 ;  /* 0x000054107e717816 */ /* 0x000fe40000000071 */
[----:B------:R-:W-:Y:S02]  /*b7d0*/  PRMT R114, R130, 0x5410, R114 ;  /* 0x0000541082727816 */ /* 0x000fe40000000072 */
[----:B------:R-:W-:Y:S02]  /*b7e0*/  PRMT R115, R134, 0x5410, R115 ;  /* 0x0000541086737816 */ /* 0x000fe40000000073 */
[----:B------:R-:W-:Y:S02]  /*b7f0*/  PRMT R122, RZ, 0x7610, R122 ;  /* 0x00007610ff7a7816 */ /* 0x000fe4000000007a */
[----:B------:R-:W-:Y:S01]  /*b800*/  PRMT R123, RZ, 0x7610, R123 ;  /* 0x00007610ff7b7816 */ /* 0x000fe2000000007b */
[----:B--2---:R0:W-:Y:S01]  /*b810*/  STS.128 [R0+UR12], R112 ;  /* 0x0000007000007988 */ /* 0x0041e20008000c0c */
[----:B---3--:R-:W-:-:S02]  /*b820*/  @!P0 IMAD.MOV.U32 R125, RZ, RZ, R3 ;  /* 0x000000ffff7d8224 */ /* 0x008fc400078e0003 */
[----:B0-----:R-:W-:Y:S02]  /*b830*/  @!P0 IMAD.MOV.U32 R112, RZ, RZ, R6 ;  /* 0x000000ffff708224 */ /* 0x001fe400078e0006 */
[----:B----4-:R-:W-:Y:S02]  /*b840*/  @!P0 IMAD.MOV.U32 R113, RZ, RZ, R138 ;  /* 0x000000ffff718224 */ /* 0x010fe400078e008a */
[----:B------:R-:W-:Y:S01]  /*b850*/  @!P0 IMAD.MOV.U32 R124, RZ, RZ, R2 ;  /* 0x000000ffff7c8224 */ /* 0x000fe200078e0002 */
[----:B------:R-:W-:Y:S02]  /*b860*/  PRMT R115, RZ, 0x7610, R115 ;  /* 0x00007610ff737816 */ /* 0x000fe40000000073 */
[----:B------:R0:W2:Y:S04]  /*b870*/  @!P0 LDG.E.U8 R122, desc[UR14][R112.64] ;  /* 0x0000000e707a8981 */ /* 0x0000a8000c1e1100 */
[----:B------:R-:W3:Y:S01]  /*b880*/  @!P0 LDG.E.U8 R123, desc[UR14][R124.64] ;  /* 0x0000000e7c7b8981 */ /* 0x000ee2000c1e1100 */
[----:B0-----:R-:W-:-:S02]  /*b890*/  @!P0 IMAD.MOV.U32 R112, RZ, RZ, R4 ;  /* 0x000000ffff708224 */ /* 0x001fc400078e0004 */
[----:B------:R-:W-:-:S05]  /*b8a0*/  @!P0 IMAD.MOV.U32 R113, RZ, RZ, R5 ;  /* 0x000000ffff718224 */ /* 0x000fca00078e0005 */
[----:B------:R-:W4:Y:S04]  /*b8b0*/  @!P0 LDG.E.U8 R115, desc[UR14][R112.64] ;  /* 0x0000000e70738981 */ /* 0x000f28000c1e1100 */
[----:B------:R-:W-:Y:S04]  /*b8c0*/  STL [R1+0x650], R139 ;  /* 0x0006508b01007387 */ /* 0x000fe80000100800 */
[----:B------:R-:W4:Y:S04]  /*b8d0*/  LDL R3, [R1+0x18] ;  /* 0x0000180001037983 */ /* 0x000f280000100800 */
[----:B------:R-:W4:Y:S04]  /*b8e0*/  LDL R2, [R1+0x1c] ;  /* 0x00001c0001027983 */ /* 0x000f280000100800 */
[----:B---3--:R0:W-:Y:S04]  /*b8f0*/  STL [R1+0x654], R123 ;  /* 0x0006547b01007387 */ /* 0x0081e80000100800 */
[----:B------:R-:W3:Y:S04]  /*b900*/  LDL.LU R198, [R1+0x10] ;  /* 0x0000100001c67983 */ /* 0x000ee80000300800 */
[----:B------:R-:W3:Y:S04]  /*b910*/  LDL.LU R197, [R1+0x8] ;  /* 0x0000080001c57983 */ /* 0x000ee80000300800 */
[----:B------:R-:W3:Y:S04]  /*b920*/  LDL.LU R0, [R1] ;  /* 0x0000000001007983 */ /* 0x000ee80000300800 */
[----:B--2---:R1:W-:Y:S04]  /*b930*/  STL [R1+0x658], R122 ;  /* 0x0006587a01007387 */ /* 0x0043e80000100800 */
[----:B----4-:R2:W-:Y:S04]  /*b940*/  STL [R1+0x65c], R115 ;  /* 0x00065c7301007387 */ /* 0x0105e80000100800 */
[----:B------:R-:W4:Y:S04]  /*b950*/  LDL R138, [R1+0x110] ;  /* 0x00011000018a7983 */ /* 0x000f280000100800 */
[----:B0-----:R-:W3:Y:S01]  /*b960*/  LDL R123, [R1+0x114] ;  /* 0x00011400017b7983 */ /* 0x001ee20000100800 */
[----:B------:R-:W-:Y:S01]  /*b970*/  PRMT R114, RZ, 0x7610, R114 ;  /* 0x00007610ff727816 */ /* 0x000fe20000000072 */
[----:B------:R-:W-:-:S02]  /*b980*/  @!P0 IMAD.MOV.U32 R124, RZ, RZ, R2 ;  /* 0x000000ffff7c8224 */ /* 0x000fc400078e0002 */
[----:B------:R-:W-:Y:S01]  /*b990*/  @!P0 IMAD.MOV.U32 R125, RZ, RZ, R3 ;  /* 0x000000ffff7d8224 */ /* 0x000fe200078e0003 */
[----:B------:R-:W-:Y:S01]  /*b9a0*/  PRMT R113, RZ, 0x7610, R113 ;  /* 0x00007610ff717816 */ /* 0x000fe20000000071 */
[----:B-1----:R-:W3:Y:S04]  /*b9b0*/  LDL R122, [R1+0xd0] ;  /* 0x0000d000017a7983 */ /* 0x002ee80000100800 */
[----:B------:R0:W3:Y:S01]  /*b9c0*/  @!P0 LDG.E.U8 R114, desc[UR14][R124.64] ;  /* 0x0000000e7c728981 */ /* 0x0000e2000c1e1100 */
[----:B------:R-:W-:Y:S02]  /*b9d0*/  PRMT R112, RZ, 0x7610, R112 ;  /* 0x00007610ff707816 */ /* 0x000fe40000000070 */
[----:B------:R-:W-:Y:S01]  /*b9e0*/  PRMT R126, RZ, 0x7610, R126 ;  /* 0x00007610ff7e7816 */ /* 0x000fe2000000007e */
[----:B--2---:R-:W2:Y:S01]  /*b9f0*/  LDL R115, [R1+0xd4] ;  /* 0x0000d40001737983 */ /* 0x004ea20000100800 */
[----:B------:R-:W-:-:S03]  /*ba00*/  PRMT R127, RZ, 0x7610, R127 ;  /* 0x00007610ff7f7816 */ /* 0x000fc6000000007f */
[----:B------:R-:W2:Y:S01]  /*ba10*/  LDL R6, [R1+0x90] ;  /* 0x0000900001067983 */ /* 0x000ea20000100800 */
[----:B0-----:R-:W-:Y:S02]  /*ba20*/  @!P0 IMAD.MOV.U32 R124, RZ, RZ, R244 ;  /* 0x000000ffff7c8224 */ /* 0x001fe400078e00f4 */
[----:B------:R-:W-:Y:S01]  /*ba30*/  @!P0 IMAD.MOV.U32 R125, RZ, RZ, R243 ;  /* 0x000000ffff7d8224 */ /* 0x000fe200078e00f3 */
[----:B------:R-:W2:Y:S04]  /*ba40*/  LDL R5, [R1+0x94] ;  /* 0x0000940001057983 */ /* 0x000ea80000100800 */
[----:B------:R0:W2:Y:S04]  /*ba50*/  @!P0 LDG.E.U8 R113, desc[UR14][R124.64] ;  /* 0x0000000e7c718981 */ /* 0x0000a8000c1e1100 */
[----:B------:R-:W2:Y:S04]  /*ba60*/  LDL R4, [R1+0x50] ;  /* 0x0000500001047983 */ /* 0x000ea80000100800 */
[----:B------:R-:W2:Y:S01]  /*ba70*/  LDL R3, [R1+0x54] ;  /* 0x0000540001037983 */ /* 0x000ea20000100800 */
[----:B0-----:R-:W-:-:S02]  /*ba80*/  @!P0 IMAD.MOV.U32 R124, RZ, RZ, R228 ;  /* 0x000000ffff7c8224 */ /* 0x001fc400078e00e4 */
[----:B------:R-:W-:Y:S01]  /*ba90*/  @!P0 IMAD.MOV.U32 R125, RZ, RZ, R227 ;  /* 0x000000ffff7d8224 */ /* 0x000fe200078e00e3 */
[----:B------:R-:W2:Y:S04]  /*baa0*/  LDL R2, [R1+0x14] ;  /* 0x0000140001027983 */ /* 0x000ea80000100800 */
[----:B------:R0:W2:Y:S02]  /*bab0*/  @!P0 LDG.E.U8 R112, desc[UR14][R124.64] ;  /* 0x0000000e7c708981 */ /* 0x0000a4000c1e1100 */
[----:B0-----:R-:W-:Y:S02]  /*bac0*/  @!P0 IMAD.MOV.U32 R124, RZ, RZ, R212 ;  /* 0x000000ffff7c8224 */ /* 0x001fe400078e00d4 */
[----:B------:R-:W-:-:S05]  /*bad0*/  @!P0 IMAD.MOV.U32 R125, RZ, RZ, R211 ;  /* 0x000000ffff7d8224 */ /* 0x000fca00078e00d3 */
[----:B------:R4:W2:Y:S02]  /*bae0*/  @!P0 LDG.E.U8 R126, desc[UR14][R124.64] ;  /* 0x0000000e7c7e8981 */ /* 0x0008a4000c1e1100 */
[----:B----4-:R-:W-:Y:S02]  /*baf0*/  @!P0 IMAD.MOV.U32 R125, RZ, RZ, R138 ;  /* 0x000000ffff7d8224 */ /* 0x010fe400078e008a */
[----:B---3--:R-:W-:-:S05]  /*bb00*/  @!P0 IMAD.MOV.U32 R124, RZ, RZ, R123 ;  /* 0x000000ffff7c8224 */ /* 0x008fca00078e007b */
[----:B------:R2:W3:Y:S04]  /*bb10*/  @!P0 LDG.E.U8 R127, desc[UR14][R124.64] ;  /* 0x0000000e7c7f8981 */ /* 0x0004e8000c1e1100 */
[----:B------:R-:W-:Y:S04]  /*bb20*/  STL [R1+0x660], R114 ;  /* 0x0006607201007387 */ /* 0x000fe80000100800 */
[----:B------:R0:W-:Y:S01]  /*bb30*/  STL [R1+0x5b0], R244 ;  /* 0x0005b0f401007387 */ /* 0x0001e20000100800 */
[----:B------:R-:W-:Y:S01]  /*bb40*/  PRMT R128, RZ, 0x7610, R128 ;  /* 0x00007610ff807816 */ /* 0x000fe20000000080 */
[----:B--2---:R-:W-:-:S02]  /*bb50*/  @!P0 IMAD.MOV.U32 R124, RZ, RZ, R115 ;  /* 0x000000ffff7c8224 */ /* 0x004fc400078e0073 */
[----:B------:R-:W-:Y:S01]  /*bb60*/  @!P0 IMAD.MOV.U32 R125, RZ, RZ, R122 ;  /* 0x000000ffff7d8224 */ /* 0x000fe200078e007a */
[----:B------:R-:W-:-:S04]  /*bb70*/  PRMT R129, RZ, 0x7610, R129 ;  /* 0x00007610ff817816 */ /* 0x000fc80000000081 */
[----:B------:R1:W2:Y:S04]  /*bb80*/  @!P0 LDG.E.U8 R128, desc[UR14][R124.64] ;  /* 0x0000000e7c808981 */ /* 0x0002a8000c1e1100 */
[----:B0-----:R-:W4:Y:S04]  /*bb90*/  LDL.LU R244, [R1+0x28] ;  /* 0x0000280001f47983 */ /* 0x001f280000300800 */
[----:B------:R0:W-:Y:S04]  /*bba0*/  STL [R1+0x5ac], R243 ;  /* 0x0005acf301007387 */ /* 0x0001e80000100800 */
[----:B0-----:R-:W2:Y:S04]  /*bbb0*/  LDL.LU R243, [R1+0x20] ;  /* 0x0000200001f37983 */ /* 0x001ea80000300800 */
[----:B------:R-:W-:Y:S04]  /*bbc0*/  STL [R1+0x664], R113 ;  /* 0x0006647101007387 */ /* 0x000fe80000100800 */
[----:B------:R0:W-:Y:S01]  /*bbd0*/  STL [R1+0x5b8], R228 ;  /* 0x0005b8e401007387 */ /* 0x0001e20000100800 */
[----:B-1----:R-:W-:-:S02]  /*bbe0*/  @!P0 IMAD.MOV.U32 R124, RZ, RZ, R5 ;  /* 0x000000ffff7c8224 */ /* 0x002fc400078e0005 */
[----:B------:R-:W-:Y:S01]  /*bbf0*/  @!P0 IMAD.MOV.U32 R125, RZ, RZ, R6 ;  /* 0x000000ffff7d8224 */ /* 0x000fe200078e0006 */
[----:B------:R-:W-:-:S04]  /*bc00*/  PRMT R130, RZ, 0x7610, R130 ;  /* 0x00007610ff827816 */ /* 0x000fc80000000082 */
[----:B------:R1:W2:Y:S04]  /*bc10*/  @!P0 LDG.E.U8 R129, desc[UR14][R124.64] ;  /* 0x0000000e7c818981 */ /* 0x0002a8000c1e1100 */
[----:B0-----:R-:W2:Y:S04]  /*bc20*/  LDL.LU R228, [R1+0x30] ;  /* 0x0000300001e47983 */ /* 0x001ea80000300800 */
[----:B------:R0:W-:Y:S04]  /*bc30*/  STL [R1+0x5b4], R227 ;  /* 0x0005b4e301007387 */ /* 0x0001e80000100800 */
[----:B0-----:R-:W4:Y:S04]  /*bc40*/  LDL.LU R227, [R1+0x4] ;  /* 0x0000040001e37983 */ /* 0x001f280000300800 */
[----:B------:R-:W-:Y:S04]  /*bc50*/  STL [R1+0x668], R112 ;  /* 0x0006687001007387 */ /* 0x000fe80000100800 */
[----:B------:R0:W-:Y:S01]  /*bc60*/  STL [R1+0x5c0], R212 ;  /* 0x0005c0d401007387 */ /* 0x0001e20000100800 */
[----:B-1----:R-:W-:-:S03]  /*bc70*/  @!P0 IMAD.MOV.U32 R124, RZ, RZ, R3 ;  /* 0x000000ffff7c8224 */ /* 0x002fc600078e0003 */
[----:B0-----:R-:W2:Y:S04]  /*bc80*/  LDL.LU R212, [R1+0x38] ;  /* 0x0000380001d47983 */ /* 0x001ea80000300800 */
[----:B------:R0:W-:Y:S01]  /*bc90*/  STL [R1+0x5bc], R211 ;  /* 0x0005bcd301007387 */ /* 0x0001e20000100800 */
[----:B------:R-:W-:Y:S01]  /*bca0*/  @!P0 IMAD.MOV.U32 R125, RZ, RZ, R4 ;  /* 0x000000ffff7d8224 */ /* 0x000fe200078e0004 */
[----:B------:R-:W-:-:S04]  /*bcb0*/  PRMT R131, RZ, 0x7610, R131 ;  /* 0x00007610ff837816 */ /* 0x000fc80000000083 */
[----:B------:R1:W2:Y:S04]  /*bcc0*/  @!P0 LDG.E.U8 R130, desc[UR14][R124.64] ;  /* 0x0000000e7c828981 */ /* 0x0002a8000c1e1100 */
[----:B0-----:R-:W4:Y:S04]  /*bcd0*/  LDL.LU R211, [R1+0xc] ;  /* 0x00000c0001d37983 */ /* 0x001f280000300800 */
[----:B------:R-:W-:Y:S01]  /*bce0*/  STL [R1+0x66c], R126 ;  /* 0x00066c7e01007387 */ /* 0x000fe20000100800 */
[----:B-1----:R-:W-:Y:S02]  /*bcf0*/  @!P0 IMAD.MOV.U32 R124, RZ, RZ, R2 ;  /* 0x000000ffff7c8224 */ /* 0x002fe400078e0002 */
[----:B------:R-:W-:-:S05]  /*bd00*/  @!P0 IMAD.MOV.U32 R125, RZ, RZ, R198 ;  /* 0x000000ffff7d8224 */ /* 0x000fca00078e00c6 */
[----:B------:R0:W2:Y:S02]  /*bd10*/  @!P0 LDG.E.U8 R131, desc[UR14][R124.64] ;  /* 0x0000000e7c838981 */ /* 0x0000a4000c1e1100 */
[----:B0-----:R-:W-:Y:S02]  /*bd20*/  @!P0 IMAD.MOV.U32 R124, RZ, RZ, R242 ;  /* 0x000000ffff7c8224 */ /* 0x001fe400078e00f2 */
[----:B------:R-:W-:Y:S01]  /*bd30*/  @!P0 IMAD.MOV.U32 R125, RZ, RZ, R241 ;  /* 0x000000ffff7d8224 */ /* 0x000fe200078e00f1 */
[----:B---3--:R-:W-:Y:S04]  /*bd40*/  STL [R1+0x670], R127 ;  /* 0x0006707f01007387 */ /* 0x008fe80000100800 */
[----:B------:R-:W3:Y:S04]  /*bd50*/  LDL R113, [R1+0x108] ;  /* 0x0001080001717983 */ /* 0x000ee80000100800 */
[----:B------:R-:W4:Y:S04]  /*bd60*/  LDL R112, [R1+0x10c] ;  /* 0x00010c0001707983 */ /* 0x000f280000100800 */
[----:B------:R-:W2:Y:S04]  /*bd70*/  LDL R6, [R1+0xc8] ;  /* 0x0000c80001067983 */ /* 0x000ea80000100800 */
[----:B------:R-:W2:Y:S04]  /*bd80*/  LDL R5, [R1+0xcc] ;  /* 0x0000cc0001057983 */ /* 0x000ea80000100800 */
[----:B------:R-:W2:Y:S04]  /*bd90*/  LDL R4, [R1+0x88] ;  /* 0x0000880001047983 */ /* 0x000ea80000100800 */
[----:B------:R-:W2:Y:S04]  /*bda0*/  LDL R3, [R1+0x8c] ;  /* 0x00008c0001037983 */ /* 0x000ea80000100800 */
[----:B------:R-:W2:Y:S04]  /*bdb0*/  LDL R2, [R1+0x4c] ;  /* 0x00004c0001027983 */ /* 0x000ea80000100800 */
[----:B------:R0:W-:Y:S04]  /*bdc0*/  STL [R1+0x5c4], R198 ;  /* 0x0005c4c601007387 */ /* 0x0001e80000100800 */
[----:B0-----:R-:W2:Y:S04]  /*bdd0*/  LDL.LU R198, [R1+0x40] ;  /* 0x0000400001c67983 */ /* 0x001ea80000300800 */
[----:B------:R0:W-:Y:S04]  /*bde0*/  STL [R1+0x5cc], R242 ;  /* 0x0005ccf201007387 */ /* 0x0001e80000100800 */
[----:B0-----:R-:W2:Y:S04]  /*bdf0*/  LDL.LU R242, [R1+0x24] ;  /* 0x0000240001f27983 */ /* 0x001ea80000300800 */
[----:B------:R0:W-:Y:S04]  /*be00*/  STL [R1+0x5c8], R241 ;  /* 0x0005c8f101007387 */ /* 0x0001e80000100800 */
[----:B0-----:R-:W2:Y:S01]  /*be10*/  LDL.LU R241, [R1+0x48] ;  /* 0x0000480001f17983 */ /* 0x001ea20000300800 */
[----:B------:R-:W-:-:S02]  /*be20*/  PRMT R132, RZ, 0x7610, R132 ;  /* 0x00007610ff847816 */ /* 0x000fc40000000084 */
[----:B------:R-:W-:-:S04]  /*be30*/  PRMT R133, RZ, 0x7610, R133 ;  /* 0x00007610ff857816 */ /* 0x000fc80000000085 */
[----:B------:R0:W2:Y:S01]  /*be40*/  @!P0 LDG.E.U8 R132, desc[UR14][R124.64] ;  /* 0x0000000e7c848981 */ /* 0x0000a2000c1e1100 */
[----:B------:R-:W-:Y:S01]  /*be50*/  PRMT R134, RZ, 0x7610, R134 ;  /* 0x00007610ff867816 */ /* 0x000fe20000000086 */
[----:B0-----:R-:W-:Y:S02]  /*be60*/  @!P0 IMAD.MOV.U32 R124, RZ, RZ, R226 ;  /* 0x000000ffff7c8224 */ /* 0x001fe400078e00e2 */
[----:B------:R-:W-:-:S05]  /*be70*/  @!P0 IMAD.MOV.U32 R125, RZ, RZ, R225 ;  /* 0x000000ffff7d8224 */ /* 0x000fca00078e00e1 */
[----:B------:R0:W2:Y:S01]  /*be80*/  @!P0 LDG.E.U8 R133, desc[UR14][R124.64] ;  /* 0x0000000e7c858981 */ /* 0x0000a2000c1e1100 */
[----:B------:R-:W-:Y:S01]  /*be90*/  PRMT R135, RZ, 0x7610, R135 ;  /* 0x00007610ff877816 */ /* 0x000fe20000000087 */
[----:B0-----:R-:W-:Y:S02]  /*bea0*/  @!P0 IMAD.MOV.U32 R124, RZ, RZ, R210 ;  /* 0x000000ffff7c8224 */ /* 0x001fe400078e00d2 */
[----:B------:R-:W-:-:S05]  /*beb0*/  @!P0 IMAD.MOV.U32 R125, RZ, RZ, R209 ;  /* 0x000000ffff7d8224 */ /* 0x000fca00078e00d1 */
[----:B------:R3:W2:Y:S01]  /*bec0*/  @!P0 LDG.E.U8 R134, desc[UR14][R124.64] ;  /* 0x0000000e7c868981 */ /* 0x0006a2000c1e1100 */
[----:B------:R-:W-:Y:S02]  /*bed0*/  PRMT R136, RZ, 0x7610, R136 ;  /* 0x00007610ff887816 */ /* 0x000fe40000000088 */
[----:B------:R-:W-:Y:S01]  /*bee0*/  PRMT R137, RZ, 0x7610, R137 ;  /* 0x00007610ff897816 */ /* 0x000fe20000000089 */
[----:B------:R0:W-:Y:S01]  /*bef0*/  STL [R1+0x5d4], R226 ;  /* 0x0005d4e201007387 */ /* 0x0001e20000100800 */
[----:B------:R-:W-:-:S03]  /*bf00*/  PRMT R140, RZ, 0x7610, R140 ;  /* 0x00007610ff8c7816 */ /* 0x000fc6000000008c */
[----:B0-----:R-:W2:Y:S04]  /*bf10*/  LDL.LU R226, [R1+0x34] ;  /* 0x0000340001e27983 */ /* 0x001ea80000300800 */
[----:B------:R0:W-:Y:S01]  /*bf20*/  STL [R1+0x5d0], R225 ;  /* 0x0005d0e101007387 */ /* 0x0001e20000100800 */
[----:B------:R-:W-:-:S03]  /*bf30*/  PRMT R141, RZ, 0x7610, R141 ;  /* 0x00007610ff8d7816 */ /* 0x000fc6000000008d */
[----:B0-----:R-:W2:Y:S04]  /*bf40*/  LDL.LU R225, [R1+0x2c] ;  /* 0x00002c0001e17983 */ /* 0x001ea80000300800 */
[----:B------:R0:W-:Y:S04]  /*bf50*/  STL [R1+0x5dc], R210 ;  /* 0x0005dcd201007387 */ /* 0x0001e80000100800 */
[----:B0-----:R-:W2:Y:S04]  /*bf60*/  LDL.LU R210, [R1+0x3c] ;  /* 0x00003c0001d27983 */ /* 0x001ea80000300800 */
[----:B------:R0:W-:Y:S04]  /*bf70*/  STL [R1+0x5d8], R209 ;  /* 0x0005d8d101007387 */ /* 0x0001e80000100800 */
[----:B0-----:R-:W2:Y:S01]  /*bf80*/  LDL.LU R209, [R1+0x60] ;  /* 0x0000600001d17983 */ /* 0x001ea20000300800 */
[----:B---3--:R-:W-:-:S02]  /*bf90*/  @!P0 IMAD.MOV.U32 R125, RZ, RZ, R113 ;  /* 0x000000ffff7d8224 */ /* 0x008fc400078e0071 */
[----:B----4-:R-:W-:-:S05]  /*bfa0*/  @!P0 IMAD.MOV.U32 R124, RZ, RZ, R112 ;  /* 0x000000ffff7c8224 */ /* 0x010fca00078e0070 */
[----:B------:R2:W3:Y:S02]  /*bfb0*/  @!P0 LDG.E.U8 R135, desc[UR14][R124.64] ;  /* 0x0000000e7c878981 */ /* 0x0004e4000c1e1100 */
[----:B--2---:R-:W-:Y:S02]  /*bfc0*/  @!P0 IMAD.MOV.U32 R124, RZ, RZ, R5 ;  /* 0x000000ffff7c8224 */ /* 0x004fe400078e0005 */
[----:B------:R-:W-:Y:S01]  /*bfd0*/  @!P0 IMAD.MOV.U32 R125, RZ, RZ, R6 ;  /* 0x000000ffff7d8224 */ /* 0x000fe200078e0006 */
[----:B------:R-:W2:Y:S04]  /*bfe0*/  LDL R5, [R1+0x104] ;  /* 0x0001040001057983 */ /* 0x000ea80000100800 */
[----:B------:R0:W4:Y:S04]  /*bff0*/  @!P0 LDG.E.U8 R136, desc[UR14][R124.64] ;  /* 0x0000000e7c888981 */ /* 0x000128000c1e1100 */
[----:B------:R-:W3:Y:S01]  /*c000*/  LDL R6, [R1+0x100] ;  /* 0x0001000001067983 */ /* 0x000ee20000100800 */
[----:B0-----:R-:W-:-:S02]  /*c010*/  @!P0 IMAD.MOV.U32 R124, RZ, RZ, R3 ;  /* 0x000000ffff7c8224 */ /* 0x001fc400078e0003 */
[----:B------:R-:W-:Y:S01]  /*c020*/  @!P0 IMAD.MOV.U32 R125, RZ, RZ, R4 ;  /* 0x000000ffff7d8224 */ /* 0x000fe200078e0004 */
[----:B------:R-:W4:Y:S04]  /*c030*/  LDL R3, [R1+0xc4] ;  /* 0x0000c40001037983 */ /* 0x000f280000100800 */
[----:B------:R0:W4:Y:S04]  /*c040*/  @!P0 LDG.E.U8 R137, desc[UR14][R124.64] ;  /* 0x0000000e7c898981 */ /* 0x000128000c1e1100 */
[----:B------:R-:W4:Y:S01]  /*c050*/  LDL R4, [R1+0xc0] ;  /* 0x0000c00001047983 */ /* 0x000f220000100800 */
[----:B0-----:R-:W-:-:S03]  /*c060*/  @!P0 IMAD.MOV.U32 R124, RZ, RZ, R2 ;  /* 0x000000ffff7c8224 */ /* 0x001fc600078e0002 */
[----:B------:R-:W4:Y:S01]  /*c070*/  LDL R2, [R1+0x84] ;  /* 0x0000840001027983 */ /* 0x000f220000100800 */
[----:B------:R-:W-:-:S03]  /*c080*/  @!P0 IMAD.MOV.U32 R125, RZ, RZ, R241 ;  /* 0x000000ffff7d8224 */ /* 0x000fc600078e00f1 */
[----:B------:R0:W-:Y:S04]  /*c090*/  STL [R1+0x5e0], R241 ;  /* 0x0005e0f101007387 */ /* 0x0001e80000100800 */
[----:B------:R1:W4:Y:S04]  /*c0a0*/  @!P0 LDG.E.U8 R140, desc[UR14][R124.64] ;  /* 0x0000000e7c8c8981 */ /* 0x000328000c1e1100 */
[----:B0-----:R-:W4:Y:S01]  /*c0b0*/  LDL.LU R241, [R1+0x68] ;  /* 0x0000680001f17983 */ /* 0x001f220000300800 */
[----:B-1----:R-:W-:Y:S02]  /*c0c0*/  @!P0 IMAD.MOV.U32 R124, RZ, RZ, R211 ;  /* 0x000000ffff7c8224 */ /* 0x002fe400078e00d3 */
[----:B------:R-:W-:Y:S01]  /*c0d0*/  @!P0 IMAD.MOV.U32 R125, RZ, RZ, R197 ;  /* 0x000000ffff7d8224 */ /* 0x000fe200078e00c5 */
[----:B------:R0:W-:Y:S04]  /*c0e0*/  STL [R1+0x5e8], R211 ;  /* 0x0005e8d301007387 */ /* 0x0001e80000100800 */
[----:B------:R1:W4:Y:S04]  /*c0f0*/  @!P0 LDG.E.U8 R141, desc[UR14][R124.64] ;  /* 0x0000000e7c8d8981 */ /* 0x000328000c1e1100 */
[----:B0-----:R-:W4:Y:S04]  /*c100*/  LDL.LU R211, [R1+0x70] ;  /* 0x0000700001d37983 */ /* 0x001f280000300800 */
[----:B------:R0:W-:Y:S01]  /*c110*/  STL [R1+0x5e4], R197 ;  /* 0x0005e4c501007387 */ /* 0x0001e20000100800 */
[----:B-1----:R-:W-:-:S03]  /*c120*/  @!P0 IMAD.MOV.U32 R124, RZ, RZ, R240 ;  /* 0x000000ffff7c8224 */ /* 0x002fc600078e00f0 */
[----:B0-----:R-:W4:Y:S04]  /*c130*/  LDL.LU R197, [R1+0x44] ;  /* 0x0000440001c57983 */ /* 0x001f280000300800 */
[----:B------:R0:W-:Y:S04]  /*c140*/  STL [R1+0x5f0], R240 ;  /* 0x0005f0f001007387 */ /* 0x0001e80000100800 */
[----:B0-----:R-:W4:Y:S01]  /*c150*/  LDL.LU R240, [R1+0x80] ;  /* 0x0000800001f07983 */ /* 0x001f220000300800 */
[----:B------:R-:W-:Y:S01]  /*c160*/  PRMT R142, RZ, 0x7610, R142 ;  /* 0x00007610ff8e7816 */ /* 0x000fe2000000008e */
[----:B------:R-:W-:Y:S01]  /*c170*/  @!P0 IMAD.MOV.U32 R125, RZ, RZ, R239 ;  /* 0x000000ffff7d8224 */ /* 0x000fe200078e00ef */
[----:B------:R-:W-:-:S04]  /*c180*/  PRMT R143, RZ, 0x7610, R143 ;  /* 0x00007610ff8f7816 */ /* 0x000fc8000000008f */
[----:B------:R0:W4:Y:S01]  /*c190*/  @!P0 LDG.E.U8 R142, desc[UR14][R124.64] ;  /* 0x0000000e7c8e8981 */ /* 0x000122000c1e1100 */
[----:B------:R-:W-:Y:S01]  /*c1a0*/  PRMT R144, RZ, 0x7610, R144 ;  /* 0x00007610ff907816 */ /* 0x000fe20000000090 */
[----:B0-----:R-:W-:Y:S02]  /*c1b0*/  @!P0 IMAD.MOV.U32 R124, RZ, RZ, R224 ;  /* 0x000000ffff7c8224 */ /* 0x001fe400078e00e0 */
[----:B------:R-:W-:-:S05]  /*c1c0*/  @!P0 IMAD.MOV.U32 R125, RZ, RZ, R223 ;  /* 0x000000ffff7d8224 */ /* 0x000fca00078e00df */
[----:B------:R0:W4:Y:S01]  /*c1d0*/  @!P0 LDG.E.U8 R143, desc[UR14][R124.64] ;  /* 0x0000000e7c8f8981 */ /* 0x000122000c1e1100 */
[----:B------:R-:W-:Y:S01]  /*c1e0*/  PRMT R145, RZ, 0x7610, R145 ;  /* 0x00007610ff917816 */ /* 0x000fe20000000091 */
[----:B0-----:R-:W-:Y:S02]  /*c1f0*/  @!P0 IMAD.MOV.U32 R124, RZ, RZ, R208 ;  /* 0x000000ffff7c8224 */ /* 0x001fe400078e00d0 */
[----:B------:R-:W-:-:S05]  /*c200*/  @!P0 IMAD.MOV.U32 R125, RZ, RZ, R207 ;  /* 0x000000ffff7d8224 */ /* 0x000fca00078e00cf */
[----:B------:R2:W4:Y:S01]  /*c210*/  @!P0 LDG.E.U8 R144, desc[UR14][R124.64] ;  /* 0x0000000e7c908981 */ /* 0x000522000c1e1100 */
[----:B------:R-:W-:Y:S02]  /*c220*/  PRMT R146, RZ, 0x7610, R146 ;  /* 0x00007610ff927816 */ /* 0x000fe40000000092 */
[----:B------:R-:W-:Y:S01]  /*c230*/  PRMT R147, RZ, 0x7610, R147 ;  /* 0x00007610ff937816 */ /* 0x000fe20000000093 */
[----:B------:R0:W-:Y:S01]  /*c240*/  STL [R1+0x5ec], R239 ;  /* 0x0005ecef01007387 */ /* 0x0001e20000100800 */
[----:B------:R-:W-:-:S03]  /*c250*/  PRMT R148, RZ, 0x7610, R148 ;  /* 0x00007610ff947816 */ /* 0x000fc60000000094 */
[----:B0-----:R-:W4:Y:S04]  /*c260*/  LDL.LU R239, [R1+0x78] ;  /* 0x0000780001ef7983 */ /* 0x001f280000300800 */
[----:B------:R0:W-:Y:S01]  /*c270*/  STL [R1+0x5f8], R224 ;  /* 0x0005f8e001007387 */ /* 0x0001e20000100800 */
[----:B------:R-:W-:-:S03]  /*c280*/  PRMT R149, RZ, 0x7610, R149 ;  /* 0x00007610ff957816 */ /* 0x000fc60000000095 */
[----:B0-----:R-:W4:Y:S04]  /*c290*/  LDL.LU R224, [R1+0x6c] ;  /* 0x00006c0001e07983 */ /* 0x001f280000300800 */
[----:B------:R0:W-:Y:S04]  /*c2a0*/  STL [R1+0x5f4], R223 ;  /* 0x0005f4df01007387 */ /* 0x0001e80000100800 */
[----:B0-----:R-:W4:Y:S04]  /*c2b0*/  LDL.LU R223, [R1+0x64] ;  /* 0x0000640001df7983 */ /* 0x001f280000300800 */
[----:B------:R0:W-:Y:S04]  /*c2c0*/  STL [R1+0x600], R208 ;  /* 0x000600d001007387 */ /* 0x0001e80000100800 */
[----:B0-----:R-:W4:Y:S04]  /*c2d0*/  LDL.LU R208, [R1+0xa0] ;  /* 0x0000a00001d07983 */ /* 0x001f280000300800 */
[----:B------:R0:W-:Y:S01]  /*c2e0*/  STL [R1+0x5fc], R207 ;  /* 0x0005fccf01007387 */ /* 0x0001e20000100800 */
[----:B------:R-:W-:-:S03]  /*c2f0*/  PRMT R150, RZ, 0x7610, R150 ;  /* 0x00007610ff967816 */ /* 0x000fc60000000096 */
[----:B0-----:R-:W4:Y:S01]  /*c300*/  LDL.LU R207, [R1+0x74] ;  /* 0x0000740001cf7983 */ /* 0x001f220000300800 */
[----:B--2---:R-:W-:Y:S02]  /*c310*/  @!P0 IMAD.MOV.U32 R124, RZ, RZ, R5 ;  /* 0x000000ffff7c8224 */ /* 0x004fe400078e0005 */
[----:B---3--:R-:W-:-:S05]  /*c320*/  @!P0 IMAD.MOV.U32 R125, RZ, RZ, R6 ;  /* 0x000000ffff7d8224 */ /* 0x008fca00078e0006 */
[----:B------:R4:W2:Y:S02]  /*c330*/  @!P0 LDG.E.U8 R145, desc[UR14][R124.64] ;  /* 0x0000000e7c918981 */ /* 0x0008a4000c1e1100 */
[----:B----4-:R-:W-:Y:S02]  /*c340*/  @!P0 IMAD.MOV.U32 R124, RZ, RZ, R3 ;  /* 0x000000ffff7c8224 */ /* 0x010fe400078e0003 */
[----:B------:R-:W-:Y:S01]  /*c350*/  @!P0 IMAD.MOV.U32 R125, RZ, RZ, R4 ;  /* 0x000000ffff7d8224 */ /* 0x000fe200078e0004 */
[----:B------:R-:W3:Y:S04]  /*c360*/  LDL R3, [R1+0xfc] ;  /* 0x0000fc0001037983 */ /* 0x000ee80000100800 */
[----:B------:R0:W4:Y:S04]  /*c370*/  @!P0 LDG.E.U8 R146, desc[UR14][R124.64] ;  /* 0x0000000e7c928981 */ /* 0x000128000c1e1100 */
[----:B------:R-:W2:Y:S01]  /*c380*/  LDL R4, [R1+0xf8] ;  /* 0x0000f80001047983 */ /* 0x000ea20000100800 */
[----:B0-----:R-:W-:-:S03]  /*c390*/  @!P0 IMAD.MOV.U32 R124, RZ, RZ, R2 ;  /* 0x000000ffff7c8224 */ /* 0x001fc600078e0002 */
[----:B------:R-:W4:Y:S01]  /*c3a0*/  LDL R2, [R1+0xf4] ;  /* 0x0000f40001027983 */ /* 0x000f220000100800 */
[----:B------:R-:W-:-:S05]  /*c3b0*/  @!P0 IMAD.MOV.U32 R125, RZ, RZ, R240 ;  /* 0x000000ffff7d8224 */ /* 0x000fca00078e00f0 */
[----:B------:R0:W4:Y:S04]  /*c3c0*/  @!P0 LDG.E.U8 R147, desc[UR14][R124.64] ;  /* 0x0000000e7c938981 */ /* 0x000128000c1e1100 */
[----:B------:R1:W-:Y:S01]  /*c3d0*/  STL [R1+0x604], R240 ;  /* 0x000604f001007387 */ /* 0x0003e20000100800 */
[----:B0-----:R-:W-:Y:S02]  /*c3e0*/  @!P0 IMAD.MOV.U32 R124, RZ, RZ, R197 ;  /* 0x000000ffff7c8224 */ /* 0x001fe400078e00c5 */
[----:B------:R-:W-:Y:S01]  /*c3f0*/  @!P0 IMAD.MOV.U32 R125, RZ, RZ, R198 ;  /* 0x000000ffff7d8224 */ /* 0x000fe200078e00c6 */
[----:B-1----:R-:W4:Y:S04]  /*c400*/  LDL.LU R240, [R1+0x7c] ;  /* 0x00007c0001f07983 */ /* 0x002f280000300800 */
[----:B------:R0:W4:Y:S04]  /*c410*/  @!P0 LDG.E.U8 R148, desc[UR14][R124.64] ;  /* 0x0000000e7c948981 */ /* 0x000128000c1e1100 */
[----:B------:R1:W-:Y:S01]  /*c420*/  STL [R1+0x60c], R197 ;  /* 0x00060cc501007387 */ /* 0x0003e20000100800 */
[----:B0-----:R-:W-:-:S02]  /*c430*/  @!P0 IMAD.MOV.U32 R124, RZ, RZ, R227 ;  /* 0x000000ffff7c8224 */ /* 0x001fc400078e00e3 */
[----:B------:R-:W-:Y:S01]  /*c440*/  @!P0 IMAD.MOV.U32 R125, RZ, RZ, R0 ;  /* 0x000000ffff7d8224 */ /* 0x000fe200078e0000 */
[----:B-1----:R-:W4:Y:S04]  /*c450*/  LDL.LU R197, [R1+0xb0] ;  /* 0x0000b00001c57983 */ /* 0x002f280000300800 */
[----:B------:R0:W-:Y:S04]  /*c460*/  STL [R1+0x608], R198 ;  /* 0x000608c601007387 */ /* 0x0001e80000100800 */
[----:B------:R1:W4:Y:S04]  /*c470*/  @!P0 LDG.E.U8 R149, desc[UR14][R124.64] ;  /* 0x0000000e7c958981 */ /* 0x000328000c1e1100 */
[----:B0-----:R-:W4:Y:S04]  /*c480*/  LDL.LU R198, [R1+0xa8] ;  /* 0x0000a80001c67983 */ /* 0x001f280000300800 */
[----:B------:R0:W-:Y:S01]  /*c490*/  STL [R1+0x614], R227 ;  /* 0x000614e301007387 */ /* 0x0001e20000100800 */
[----:B-1----:R-:W-:-:S02]  /*c4a0*/  @!P0 IMAD.MOV.U32 R124, RZ, RZ, R238 ;  /* 0x000000ffff7c8224 */ /* 0x002fc400078e00ee */
[----:B------:R-:W-:-:S05]  /*c4b0*/  @!P0 IMAD.MOV.U32 R125, RZ, RZ, R237 ;  /* 0x000000ffff7d8224 */ /* 0x000fca00078e00ed */
[----:B------:R1:W4:Y:S04]  /*c4c0*/  @!P0 LDG.E.U8 R150, desc[UR14][R124.64] ;  /* 0x0000000e7c968981 */ /* 0x000328000c1e1100 */
[----:B0-----:R-:W4:Y:S04]  /*c4d0*/  LDL.LU R227, [R1+0xa4] ;  /* 0x0000a40001e37983 */ /* 0x001f280000300800 */
[----:B------:R0:W-:Y:S01]  /*c4e0*/  STL [R1+0x610], R0 ;  /* 0x0006100001007387 */ /* 0x0001e20000100800 */
[----:B-1----:R-:W-:-:S03]  /*c4f0*/  @!P0 IMAD.MOV.U32 R124, RZ, RZ, R222 ;  /* 0x000000ffff7c8224 */ /* 0x002fc600078e00de */
[----:B0-----:R-:W4:Y:S04]  /*c500*/  LDL.LU R0, [R1+0xb8] ;  /* 0x0000b80001007983 */ /* 0x001f280000300800 */
[----:B------:R0:W-:Y:S04]  /*c510*/  STL [R1+0x61c], R238 ;  /* 0x00061cee01007387 */ /* 0x0001e80000100800 */
[----:B0-----:R-:W4:Y:S04]  /*c520*/  LDL.LU R238, [R1+0xb4] ;  /* 0x0000b40001ee7983 */ /* 0x001f280000300800 */
[----:B------:R0:W-:Y:S04]  /*c530*/  STL [R1+0x618], R237 ;  /* 0x000618ed01007387 */ /* 0x0001e80000100800 */
[----:B0-----:R-:W4:Y:S04]  /*c540*/  LDL.LU R237, [R1+0xac] ;  /* 0x0000ac0001ed7983 */ /* 0x001f280000300800 */
[----:B------:R0:W-:Y:S04]  /*c550*/  STL [R1+0x624], R222 ;  /* 0x000624de01007387 */ /* 0x0001e80000100800 */
[----:B0-----:R-:W4:Y:S01]  /*c560*/  LDL.LU R222, [R1+0xbc] ;  /* 0x0000bc0001de7983 */ /* 0x001f220000300800 */
[----:B------:R-:W-:Y:S01]  /*c570*/  PRMT R151, RZ, 0x7610, R151 ;  /* 0x00007610ff977816 */ /* 0x000fe20000000097 */
[----:B------:R-:W-:Y:S01]  /*c580*/  @!P0 IMAD.MOV.U32 R125, RZ, RZ, R221 ;  /* 0x000000ffff7d8224 */ /* 0x000fe200078e00dd */
[----:B------:R-:W-:Y:S01]  /*c590*/  PRMT R152, RZ, 0x7610, R152 ;  /* 0x00007610ff987816 */ /* 0x000fe20000000098 */
[----:B------:R0:W-:Y:S04]  /*c5a0*/  STL [R1+0x620], R221 ;  /* 0x000620dd01007387 */ /* 0x0001e80000100800 */
[----:B------:R1:W4:Y:S01]  /*c5b0*/  @!P0 LDG.E.U8 R151, desc[UR14][R124.64] ;  /* 0x0000000e7c978981 */ /* 0x000322000c1e1100 */
[----:B------:R-:W-:-:S03]  /*c5c0*/  PRMT R153, RZ, 0x7610, R153 ;  /* 0x00007610ff997816 */ /* 0x000fc60000000099 */
[----:B0-----:R-:W4:Y:S01]  /*c5d0*/  LDL.LU R221, [R1+0xe0] ;  /* 0x0000e00001dd7983 */ /* 0x001f220000300800 */
[----:B-1----:R-:W-:-:S03]  /*c5e0*/  @!P0 IMAD.MOV.U32 R124, RZ, RZ, R206 ;  /* 0x000000ffff7c8224 */ /* 0x002fc600078e00ce */
[----:B------:R0:W-:Y:S01]  /*c5f0*/  STL [R1+0x62c], R206 ;  /* 0x00062cce01007387 */ /* 0x0001e20000100800 */
[----:B------:R-:W-:-:S05]  /*c600*/  @!P0 IMAD.MOV.U32 R125, RZ, RZ, R205 ;  /* 0x000000ffff7d8224 */ /* 0x000fca00078e00cd */
[----:B------:R3:W4:Y:S04]  /*c610*/  @!P0 LDG.E.U8 R152, desc[UR14][R124.64] ;  /* 0x0000000e7c988981 */ /* 0x000728000c1e1100 */
[----:B0-----:R-:W4:Y:S04]  /*c620*/  LDL.LU R206, [R1+0xf0] ;  /* 0x0000f00001ce7983 */ /* 0x001f280000300800 */
[----:B------:R0:W-:Y:S04]  /*c630*/  STL [R1+0x628], R205 ;  /* 0x000628cd01007387 */ /* 0x0001e80000100800 */
[----:B0-----:R-:W4:Y:S01]  /*c640*/  LDL.LU R205, [R1+0xe8] ;  /* 0x0000e80001cd7983 */ /* 0x001f220000300800 */
[----:B---3--:R-:W-:-:S02]  /*c650*/  @!P0 IMAD.MOV.U32 R124, RZ, RZ, R3 ;  /* 0x000000ffff7c8224 */ /* 0x008fc400078e0003 */
[----:B--2---:R-:W-:-:S05]  /*c660*/  @!P0 IMAD.MOV.U32 R125, RZ, RZ, R4 ;  /* 0x000000ffff7d8224 */ /* 0x004fca00078e0004 */
[----:B------:R4:W2:Y:S02]  /*c670*/  @!P0 LDG.E.U8 R153, desc[UR14][R124.64] ;  /* 0x0000000e7c998981 */ /* 0x0008a4000c1e1100 */
[----:B----4-:R-:W-:Y:S02]  /*c680*/  @!P0 IMAD.MOV.U32 R125, RZ, RZ, R0 ;  /* 0x000000ffff7d8224 */ /* 0x010fe400078e0000 */
[----:B------:R-:W-:Y:S01]  /*c690*/  @!P0 IMAD.MOV.U32 R124, RZ, RZ, R222 ;  /* 0x000000ffff7c8224 */ /* 0x000fe200078e00de */
[----:B------:R0:W-:Y:S04]  /*c6a0*/  STL [R1+0x634], R222 ;  /* 0x000634de01007387 */ /* 0x0001e80000100800 */
[----:B0-----:R-:W3:Y:S04]  /*c6b0*/  LDL.LU R222, [R1+0xec] ;  /* 0x0000ec0001de7983 */ /* 0x001ee80000300800 */
[----:B------:R0:W-:Y:S04]  /*c6c0*/  STL [R1+0x630], R0 ;  /* 0x0006300001007387 */ /* 0x0001e80000100800 */
[----:B0-----:R-:W4:Y:S01]  /*c6d0*/  LDL.LU R0, [R1+0xe4] ;  /* 0x0000e40001007983 */ /* 0x001f220000300800 */
        /* <DEDUP_REMOVED lines=24> */
[----:B------:R-:W-:Y:S01]  /*c860*/  LOP3.LUT R14, R14, 0xffff, RZ, 0xc0, !PT ;  /* 0x0000ffff0e0e7812 */ /* 0x000fe200078ec0ff */
[----:B0-----:R-:W-:Y:S02]  /*c870*/  @!P0 IMAD.MOV.U32 R124, RZ, RZ, R204 ;  /* 0x000000ffff7c8224 */ /* 0x001fe400078e00cc */
[----:B------:R-:W-:Y:S01]  /*c880*/  @!P0 IMAD.MOV.U32 R125, RZ, RZ, R203 ;  /* 0x000000ffff7d8224 */ /* 0x000fe200078e00cb */
[----:B------:R-:W-:-:S04]  /*c890*/  LOP3.LUT R104, R104, 0xffff, RZ, 0xc0, !PT ;  /* 0x0000ffff68687812 */ /* 0x000fc800078ec0ff */
[----:B------:R0:W2:Y:S01]  /*c8a0*/  @!P0 LDG.E.U8 R162, desc[UR14][R124.64] ;  /* 0x0000000e7ca28981 */ /* 0x0000a2000c1e1100 */
[----:B------:R-:W-:Y:S02]  /*c8b0*/  LOP3.LUT R15, R15, 0xffff, RZ, 0xc0, !PT ;  /* 0x0000ffff0f0f7812 */ /* 0x000fe400078ec0ff */
[----:B------:R-:W-:Y:S02]  /*c8c0*/  LOP3.LUT R97, R97, 0xffff, RZ, 0xc0, !PT ;  /* 0x0000ffff61617812 */ /* 0x000fe400078ec0ff */
[----:B------:R-:W-:Y:S01]  /*c8d0*/  PRMT R166, RZ, 0x7610, R166 ;  /* 0x00007610ffa67816 */ /* 0x000fe200000000a6 */
[----:B0-----:R-:W-:Y:S02]  /*c8e0*/  @!P0 IMAD.MOV.U32 R124, RZ, RZ, R2 ;  /* 0x000000ffff7c8224 */ /* 0x001fe400078e0002 */
[----:B------:R-:W-:Y:S01]  /*c8f0*/  @!P0 IMAD.MOV.U32 R125, RZ, RZ, R206 ;  /* 0x000000ffff7d8224 */ /* 0x000fe200078e00ce */
[----:B------:R-:W-:Y:S01]  /*c900*/  PRMT R4, R14, 0x3340, R104 ;  /* 0x000033400e047816 */ /* 0x000fe20000000068 */
[----:B------:R-:W-:Y:S01]  /*c910*/  @!P0 IMAD.MOV.U32 R14, RZ, RZ, R200 ;  /* 0x000000ffff0e8224 */ /* 0x000fe200078e00c8 */
[----:B------:R-:W-:-:S02]  /*c920*/  LOP3.LUT R16, R16, 0xffff, RZ, 0xc0, !PT ;  /* 0x0000ffff10107812 */ /* 0x000fc400078ec0ff */
[----:B------:R0:W2:Y:S01]  /*c930*/  @!P0 LDG.E.U8 R164, desc[UR14][R124.64] ;  /* 0x0000000e7ca48981 */ /* 0x0000a2000c1e1100 */
[----:B------:R-:W-:Y:S02]  /*c940*/  LOP3.LUT R103, R103, 0xffff, RZ, 0xc0, !PT ;  /* 0x0000ffff67677812 */ /* 0x000fe400078ec0ff */
[----:B------:R-:W-:Y:S01]  /*c950*/  PRMT R2, R15, 0x3340, R97 ;  /* 0x000033400f027816 */ /* 0x000fe20000000061 */
[----:B------:R-:W-:Y:S01]  /*c960*/  @!P0 IMAD.MOV.U32 R15, RZ, RZ, R199 ;  /* 0x000000ffff0f8224 */ /* 0x000fe200078e00c7 */
[----:B------:R-:W-:Y:S02]  /*c970*/  PRMT R104, RZ, 0x7610, R104 ;  /* 0x00007610ff687816 */ /* 0x000fe40000000068 */
[----:B------:R-:W-:Y:S02]  /*c980*/  LOP3.LUT R17, R17, 0xffff, RZ, 0xc0, !PT ;  /* 0x0000ffff11117812 */ /* 0x000fe400078ec0ff */
[----:B------:R-:W-:Y:S01]  /*c990*/  LOP3.LUT R96, R96, 0xffff, RZ, 0xc0, !PT ;  /* 0x0000ffff60607812 */ /* 0x000fe200078ec0ff */
[----:B0-----:R-:W-:Y:S01]  /*c9a0*/  @!P0 IMAD.MOV.U32 R124, RZ, RZ, R238 ;  /* 0x000000ffff7c8224 */ /* 0x001fe200078e00ee */
[----:B------:R-:W-:Y:S01]  /*c9b0*/  LOP3.LUT R13, R13, 0xffff, RZ, 0xc0, !PT ;  /* 0x0000ffff0d0d7812 */ /* 0x000fe200078ec0ff */
[----:B------:R-:W-:Y:S01]  /*c9c0*/  @!P0 IMAD.MOV.U32 R125, RZ, RZ, R197 ;  /* 0x000000ffff7d8224 */ /* 0x000fe200078e00c5 */
[----:B------:R-:W-:Y:S01]  /*c9d0*/  LOP3.LUT R98, R98, 0xffff, RZ, 0xc0, !PT ;  /* 0x0000ffff62627812 */ /* 0x000fe200078ec0ff */
[----:B------:R0:W2:Y:S01]  /*c9e0*/  @!P0 LDG.E.U8 R104, desc[UR14][R14.64] ;  /* 0x0000000e0e688981 */ /* 0x0000a2000c1e1100 */
[----:B------:R-:W-:Y:S01]  /*c9f0*/  PRMT R3, R16, 0x3340, R103 ;  /* 0x0000334010037816 */ /* 0x000fe20000000067 */
[----:B------:R-:W-:Y:S01]  /*ca00*/  @!P0 IMAD.MOV.U32 R16, RZ, RZ, R232 ;  /* 0x000000ffff108224 */ /* 0x000fe200078e00e8 */
[----:B------:R-:W-:Y:S01]  /*ca10*/  PRMT R168, RZ, 0x7610, R168 ;  /* 0x00007610ffa87816 */ /* 0x000fe200000000a8 */
[----:B------:R1:W2:Y:S01]  /*ca20*/  @!P0 LDG.E.U8 R166, desc[UR14][R124.64] ;  /* 0x0000000e7ca68981 */ /* 0x0002a2000c1e1100 */
[----:B------:R-:W-:Y:S01]  /*ca30*/  PRMT R139, R17, 0x3340, R96 ;  /* 0x00003340118b7816 */ /* 0x000fe20000000060 */
[----:B------:R-:W-:Y:S01]  /*ca40*/  @!P0 IMAD.MOV.U32 R17, RZ, RZ, R231 ;  /* 0x000000ffff118224 */ /* 0x000fe200078e00e7 */
[----:B------:R-:W-:-:S02]  /*ca50*/  PRMT R103, RZ, 0x7610, R103 ;  /* 0x00007610ff677816 */ /* 0x000fc40000000067 */
[--C-:B------:R-:W-:Y:S01]  /*ca60*/  PRMT R5, R13, 0x3340, R98.reuse ;  /* 0x000033400d057816 */ /* 0x100fe20000000062 */
[----:B0-----:R-:W-:Y:S01]  /*ca70*/  @!P0 IMAD.MOV.U32 R15, RZ, RZ, R221 ;  /* 0x000000ffff0f8224 */ /* 0x001fe200078e00dd */
[----:B------:R-:W-:Y:S02]  /*ca80*/  PRMT R98, RZ, 0x7610, R98 ;  /* 0x00007610ff627816 */ /* 0x000fe40000000062 */
[----:B------:R-:W-:Y:S01]  /*ca90*/  LOP3.LUT R10, R10, 0xffff, RZ, 0xc0, !PT ;  /* 0x0000ffff0a0a7812 */ /* 0x000fe200078ec0ff */
[----:B-1----:R-:W-:Y:S01]  /*caa0*/  @!P0 IMAD.MOV.U32 R124, RZ, RZ, R207 ;  /* 0x000000ffff7c8224 */ /* 0x002fe200078e00cf */
[----:B------:R-:W-:Y:S01]  /*cab0*/  LOP3.LUT R106, R106, 0xffff, RZ, 0xc0, !PT ;  /* 0x0000ffff6a6a7812 */ /* 0x000fe200078ec0ff */
[----:B------:R-:W-:Y:S01]  /*cac0*/  @!P0 IMAD.MOV.U32 R125, RZ, RZ, R211 ;  /* 0x000000ffff7d8224 */ /* 0x000fe200078e00d3 */
[----:B------:R-:W-:Y:S01]  /*cad0*/  LOP3.LUT R11, R11, 0xffff, RZ, 0xc0, !PT ;  /* 0x0000ffff0b0b7812 */ /* 0x000fe200078ec0ff */
[----:B------:R0:W2:Y:S01]  /*cae0*/  @!P0 LDG.E.U8 R103, desc[UR14][R16.64] ;  /* 0x0000000e10678981 */ /* 0x0000a2000c1e1100 */
[----:B------:R-:W-:-:S02]  /*caf0*/  LOP3.LUT R99, R99, 0xffff, RZ, 0xc0, !PT ;  /* 0x0000ffff63637812 */ /* 0x000fc400078ec0ff */
[----:B------:R-:W-:Y:S01]  /*cb00*/  PRMT R97, RZ, 0x7610, R97 ;  /* 0x00007610ff617816 */ /* 0x000fe20000000061 */
[----:B------:R1:W2:Y:S01]  /*cb10*/  @!P0 LDG.E.U8 R168, desc[UR14][R124.64] ;  /* 0x0000000e7ca88981 */ /* 0x0002a2000c1e1100 */
[----:B------:R-:W-:Y:S02]  /*cb20*/  LOP3.LUT R18, R18, 0xffff, RZ, 0xc0, !PT ;  /* 0x0000ffff12127812 */ /* 0x000fe400078ec0ff */
[----:B------:R-:W-:Y:S02]  /*cb30*/  LOP3.LUT R110, R110, 0xffff, RZ, 0xc0, !PT ;  /* 0x0000ffff6e6e7812 */ /* 0x000fe400078ec0ff */
[----:B------:R-:W-:Y:S01]  /*cb40*/  LOP3.LUT R19, R19, 0xffff, RZ, 0xc0, !PT ;  /* 0x0000ffff13137812 */ /* 0x000fe200078ec0ff */
[----:B0-----:R-:W-:Y:S01]  /*cb50*/  @!P0 IMAD.MOV.U32 R16, RZ, RZ, R216 ;  /* 0x000000ffff108224 */ /* 0x001fe200078e00d8 */
[----:B------:R-:W-:Y:S01]  /*cb60*/  LOP3.LUT R95, R95, 0xffff, RZ, 0xc0, !PT ;  /* 0x0000ffff5f5f7812 */ /* 0x000fe200078ec0ff */
[----:B------:R-:W-:Y:S01]  /*cb70*/  @!P0 IMAD.MOV.U32 R17, RZ, RZ, R215 ;  /* 0x000000ffff118224 */ /* 0x000fe200078e00d7 */
[----:B-1----:R-:W-:Y:S01]  /*cb80*/  PRMT R125, R10, 0x3340, R106 ;  /* 0x000033400a7d7816 */ /* 0x002fe2000000006a */
[----:B------:R-:W-:Y:S01]  /*cb90*/  @!P0 IMAD.MOV.U32 R10, RZ, RZ, R242 ;  /* 0x000000ffff0a8224 */ /* 0x000fe200078e00f2 */
[----:B------:R-:W-:-:S02]  /*cba0*/  PRMT R106, RZ, 0x7610, R106 ;  /* 0x00007610ff6a7816 */ /* 0x000fc4000000006a */
[----:B------:R0:W2:Y:S01]  /*cbb0*/  @!P0 LDG.E.U8 R97, desc[UR14][R16.64] ;  /* 0x0000000e10618981 */ /* 0x0000a2000c1e1100 */
[----:B------:R-:W-:Y:S02]  /*cbc0*/  LOP3.LUT R9, R9, 0xffff, RZ, 0xc0, !PT ;  /* 0x0000ffff09097812 */ /* 0x000fe400078ec0ff */
[----:B------:R-:W-:Y:S02]  /*cbd0*/  LOP3.LUT R100, R100, 0xffff, RZ, 0xc0, !PT ;  /* 0x0000ffff64647812 */ /* 0x000fe400078ec0ff */
[----:B------:R-:W-:Y:S02]  /*cbe0*/  LOP3.LUT R8, R8, 0xffff, RZ, 0xc0, !PT ;  /* 0x0000ffff08087812 */ /* 0x000fe400078ec0ff */
[----:B------:R-:W-:Y:S02]  /*cbf0*/  LOP3.LUT R101, R101, 0xffff, RZ, 0xc0, !PT ;  /* 0x0000ffff65657812 */ /* 0x000fe400078ec0ff */
[----:B------:R-:W-:Y:S01]  /*cc00*/  PRMT R138, R18, 0x3340, R110 ;  /* 0x00003340128a7816 */ /* 0x000fe2000000006e */
[----:B------:R-:W-:Y:S01]  /*cc10*/  @!P0 IMAD.MOV.U32 R18, RZ, RZ, R225 ;  /* 0x000000ffff128224 */ /* 0x000fe200078e00e1 */
[----:B------:R-:W-:-:S02]  /*cc20*/  LOP3.LUT R89, R89, 0xffff, RZ, 0xc0, !PT ;  /* 0x0000ffff59597812 */ /* 0x000fc400078ec0ff */
[----:B------:R-:W-:Y:S02]  /*cc30*/  LOP3.LUT R92, R92, 0xffff, RZ, 0xc0, !PT ;  /* 0x0000ffff5c5c7812 */ /* 0x000fe400078ec0ff */
[----:B------:R-:W-:Y:S01]  /*cc40*/  PRMT R122, R19, 0x3340, R95 ;  /* 0x00003340137a7816 */ /* 0x000fe2000000005f */
[----:B------:R-:W-:Y:S01]  /*cc50*/  @!P0 IMAD.MOV.U32 R19, RZ, RZ, R244 ;  /* 0x000000ffff138224 */ /* 0x000fe200078e00f4 */
[----:B------:R-:W-:Y:S02]  /*cc60*/  PRMT R110, RZ, 0x7610, R110 ;  /* 0x00007610ff6e7816 */ /* 0x000fe4000000006e */
[----:B------:R-:W-:Y:S02]  /*cc70*/  LOP3.LUT R90, R90, 0xffff, RZ, 0xc0, !PT ;  /* 0x0000ffff5a5a7812 */ /* 0x000fe400078ec0ff */
[----:B------:R-:W-:Y:S02]  /*cc80*/  LOP3.LUT R91, R91, 0xffff, RZ, 0xc0, !PT ;  /* 0x0000ffff5b5b7812 */ /* 0x000fe400078ec0ff */
[----:B0-----:R-:W-:-:S02]  /*cc90*/  PRMT R16, R9, 0x3340, R100 ;  /* 0x0000334009107816 */ /* 0x001fc40000000064 */
[----:B------:R-:W-:Y:S01]  /*cca0*/  PRMT R17, R8, 0x3340, R101 ;  /* 0x0000334008117816 */ /* 0x000fe20000000065 */
[----:B------:R-:W-:Y:S01]  /*ccb0*/  @!P0 IMAD.MOV.U32 R8, RZ, RZ, R214 ;  /* 0x000000ffff088224 */ /* 0x000fe200078e00d6 */
[----:B------:R-:W-:Y:S01]  /*ccc0*/  LOP3.LUT R23, R23, 0xffff, RZ, 0xc0, !PT ;  /* 0x0000ffff17177812 */ /* 0x000fe200078ec0ff */
[----:B------:R-:W-:Y:S01]  /*ccd0*/  @!P0 IMAD.MOV.U32 R9, RZ, RZ, R213 ;  /* 0x000000ffff098224 */ /* 0x000fe200078e00d5 */
[----:B------:R-:W-:Y:S01]  /*cce0*/  LOP3.LUT R93, R93, 0xffff, RZ, 0xc0, !PT ;  /* 0x0000ffff5d5d7812 */ /* 0x000fe200078ec0ff */
[----:B------:R0:W2:Y:S01]  /*ccf0*/  @!P0 LDG.E.U8 R110, desc[UR14][R18.64] ;  /* 0x0000000e126e8981 */ /* 0x0000a2000c1e1100 */
[----:B------:R-:W-:Y:S02]  /*cd00*/  PRMT R100, RZ, 0x7610, R100 ;  /* 0x00007610ff647816 */ /* 0x000fe40000000064 */
[----:B------:R-:W-:Y:S02]  /*cd10*/  PRMT R101, RZ, 0x7610, R101 ;  /* 0x00007610ff657816 */ /* 0x000fe40000000065 */
[----:B------:R-:W-:-:S02]  /*cd20*/  LOP3.LUT R88, R88, 0xffff, RZ, 0xc0, !PT ;  /* 0x0000ffff58587812 */ /* 0x000fc400078ec0ff */
[----:B------:R-:W-:Y:S02]  /*cd30*/  LOP3.LUT R102, R102, 0xffff, RZ, 0xc0, !PT ;  /* 0x0000ffff66667812 */ /* 0x000fe400078ec0ff */
[----:B------:R-:W-:Y:S02]  /*cd40*/  LOP3.LUT R196, R196, 0xffff, RZ, 0xc0, !PT ;  /* 0x0000ffffc4c47812 */ /* 0x000fe400078ec0ff */
[----:B------:R-:W-:Y:S02]  /*cd50*/  LOP3.LUT R107, R107, 0xffff, RZ, 0xc0, !PT ;  /* 0x0000ffff6b6b7812 */ /* 0x000fe400078ec0ff */
[----:B------:R-:W-:Y:S02]  /*cd60*/  PRMT R127, R89, 0x3340, R92 ;  /* 0x00003340597f7816 */ /* 0x000fe4000000005c */
[----:B------:R-:W-:Y:S01]  /*cd70*/  PRMT R126, R90, 0x3340, R91 ;  /* 0x000033405a7e7816 */ /* 0x000fe2000000005b */
[----:B0-----:R-:W-:Y:S01]  /*cd80*/  @!P0 IMAD.MOV.U32 R18, RZ, RZ, R248 ;  /* 0x000000ffff128224 */ /* 0x001fe200078e00f8 */
[----:B------:R-:W-:Y:S01]  /*cd90*/  PRMT R112, R23, 0x3340, R93 ;  /* 0x0000334017707816 */ /* 0x000fe2000000005d */
[----:B------:R-:W-:Y:S01]  /*cda0*/  @!P0 IMAD.MOV.U32 R19, RZ, RZ, R247 ;  /* 0x000000ffff138224 */ /* 0x000fe200078e00f7 */
[----:B------:R-:W-:Y:S01]  /*cdb0*/  LOP3.LUT R21, R21, 0xffff, RZ, 0xc0, !PT ;  /* 0x0000ffff15157812 */ /* 0x000fe200078ec0ff */
[----:B------:R0:W2:Y:S01]  /*cdc0*/  @!P0 LDG.E.U8 R101, desc[UR14][R8.64] ;  /* 0x0000000e08658981 */ /* 0x0000a2000c1e1100 */
[----:B------:R-:W-:-:S02]  /*cdd0*/  LOP3.LUT R94, R94, 0xffff, RZ, 0xc0, !PT ;  /* 0x0000ffff5e5e7812 */ /* 0x000fc400078ec0ff */
[----:B------:R-:W-:Y:S02]  /*cde0*/  PRMT R96, RZ, 0x7610, R96 ;  /* 0x00007610ff607816 */ /* 0x000fe40000000060 */
[----:B------:R-:W-:Y:S02]  /*cdf0*/  PRMT R113, R88, 0x3340, R102 ;  /* 0x0000334058717816 */ /* 0x000fe40000000066 */
[----:B------:R-:W-:Y:S02]  /*ce00*/  LOP3.LUT R22, R22, 0xffff, RZ, 0xc0, !PT ;  /* 0x0000ffff16167812 */ /* 0x000fe400078ec0ff */
[----:B------:R-:W-:Y:S01]  /*ce10*/  LOP3.LUT R108, R108, 0xffff, RZ, 0xc0, !PT ;  /* 0x0000ffff6c6c7812 */ /* 0x000fe200078ec0ff */
[----:B------:R1:W2:Y:S01]  /*ce20*/  @!P0 LDG.E.U8 R96, desc[UR14][R18.64] ;  /* 0x0000000e12608981 */ /* 0x0002a2000c1e1100 */
[--C-:B------:R-:W-:Y:S02]  /*ce30*/  PRMT R196, R196, 0x3340, R107.reuse ;  /* 0x00003340c4c47816 */ /* 0x100fe4000000006b */
[----:B------:R-:W-:-:S02]  /*ce40*/  PRMT R107, RZ, 0x7610, R107 ;  /* 0x00007610ff6b7816 */ /* 0x000fc4000000006b */
[----:B------:R-:W-:Y:S02]  /*ce50*/  LOP3.LUT R120, R120, 0xffff, RZ, 0xc0, !PT ;  /* 0x0000ffff78787812 */ /* 0x000fe400078ec0ff */
[----:B------:R-:W-:Y:S02]  /*ce60*/  LOP3.LUT R111, R111, 0xffff, RZ, 0xc0, !PT ;  /* 0x0000ffff6f6f7812 */ /* 0x000fe400078ec0ff */
[----:B------:R-:W-:Y:S02]  /*ce70*/  LOP3.LUT R119, R119, 0xffff, RZ, 0xc0, !PT ;  /* 0x0000ffff77777812 */ /* 0x000fe400078ec0ff */
[----:B------:R-:W-:Y:S02]  /*ce80*/  LOP3.LUT R121, R121, 0xffff, RZ, 0xc0, !PT ;  /* 0x0000ffff79797812 */ /* 0x000fe400078ec0ff */
[----:B0-----:R-:W-:Y:S02]  /*ce90*/  PRMT R8, R126, 0x5410, R127 ;  /* 0x000054107e087816 */ /* 0x001fe4000000007f */
[----:B------:R-:W-:Y:S01]  /*cea0*/  PRMT R114, R21, 0x3340, R94 ;  /* 0x0000334015727816 */ /* 0x000fe2000000005e */
[----:B------:R-:W2:Y:S01]  /*ceb0*/  LDL.LU R127, [R1+0x670] ;  /* 0x00067000017f7983 */ /* 0x000ea20000300800 */
[----:B------:R-:W-:-:S02]  /*cec0*/  LOP3.LUT R7, R7, 0xffff, RZ, 0xc0, !PT ;  /* 0x0000ffff07077812 */ /* 0x000fc400078ec0ff */
[----:B------:R-:W-:Y:S01]  /*ced0*/  LOP3.LUT R118, R118, 0xffff, RZ, 0xc0, !PT ;  /* 0x0000ffff76767812 */ /* 0x000fe200078ec0ff */
[----:B------:R-:W2:Y:S01]  /*cee0*/  LDL.LU R126, [R1+0x66c] ;  /* 0x00066c00017e7983 */ /* 0x000ea20000300800 */
[----:B------:R-:W-:Y:S02]  /*cef0*/  PRMT R115, R22, 0x3340, R108 ;  /* 0x0000334016737816 */ /* 0x000fe4000000006c */
[----:B------:R-:W-:Y:S02]  /*cf00*/  PRMT R9, R113, 0x5410, R112 ;  /* 0x0000541071097816 */ /* 0x000fe40000000070 */
[----:B------:R-:W-:Y:S01]  /*cf10*/  LOP3.LUT R117, R117, 0xffff, RZ, 0xc0, !PT ;  /* 0x0000ffff75757812 */ /* 0x000fe200078ec0ff */
[----:B------:R-:W2:Y:S01]  /*cf20*/  LDL.LU R112, [R1+0x668] ;  /* 0x0006680001707983 */ /* 0x000ea20000300800 */
[----:B------:R-:W-:Y:S02]  /*cf30*/  LOP3.LUT R116, R116, 0xffff, RZ, 0xc0, !PT ;  /* 0x0000ffff74747812 */ /* 0x000fe400078ec0ff */
[----:B-1----:R-:W-:Y:S01]  /*cf40*/  PRMT R19, R120, 0x3340, R121 ;  /* 0x0000334078137816 */ /* 0x002fe20000000079 */
[----:B------:R-:W2:Y:S01]  /*cf50*/  LDL.LU R113, [R1+0x664] ;  /* 0x0006640001717983 */ /* 0x000ea20000300800 */
[----:B------:R-:W-:-:S02]  /*cf60*/  PRMT R7, R7, 0x3340, R111 ;  /* 0x0000334007077816 */ /* 0x000fc4000000006f */
[----:B------:R-:W-:Y:S01]  /*cf70*/  PRMT R118, R118, 0x3340, R119 ;  /* 0x0000334076767816 */ /* 0x000fe20000000077 */
[----:B------:R-:W2:Y:S01]  /*cf80*/  LDL R120, [R1+0x56c] ;  /* 0x00056c0001787983 */ /* 0x000ea20000100800 */
[----:B------:R-:W-:-:S03]  /*cf90*/  PRMT R18, R116, 0x3340, R117 ;  /* 0x0000334074127816 */ /* 0x000fc60000000075 */
[----:B------:R-:W2:Y:S04]  /*cfa0*/  LDL R111, [R1+0x568] ;  /* 0x00056800016f7983 */ /* 0x000ea80000100800 */
[----:B------:R-:W2:Y:S01]  /*cfb0*/  LDL R119, [R1+0x564] ;  /* 0x0005640001777983 */ /* 0x000ea20000100800 */
[----:B----4-:R-:W-:-:S05]  /*cfc0*/  @!P0 IMAD.MOV.U32 R14, RZ, RZ, R0 ;  /* 0x000000ffff0e8224 */ /* 0x010fca00078e0000 */
[----:B------:R0:W4:Y:S02]  /*cfd0*/  @!P0 LDG.E.U8 R98, desc[UR14][R14.64] ;  /* 0x0000000e0e628981 */ /* 0x000124000c1e1100 */
[----:B0-----:R-:W-:Y:S01]  /*cfe0*/  PRMT R15, R11, 0x3340, R99 ;  /* 0x000033400b0f7816 */ /* 0x001fe20000000063 */
[----:B------:R-:W-:-:S05]  /*cff0*/  @!P0 IMAD.MOV.U32 R11, RZ, RZ, R243 ;  /* 0x000000ffff0b8224 */ /* 0x000fca00078e00f3 */
[----:B------:R0:W4:Y:S02]  /*d000*/  @!P0 LDG.E.U8 R106, desc[UR14][R10.64] ;  /* 0x0000000e0a6a8981 */ /* 0x000124000c1e1100 */
[----:B0-----:R-:W-:Y:S02]  /*d010*/  @!P0 IMAD.MOV.U32 R10, RZ, RZ, R246 ;  /* 0x000000ffff0a8224 */ /* 0x001fe400078e00f6 */
[----:B------:R-:W-:-:S05]  /*d020*/  @!P0 IMAD.MOV.U32 R11, RZ, RZ, R245 ;  /* 0x000000ffff0b8224 */ /* 0x000fca00078e00f5 */
[----:B------:R0:W4:Y:S02]  /*d030*/  @!P0 LDG.E.U8 R100, desc[UR14][R10.64] ;  /* 0x0000000e0a648981 */ /* 0x000124000c1e1100 */
[----:B0-----:R-:W-:Y:S02]  /*d040*/  @!P0 IMAD.MOV.U32 R10, RZ, RZ, R230 ;  /* 0x000000ffff0a8224 */ /* 0x001fe400078e00e6 */
[----:B------:R-:W-:-:S05]  /*d050*/  @!P0 IMAD.MOV.U32 R11, RZ, RZ, R229 ;  /* 0x000000ffff0b8224 */ /* 0x000fca00078e00e5 */
[----:B------:R0:W4:Y:S02]  /*d060*/  @!P0 LDG.E.U8 R107, desc[UR14][R10.64] ;  /* 0x0000000e0a6b8981 */ /* 0x000124000c1e1100 */
[----:B0-----:R-:W-:Y:S02]  /*d070*/  PRMT R10, R115, 0x5410, R114 ;  /* 0x00005410730a7816 */ /* 0x001fe40000000072 */
[----:B------:R-:W4:Y:S04]  /*d080*/  LDL.LU R114, [R1+0x660] ;  /* 0x0006600001727983 */ /* 0x000f280000300800 */
[----:B------:R-:W4:Y:S04]  /*d090*/  LDL.LU R115, [R1+0x65c] ;  /* 0x00065c0001737983 */ /* 0x000f280000300800 */
[----:B------:R-:W4:Y:S04]  /*d0a0*/  LDL R117, [R1+0x560] ;  /* 0x0005600001757983 */ /* 0x000f280000100800 */
[----:B------:R-:W4:Y:S01]  /*d0b0*/  LDL R116, [R1+0x55c] ;  /* 0x00055c0001747983 */ /* 0x000f220000100800 */
[----:B------:R-:W-:-:S02]  /*d0c0*/  LOP3.LUT R12, R12, 0xffff, RZ, 0xc0, !PT ;  /* 0x0000ffff0c0c7812 */ /* 0x000fc400078ec0ff */
[----:B------:R-:W-:Y:S01]  /*d0d0*/  LOP3.LUT R105, R105, 0xffff, RZ, 0xc0, !PT ;  /* 0x0000ffff69697812 */ /* 0x000fe200078ec0ff */
[----:B------:R-:W-:-:S03]  /*d0e0*/  @!P0 IMAD.MOV.U32 R13, RZ, RZ, R208 ;  /* 0x000000ffff0d8224 */ /* 0x000fc600078e00d0 */
[----:B------:R-:W-:Y:S01]  /*d0f0*/  PRMT R6, R12, 0x3340, R105 ;  /* 0x000033400c067816 */ /* 0x000fe20000000069 */
[----:B------:R-:W-:Y:S01]  /*d100*/  @!P0 IMAD.MOV.U32 R12, RZ, RZ, R227 ;  /* 0x000000ffff0c8224 */ /* 0x000fe200078e00e3 */
[----:B------:R-:W-:Y:S02]  /*d110*/  PRMT R105, RZ, 0x7610, R105 ;  /* 0x00007610ff697816 */ /* 0x000fe40000000069 */
[----:B------:R-:W-:Y:S02]  /*d120*/  LOP3.LUT R20, R20, 0xffff, RZ, 0xc0, !PT ;  /* 0x0000ffff14147812 */ /* 0x000fe400078ec0ff */
[----:B------:R-:W-:Y:S02]  /*d130*/  LOP3.LUT R109, R109, 0xffff, RZ, 0xc0, !PT ;  /* 0x0000ffff6d6d7812 */ /* 0x000fe400078ec0ff */
[----:B------:R0:W4:Y:S01]  /*d140*/  @!P0 LDG.E.U8 R105, desc[UR14][R12.64] ;  /* 0x0000000e0c698981 */ /* 0x000122000c1e1100 */
[----:B------:R-:W-:Y:S02]  /*d150*/  PRMT R99, RZ, 0x7610, R99 ;  /* 0x00007610ff637816 */ /* 0x000fe40000000063 */
[----:B------:R-:W-:Y:S01]  /*d160*/  PRMT R123, R20, 0x3340, R109 ;  /* 0x00003340147b7816 */ /* 0x000fe2000000006d */
[----:B0-----:R-:W-:-:S02]  /*d170*/  @!P0 IMAD.MOV.U32 R12, RZ, RZ, R223 ;  /* 0x000000ffff0c8224 */ /* 0x001fc400078e00df */
[----:B------:R-:W-:Y:S01]  /*d180*/  @!P0 IMAD.MOV.U32 R13, RZ, RZ, R209 ;  /* 0x000000ffff0d8224 */ /* 0x000fe200078e00d1 */
[----:B------:R-:W-:Y:S02]  /*d190*/  PRMT R11, R123, 0x5410, R122 ;  /* 0x000054107b0b7816 */ /* 0x000fe4000000007a */
[----:B------:R-:W4:Y:S04]  /*d1a0*/  LDL.LU R122, [R1+0x658] ;  /* 0x00065800017a7983 */ /* 0x000f280000300800 */
[----:B------:R0:W4:Y:S04]  /*d1b0*/  @!P0 LDG.E.U8 R99, desc[UR14][R12.64] ;  /* 0x0000000e0c638981 */ /* 0x000128000c1e1100 */
[----:B------:R-:W4:Y:S01]  /*d1c0*/  LDL.LU R123, [R1+0x654] ;  /* 0x00065400017b7983 */ /* 0x000f220000300800 */
[----:B0-----:R-:W-:-:S03]  /*d1d0*/  PRMT R12, R138, 0x5410, R139 ;  /* 0x000054108a0c7816 */ /* 0x001fc6000000008b */
[----:B------:R-:W4:Y:S01]  /*d1e0*/  LDL.LU R139, [R1+0x650] ;  /* 0x00065000018b7983 */ /* 0x000f220000300800 */
[----:B------:R-:W-:Y:S01]  /*d1f0*/  PRMT R124, RZ, 0x7610, R124 ;  /* 0x00007610ff7c7816 */ /* 0x000fe2000000007c */
[----:B------:R-:W-:Y:S01]  /*d200*/  @!P0 IMAD.MOV.U32 R90, RZ, RZ, R226 ;  /* 0x000000ffff5a8224 */ /* 0x000fe200078e00e2 */
[----:B------:R-:W-:Y:S01]  /*d210*/  PRMT R102, RZ, 0x7610, R102 ;  /* 0x00007610ff667816 */ /* 0x000fe20000000066 */
[----:B------:R-:W-:Y:S01]  /*d220*/  @!P0 IMAD.MOV.U32 R91, RZ, RZ, R228 ;  /* 0x000000ffff5b8224 */ /* 0x000fe200078e00e4 */
[----:B------:R-:W-:Y:S01]  /*d230*/  PRMT R108, RZ, 0x7610, R108 ;  /* 0x00007610ff6c7816 */ /* 0x000fe2000000006c */
[----:B------:R-:W-:Y:S02]  /*d240*/  @!P0 IMAD.MOV.U32 R88, RZ, RZ, R234 ;  /* 0x000000ffff588224 */ /* 0x000fe400078e00ea */
[----:B------:R-:W-:Y:S01]  /*d250*/  @!P0 IMAD.MOV.U32 R89, RZ, RZ, R233 ;  /* 0x000000ffff598224 */ /* 0x000fe200078e00e9 */
[----:B------:R0:W4:Y:S01]  /*d260*/  @!P0 LDG.E.U8 R124, desc[UR14][R90.64] ;  /* 0x0000000e5a7c8981 */ /* 0x000122000c1e1100 */
[----:B------:R-:W-:Y:S01]  /*d270*/  @!P0 IMAD.MOV.U32 R22, RZ, RZ, R202 ;  /* 0x000000ffff168224 */ /* 0x000fe200078e00ca */
[----:B------:R-:W-:Y:S01]  /*d280*/  PRMT R92, RZ, 0x7610, R92 ;  /* 0x00007610ff5c7816 */ /* 0x000fe2000000005c */
[----:B------:R-:W-:Y:S01]  /*d290*/  @!P0 IMAD.MOV.U32 R23, RZ, RZ, R201 ;  /* 0x000000ffff178224 */ /* 0x000fe200078e00c9 */
[----:B------:R-:W-:Y:S01]  /*d2a0*/  PRMT R109, RZ, 0x7610, R109 ;  /* 0x00007610ff6d7816 */ /* 0x000fe2000000006d */
[----:B------:R-:W-:Y:S01]  /*d2b0*/  @!P0 IMAD.MOV.U32 R20, RZ, RZ, R237 ;  /* 0x000000ffff148224 */ /* 0x000fe200078e00ed */
[----:B------:R1:W4:Y:S01]  /*d2c0*/  @!P0 LDG.E.U8 R102, desc[UR14][R88.64] ;  /* 0x0000000e58668981 */ /* 0x000322000c1e1100 */
[----:B------:R-:W-:Y:S01]  /*d2d0*/  @!P0 IMAD.MOV.U32 R21, RZ, RZ, R198 ;  /* 0x000000ffff158224 */ /* 0x000fe200078e00c6 */
[----:B------:R-:W-:Y:S01]  /*d2e0*/  PRMT R93, RZ, 0x7610, R93 ;  /* 0x00007610ff5d7816 */ /* 0x000fe2000000005d */
[----:B0-----:R-:W-:Y:S01]  /*d2f0*/  @!P0 IMAD.MOV.U32 R90, RZ, RZ, R250 ;  /* 0x000000ffff5a8224 */ /* 0x001fe200078e00fa */
[----:B------:R3:W4:Y:S01]  /*d300*/  @!P0 LDG.E.U8 R108, desc[UR14][R22.64] ;  /* 0x0000000e166c8981 */ /* 0x000722000c1e1100 */
[----:B------:R-:W-:Y:S01]  /*d310*/  @!P0 IMAD.MOV.U32 R91, RZ, RZ, R249 ;  /* 0x000000ffff5b8224 */ /* 0x000fe200078e00f9 */
[----:B------:R-:W-:-:S02]  /*d320*/  PRMT R94, RZ, 0x7610, R94 ;  /* 0x00007610ff5e7816 */ /* 0x000fc4000000005e */
[----:B------:R0:W4:Y:S01]  /*d330*/  @!P0 LDG.E.U8 R109, desc[UR14][R20.64] ;  /* 0x0000000e146d8981 */ /* 0x000122000c1e1100 */
[----:B-1----:R-:W-:Y:S02]  /*d340*/  @!P0 IMAD.MOV.U32 R88, RZ, RZ, R218 ;  /* 0x000000ffff588224 */ /* 0x002fe400078e00da */
[----:B------:R-:W-:Y:S01]  /*d350*/  @!P0 IMAD.MOV.U32 R89, RZ, RZ, R217 ;  /* 0x000000ffff598224 */ /* 0x000fe200078e00d9 */
[----:B------:R-:W4:Y:S01]  /*d360*/  @!P0 LDG.E.U8 R92, desc[UR14][R90.64] ;  /* 0x0000000e5a5c8981 */ /* 0x000f22000c1e1100 */
[----:B------:R-:W-:Y:S01]  /*d370*/  PRMT R95, RZ, 0x7610, R95 ;  /* 0x00007610ff5f7816 */ /* 0x000fe2000000005f */
[----:B---3--:R-:W-:Y:S02]  /*d380*/  @!P0 IMAD.MOV.U32 R22, RZ, RZ, R222 ;  /* 0x000000ffff168224 */ /* 0x008fe400078e00de */
[----:B------:R-:W-:Y:S01]  /*d390*/  @!P0 IMAD.MOV.U32 R23, RZ, RZ, R205 ;  /* 0x000000ffff178224 */ /* 0x000fe200078e00cd */
[----:B------:R-:W3:Y:S01]  /*d3a0*/  @!P0 LDG.E.U8 R93, desc[UR14][R88.64] ;  /* 0x0000000e585d8981 */ /* 0x000ee2000c1e1100 */
[----:B0-----:R-:W-:-:S02]  /*d3b0*/  @!P0 IMAD.MOV.U32 R20, RZ, RZ, R224 ;  /* 0x000000ffff148224 */ /* 0x001fc400078e00e0 */
[----:B------:R-:W-:Y:S01]  /*d3c0*/  @!P0 IMAD.MOV.U32 R21, RZ, RZ, R241 ;  /* 0x000000ffff158224 */ /* 0x000fe200078e00f1 */
[----:B------:R-:W3:Y:S04]  /*d3d0*/  @!P0 LDG.E.U8 R94, desc[UR14][R22.64] ;  /* 0x0000000e165e8981 */ /* 0x000ee8000c1e1100 */
[----:B------:R0:W3:Y:S01]  /*d3e0*/  @!P0 LDG.E.U8 R95, desc[UR14][R20.64] ;  /* 0x0000000e145f8981 */ /* 0x0000e2000c1e1100 */
[----:B------:R-:W-:-:S03]  /*d3f0*/  PRMT R13, R3, 0x5410, R2 ;  /* 0x00005410030d7816 */ /* 0x000fc60000000002 */
[----:B------:R-:W3:Y:S04]  /*d400*/  LDL.LU R138, [R1+0x64c] ;  /* 0x00064c00018a7983 */ /* 0x000ee80000300800 */
[----:B------:R-:W3:Y:S04]  /*d410*/  LDL.LU R2, [R1+0x648] ;  /* 0x0006480001027983 */ /* 0x000ee80000300800 */
[----:B------:R-:W3:Y:S01]  /*d420*/  LDL.LU R3, [R1+0x644] ;  /* 0x0006440001037983 */ /* 0x000ee20000300800 */
        /* <DEDUP_REMOVED lines=32> */
[----:B------:R-:W-:Y:S02]  /*d630*/  PRMT R169, R169, 0x3340, R170 ;  /* 0x00003340a9a97816 */ /* 0x000fe400000000aa */
[----:B0-----:R-:W-:Y:S02]  /*d640*/  PRMT R20, R171, 0x3340, R172 ;  /* 0x00003340ab147816 */ /* 0x001fe400000000ac */
        /* <DEDUP_REMOVED lines=19> */
[----:B------:R-:W-:Y:S01]  /*d780*/  PRMT R19, R118, 0x5410, R19 ;  /* 0x0000541076137816 */ /* 0x000fe20000000013 */
[----:B--2---:R-:W-:Y:S01]  /*d790*/  STS.128 [R120+UR12], R8 ;  /* 0x0000000878007988 */ /* 0x004fe20008000c0c */
[----:B------:R-:W-:Y:S01]  /*d7a0*/  PRMT R20, R169, 0x5410, R20 ;  /* 0x00005410a9147816 */ /* 0x000fe20000000014 */
[----:B------:R-:W0:Y:S01]  /*d7b0*/  LDC R6, c[0x0][0x238] ;  /* 0x00008e00ff067b82 */ /* 0x000e220000000800 */
[----:B------:R-:W-:-:S02]  /*d7c0*/  PRMT R21, R173, 0x5410, R21 ;  /* 0x00005410ad157816 */ /* 0x000fc40000000015 */
[----:B------:R-:W-:Y:S02]  /*d7d0*/  PRMT R22, R177, 0x5410, R22 ;  /* 0x00005410b1167816 */ /* 0x000fe40000000016 */
[----:B------:R-:W-:Y:S01]  /*d7e0*/  PRMT R23, R181, 0x5410, R23 ;  /* 0x00005410b5177816 */ /* 0x000fe20000000017 */
[----:B------:R1:W-:Y:S01]  /*d7f0*/  STS.128 [R111+UR12], R12 ;  /* 0x0000000c6f007988 */ /* 0x0003e20008000c0c */
[----:B------:R-:W-:Y:S02]  /*d800*/  PRMT R88, R185, 0x5410, R88 ;  /* 0x00005410b9587816 */ /* 0x000fe40000000058 */
[----:B------:R-:W-:Y:S02]  /*d810*/  PRMT R89, R189, 0x5410, R89 ;  /* 0x00005410bd597816 */ /* 0x000fe40000000059 */
[----:B------:R-:W-:Y:S02]  /*d820*/  PRMT R90, R193, 0x5410, R90 ;  /* 0x00005410c15a7816 */ /* 0x000fe4000000005a */
[----:B------:R-:W-:Y:S01]  /*d830*/  PRMT R91, R163, 0x5410, R91 ;  /* 0x00005410a35b7816 */ /* 0x000fe2000000005b */
[----:B------:R-:W-:Y:S04]  /*d840*/  STS.128 [R119+UR12], R16 ;  /* 0x0000001077007988 */ /* 0x000fe80008000c0c */
[----:B------:R-:W2:Y:S01]  /*d850*/  LDL.LU R5, [R1+0x640] ;  /* 0x0006400001057983 */ /* 0x000ea20000300800 */
[----:B-1----:R-:W1:Y:S03]  /*d860*/  S2R R111, SR_TID.X ;  /* 0x00000000006f7919 */ /* 0x002e660000002100 */
[----:B------:R-:W2:Y:S01]  /*d870*/  LDL.LU R4, [R1+0x63c] ;  /* 0x00063c0001047983 */ /* 0x000ea20000300800 */
[----:B-1----:R-:W-:-:S03]  /*d880*/  LOP3.LUT R111, R111, 0x7f, RZ, 0xc0, !PT ;  /* 0x0000007f6f6f7812 */ /* 0x002fc600078ec0ff */
[----:B----4-:R-:W-:Y:S04]  /*d890*/  STS.128 [R117+UR12], R20 ;  /* 0x0000001475007988 */ /* 0x010fe80008000c0c */
[----:B------:R1:W-:Y:S02]  /*d8a0*/  STS.128 [R116+UR12], R88 ;  /* 0x0000005874007988 */ /* 0x0003e40008000c0c */
[----:B-1----:R-:W1:Y:S02]  /*d8b0*/  S2R R116, SR_TID.X ;  /* 0x0000000000747919 */ /* 0x002e640000002100 */
[----:B------:R-:W-:Y:S01]  /*d8c0*/  STS.U8 [R111+UR12+0x4000], R139 ;  /* 0x0040008b6f007988 */ /* 0x000fe2000800000c */
[----:B-1----:R-:W-:-:S03]  /*d8d0*/  LOP3.LUT R116, R116, 0x7f, RZ, 0xc0, !PT ;  /* 0x0000007f74747812 */ /* 0x002fc600078ec0ff */
[----:B------:R-:W-:Y:S01]  /*d8e0*/  STS.U8 [R111+UR12+0x4400], R123 ;  /* 0x0044007b6f007988 */ /* 0x000fe2000800000c */
[----:B------:R-:W-:-:S03]  /*d8f0*/  LOP3.LUT R117, R116, 0x10, RZ, 0x3c, !PT ;  /* 0x0000001074757812 */ /* 0x000fc600078e3cff */
[----:B------:R-:W-:Y:S04]  /*d900*/  STS.U8 [R111+UR12+0x4800], R122 ;  /* 0x0048007a6f007988 */ /* 0x000fe8000800000c */
        /* <DEDUP_REMOVED lines=12> */
[----:B------:R1:W-:Y:S02]  /*d9d0*/  STS.U8 [R117+UR12+0x5c80], R134 ;  /* 0x005c808675007988 */ /* 0x0003e4000800000c */
[----:B-1----:R-:W1:Y:S01]  /*d9e0*/  S2R R117, SR_TID.X ;  /* 0x0000000000757919 */ /* 0x002e620000002100 */
[----:B------:R-:W-:-:S05]  /*d9f0*/  LOP3.LUT R116, R116, 0x20, RZ, 0x3c, !PT ;  /* 0x0000002074747812 */ /* 0x000fca00078e3cff */
[----:B------:R-:W-:Y:S01]  /*da00*/  STS.U8 [R116+UR12+0x4100], R135 ;  /* 0x0041008774007988 */ /* 0x000fe2000800000c */
[----:B-1----:R-:W-:-:S04]  /*da10*/  LOP3.LUT R117, R117, 0x7f, RZ, 0xc0, !PT ;  /* 0x0000007f75757812 */ /* 0x002fc800078ec0ff */
[C---:B------:R-:W-:Y:S02]  /*da20*/  LOP3.LUT R8, R117.reuse, 0x30, RZ, 0x3c, !PT ;  /* 0x0000003075087812 */ /* 0x040fe400078e3cff */
[----:B------:R-:W-:Y:S02]  /*da30*/  LOP3.LUT R7, R117, 0x40, RZ, 0x3c, !PT ;  /* 0x0000004075077812 */ /* 0x000fe400078e3cff */
[----:B------:R-:W1:Y:S01]  /*da40*/  S2R R117, SR_TID.X ;  /* 0x0000000000757919 */ /* 0x000e620000002100 */
        /* <DEDUP_REMOVED lines=10> */
[----:B------:R-:W-:Y:S01]  /*daf0*/  STS.U8 [R8+UR12+0x4d80], R148 ;  /* 0x004d809408007988 */ /* 0x000fe2000800000c */
[----:B-1----:R-:W-:-:S03]  /*db00*/  LOP3.LUT R117, R117, 0x7f, RZ, 0xc0, !PT ;  /* 0x0000007f75757812 */ /* 0x002fc600078ec0ff */
[----:B------:R-:W-:Y:S04]  /*db10*/  STS.U8 [R8+UR12+0x5180], R149 ;  /* 0x0051809508007988 */ /* 0x000fe8000800000c */
[----:B------:R-:W-:Y:S04]  /*db20*/  STS.U8 [R8+UR12+0x5580], R150 ;  /* 0x0055809608007988 */ /* 0x000fe8000800000c */
[----:B------:R-:W-:Y:S04]  /*db30*/  STS.U8 [R8+UR12+0x5980], R151 ;  /* 0x0059809708007988 */ /* 0x000fe8000800000c */
[----:B------:R1:W-:Y:S04]  /*db40*/  STS.U8 [R8+UR12+0x5d80], R152 ;  /* 0x005d809808007988 */ /* 0x0003e8000800000c */
[----:B------:R-:W-:Y:S04]  /*db50*/  STS.U8 [R7+UR12+0x4200], R153 ;  /* 0x0042009907007988 */ /* 0x000fe8000800000c */
[----:B------:R-:W-:Y:S01]  /*db60*/  STS.U8 [R7+UR12+0x4600], R154 ;  /* 0x0046009a07007988 */ /* 0x000fe2000800000c */
[----:B-1----:R-:W-:-:S03]  /*db70*/  LOP3.LUT R8, R117, 0x50, RZ, 0x3c, !PT ;  /* 0x0000005075087812 */ /* 0x002fc600078e3cff */
[----:B------:R-:W-:Y:S04]  /*db80*/  STS.U8 [R7+UR12+0x4a00], R156 ;  /* 0x004a009c07007988 */ /* 0x000fe8000800000c */
[----:B------:R-:W-:Y:S04]  /*db90*/  STS.U8 [R7+UR12+0x4e00], R157 ;  /* 0x004e009d07007988 */ /* 0x000fe8000800000c */
        /* <DEDUP_REMOVED lines=11> */
[----:B---3--:R-:W-:Y:S04]  /*dc50*/  STS.U8 [R8+UR12+0x5a80], R93 ;  /* 0x005a805d08007988 */ /* 0x008fe8000800000c */
[----:B------:R1:W-:Y:S04]  /*dc60*/  STS.U8 [R8+UR12+0x5e80], R108 ;  /* 0x005e806c08007988 */ /* 0x0003e8000800000c */
        /* <DEDUP_REMOVED lines=8> */
[----:B------:R1:W-:Y:S01]  /*dcf0*/  STS.U8 [R7+UR12+0x5f00], R104 ;  /* 0x005f006807007988 */ /* 0x0003e2000800000c */
[----:B0-----:R-:W-:-:S03]  /*dd00*/  IMAD.SHL.U32 R6, R6, 0x80, RZ ;  /* 0x0000008006067824 */ /* 0x001fc600078e00ff */
[----:B-1----:R-:W3:Y:S04]  /*dd10*/  LDL R7, [R1+0x558] ;  /* 0x0005580001077983 */ /* 0x002ee80000100800 */
[----:B------:R-:W4:Y:S04]  /*dd20*/  LDL.LU R120, [R1+0x514] ;  /* 0x0005140001787983 */ /* 0x000f280000300800 */
[----:B------:R-:W3:Y:S04]  /*dd30*/  LDL.LU R121, [R1+0x504] ;  /* 0x0005040001797983 */ /* 0x000ee80000300800 */
[----:B------:R-:W3:Y:S04]  /*dd40*/  LDL.LU R111, [R1+0x4fc] ;  /* 0x0004fc00016f7983 */ /* 0x000ee80000300800 */
[----:B------:R-:W3:Y:S04]  /*dd50*/  LDL.LU R184, [R1+0x4ec] ;  /* 0x0004ec0001b87983 */ /* 0x000ee80000300800 */
[----:B------:R-:W3:Y:S04]  /*dd60*/  LDL.LU R182, [R1+0x510] ;  /* 0x0005100001b67983 */ /* 0x000ee80000300800 */
[----:B------:R-:W3:Y:S04]  /*dd70*/  LDL.LU R179, [R1+0x4e4] ;  /* 0x0004e40001b37983 */ /* 0x000ee80000300800 */
[----:B------:R-:W3:Y:S01]  /*dd80*/  LDL.LU R180, [R1+0x508] ;  /* 0x0005080001b47983 */ /* 0x000ee20000300800 */
[----:B------:R-:W-:-:S03]  /*dd90*/  IADD3 R3, P6, R6, R3, RZ ;  /* 0x0000000306037210 */ /* 0x000fc60007fde0ff */
[----:B------:R-:W3:Y:S04]  /*dda0*/  LDL.LU R178, [R1+0x4dc] ;  /* 0x0004dc0001b27983 */ /* 0x000ee80000300800 */
[----:B------:R-:W3:Y:S04]  /*ddb0*/  LDL.LU R175, [R1+0x500] ;  /* 0x0005000001af7983 */ /* 0x000ee80000300800 */
[----:B------:R-:W3:Y:S04]  /*ddc0*/  LDL.LU R176, [R1+0x4d4] ;  /* 0x0004d40001b07983 */ /* 0x000ee80000300800 */
[----:B------:R-:W3:Y:S04]  /*ddd0*/  LDL.LU R172, [R1+0x4f8] ;  /* 0x0004f80001ac7983 */ /* 0x000ee80000300800 */
[----:B------:R-:W3:Y:S04]  /*dde0*/  LDL.LU R119, [R1+0x4cc] ;  /* 0x0004cc0001777983 */ /* 0x000ee80000300800 */
[----:B------:R-:W3:Y:S04]  /*ddf0*/  LDL.LU R116, [R1+0x4f0] ;  /* 0x0004f00001747983 */ /* 0x000ee80000300800 */
[----:B------:R-:W3:Y:S04]  /*de00*/  LDL.LU R117, [R1+0x4c4] ;  /* 0x0004c40001757983 */ /* 0x000ee80000300800 */
[----:B------:R-:W3:Y:S04]  /*de10*/  LDL.LU R170, [R1+0x4e8] ;  /* 0x0004e80001aa7983 */ /* 0x000ee80000300800 */
[----:B------:R0:W-:Y:S04]  /*de20*/  STL [R1+0x50c], R3 ;  /* 0x00050c0301007387 */ /* 0x0001e80000100800 */
[----:B0-----:R-:W3:Y:S01]  /*de30*/  LDL.LU R3, [R1+0x638] ;  /* 0x0006380001037983 */ /* 0x001ee20000300800 */
[----:B------:R-:W-:-:S02]  /*de40*/  IADD3 R2, P3, R6, R2, RZ ;  /* 0x0000000206027210 */ /* 0x000fc40007f7e0ff */
[C---:B--2---:R-:W-:Y:S02]  /*de50*/  IADD3 R5, P4, R6.reuse, R5, RZ ;  /* 0x0000000506057210 */ /* 0x044fe40007f9e0ff */
[C---:B----4-:R-:W-:Y:S02]  /*de60*/  IADD3 R120, P5, R6.reuse, R120, RZ ;  /* 0x0000007806787210 */ /* 0x050fe40007fbe0ff */
[----:B---3--:R-:W-:-:S03]  /*de70*/  IADD3 R121, P1, R6, R121, RZ ;  /* 0x0000007906797210 */ /* 0x008fc60007f3e0ff */
[----:B------:R0:W-:Y:S01]  /*de80*/  STL [R1+0x514], R120 ;  /* 0x0005147801007387 */ /* 0x0001e20000100800 */
[----:B------:R-:W-:-:S03]  /*de90*/  IADD3 R111, P2, R6, R111, RZ ;  /* 0x0000006f066f7210 */ /* 0x000fc60007f5e0ff */
[----:B0-----:R-:W2:Y:S04]  /*dea0*/  LDL.LU R120, [R1+0x4bc] ;  /* 0x0004bc0001787983 */ /* 0x001ea80000300800 */
[----:B------:R0:W-:Y:S04]  /*deb0*/  STL [R1+0x4f4], R2 ;  /* 0x0004f40201007387 */ /* 0x0001e80000100800 */
[----:B------:R1:W-:Y:S04]  /*dec0*/  STL [R1+0x504], R121 ;  /* 0x0005047901007387 */ /* 0x0003e80000100800 */
[----:B------:R3:W-:Y:S01]  /*ded0*/  STL [R1+0x4fc], R111 ;  /* 0x0004fc6f01007387 */ /* 0x0007e20000100800 */
[----:B0-----:R-:W-:-:S03]  /*dee0*/  SHF.R.S32.HI R2, RZ, 0x1f, R6 ;  /* 0x0000001fff027819 */ /* 0x001fc60000011406 */
[----:B------:R-:W4:Y:S04]  /*def0*/  LDL.LU R174, [R1+0x4e0] ;  /* 0x0004e00001ae7983 */ /* 0x000f280000300800 */
[----:B------:R-:W4:Y:S04]  /*df00*/  LDL.LU R171, [R1+0x4b4] ;  /* 0x0004b40001ab7983 */ /* 0x000f280000300800 */
[----:B-1----:R-:W4:Y:S01]  /*df10*/  LDL.LU R121, [R1+0x4d8] ;  /* 0x0004d80001797983 */ /* 0x002f220000300800 */
[----:B------:R-:W-:Y:S01]  /*df20*/  IMAD.X R182, R2, 0x1, R182, P5 ;  /* 0x0000000102b67824 */ /* 0x000fe200028e06b6 */
[----:B------:R-:W-:-:S02]  /*df30*/  IADD3 R179, P5, R6, R179, RZ ;  /* 0x000000b306b37210 */ /* 0x000fc40007fbe0ff */
[----:B---3--:R-:W3:Y:S01]  /*df40*/  LDL.LU R111, [R1+0x4ac] ;  /* 0x0004ac00016f7983 */ /* 0x008ee20000300800 */
[----:B------:R-:W-:Y:S01]  /*df50*/  IMAD.X R180, R2, 0x1, R180, P6 ;  /* 0x0000000102b47824 */ /* 0x000fe200030e06b4 */
[----:B------:R-:W-:Y:S01]  /*df60*/  IADD3 R178, P6, R6, R178, RZ ;  /* 0x000000b206b27210 */ /* 0x000fe20007fde0ff */
[C---:B------:R-:W-:Y:S02]  /*df70*/  IMAD.X R175, R2.reuse, 0x1, R175, P1 ;  /* 0x0000000102af7824 */ /* 0x040fe400008e06af */
[----:B------:R-:W-:Y:S01]  /*df80*/  IMAD.X R172, R2, 0x1, R172, P2 ;  /* 0x0000000102ac7824 */ /* 0x000fe200010e06ac */
[C---:B------:R-:W-:Y:S02]  /*df90*/  IADD3 R119, P2, R6.reuse, R119, RZ ;  /* 0x0000007706777210 */ /* 0x040fe40007f5e0ff */
[----:B------:R-:W-:Y:S01]  /*dfa0*/  IADD3 R176, P1, R6, R176, RZ ;  /* 0x000000b006b07210 */ /* 0x000fe20007f3e0ff */
[C---:B------:R-:W-:Y:S02]  /*dfb0*/  IMAD.X R116, R2.reuse, 0x1, R116, P3 ;  /* 0x0000000102747824 */ /* 0x040fe400018e0674 */
[----:B------:R-:W-:Y:S01]  /*dfc0*/  IMAD.X R3, R2, 0x1, R3, P4 ;  /* 0x0000000102037824 */ /* 0x000fe200020e0603 */
[----:B------:R-:W-:-:S05]  /*dfd0*/  IADD3 R184, P4, R6, R184, RZ ;  /* 0x000000b806b87210 */ /* 0x000fca0007f9e0ff */
[----:B------:R-:W-:Y:S04]  /*dfe0*/  STL [R1+0x4ec], R184 ;  /* 0x0004ecb801007387 */ /* 0x000fe80000100800 */
[----:B------:R-:W-:Y:S04]  /*dff0*/  STL [R1+0x510], R182 ;  /* 0x000510b601007387 */ /* 0x000fe80000100800 */
[----:B------:R-:W-:Y:S04]  /*e000*/  STL [R1+0x4e4], R179 ;  /* 0x0004e4b301007387 */ /* 0x000fe80000100800 */
[----:B------:R-:W-:Y:S04]  /*e010*/  STL [R1+0x508], R180 ;  /* 0x000508b401007387 */ /* 0x000fe80000100800 */
[----:B------:R-:W-:Y:S04]  /*e020*/  STL [R1+0x4dc], R178 ;  /* 0x0004dcb201007387 */ /* 0x000fe80000100800 */
[----:B------:R-:W-:Y:S04]  /*e030*/  STL [R1+0x500], R175 ;  /* 0x000500af01007387 */ /* 0x000fe80000100800 */
[----:B------:R0:W-:Y:S04]  /*e040*/  STL [R1+0x4cc], R119 ;  /* 0x0004cc7701007387 */ /* 0x0001e80000100800 */
[----:B------:R-:W-:Y:S04]  /*e050*/  STL [R1+0x4d4], R176 ;  /* 0x0004d4b001007387 */ /* 0x000fe80000100800 */
[----:B0-----:R-:W3:Y:S04]  /*e060*/  LDL.LU R119, [R1+0x4d0] ;  /* 0x0004d00001777983 */ /* 0x001ee80000300800 */
[----:B------:R-:W-:Y:S04]  /*e070*/  STL [R1+0x4f8], R172 ;  /* 0x0004f8ac01007387 */ /* 0x000fe80000100800 */
[----:B------:R0:W-:Y:S04]  /*e080*/  STL [R1+0x4f0], R116 ;  /* 0x0004f07401007387 */ /* 0x0001e80000100800 */
[----:B0-----:R-:W3:Y:S01]  /*e090*/  LDL.LU R116, [R1+0x4a4] ;  /* 0x0004a40001747983 */ /* 0x001ee20000300800 */
[----:B------:R-:W-:-:S03]  /*e0a0*/  IADD3 R117, P3, R6, R117, RZ ;  /* 0x0000007506757210 */ /* 0x000fc60007f7e0ff */
[----:B------:R-:W3:Y:S04]  /*e0b0*/  LDL.LU R192, [R1+0x4c8] ;  /* 0x0004c80001c07983 */ /* 0x000ee80000300800 */
[----:B------:R-:W3:Y:S04]  /*e0c0*/  LDL.LU R190, [R1+0x49c] ;  /* 0x00049c0001be7983 */ /* 0x000ee80000300800 */
[----:B------:R-:W3:Y:S04]  /*e0d0*/  LDL.LU R187, [R1+0x4c0] ;  /* 0x0004c00001bb7983 */ /* 0x000ee80000300800 */
[----:B------:R0:W-:Y:S04]  /*e0e0*/  STL [R1+0x4c4], R117 ;  /* 0x0004c47501007387 */ /* 0x0001e80000100800 */
[----:B------:R-:W3:Y:S04]  /*e0f0*/  LDL.LU R188, [R1+0x494] ;  /* 0x0004940001bc7983 */ /* 0x000ee80000300800 */
[----:B0-----:R-:W3:Y:S01]  /*e100*/  LDL.LU R117, [R1+0x4b8] ;  /* 0x0004b80001757983 */ /* 0x001ee20000300800 */
[----:B------:R-:W-:-:S03]  /*e110*/  IMAD.X R170, R2, 0x1, R170, P4 ;  /* 0x0000000102aa7824 */ /* 0x000fc600020e06aa */
[----:B------:R-:W3:Y:S04]  /*e120*/  LDL.LU R186, [R1+0x48c] ;  /* 0x00048c0001ba7983 */ /* 0x000ee80000300800 */
[----:B------:R0:W-:Y:S04]  /*e130*/  STL [R1+0x4e8], R170 ;  /* 0x0004e8aa01007387 */ /* 0x0001e80000100800 */
[----:B0-----:R-:W3:Y:S04]  /*e140*/  LDL.LU R170, [R1+0x4b0] ;  /* 0x0004b00001aa7983 */ /* 0x001ee80000300800 */
[----:B------:R-:W3:Y:S04]  /*e150*/  LDL.LU R176, [R1+0x484] ;  /* 0x0004840001b07983 */ /* 0x000ee80000300800 */
[----:B------:R-:W3:Y:S01]  /*e160*/  LDL.LU R172, [R1+0x4a8] ;  /* 0x0004a80001ac7983 */ /* 0x000ee20000300800 */
[----:B--2---:R-:W-:-:S05]  /*e170*/  IADD3 R120, P4, R6, R120, RZ ;  /* 0x0000007806787210 */ /* 0x004fca0007f9e0ff */
[----:B------:R0:W-:Y:S04]  /*e180*/  STL [R1+0x4bc], R120 ;  /* 0x0004bc7801007387 */ /* 0x0001e80000100800 */
[----:B0-----:R-:W2:Y:S01]  /*e190*/  LDL.LU R120, [R1+0x47c] ;  /* 0x00047c0001787983 */ /* 0x001ea20000300800 */
[----:B----4-:R-:W-:-:S03]  /*e1a0*/  IMAD.X R174, R2, 0x1, R174, P5 ;  /* 0x0000000102ae7824 */ /* 0x010fc600028e06ae */
[----:B------:R-:W4:Y:S01]  /*e1b0*/  LDL.LU R183, [R1+0x4a0] ;  /* 0x0004a00001b77983 */ /* 0x000f220000300800 */
[----:B------:R-:W-:Y:S01]  /*e1c0*/  IADD3 R171, P5, R6, R171, RZ ;  /* 0x000000ab06ab7210 */ /* 0x000fe20007fbe0ff */
[----:B------:R-:W-:Y:S02]  /*e1d0*/  IMAD.X R121, R2, 0x1, R121, P6 ;  /* 0x0000000102797824 */ /* 0x000fe400030e0679 */
[----:B------:R-:W-:Y:S01]  /*e1e0*/  STL [R1+0x4e0], R174 ;  /* 0x0004e0ae01007387 */ /* 0x000fe20000100800 */
[----:B---3--:R-:W-:-:S03]  /*e1f0*/  IADD3 R111, P6, R6, R111, RZ ;  /* 0x0000006f066f7210 */ /* 0x008fc60007fde0ff */
[----:B------:R0:W-:Y:S04]  /*e200*/  STL [R1+0x4d8], R121 ;  /* 0x0004d87901007387 */ /* 0x0001e80000100800 */
[----:B------:R1:W-:Y:S04]  /*e210*/  STL [R1+0x4b4], R171 ;  /* 0x0004b4ab01007387 */ /* 0x0003e80000100800 */
[----:B0-----:R-:W3:Y:S04]  /*e220*/  LDL.LU R121, [R1+0x474] ;  /* 0x0004740001797983 */ /* 0x001ee80000300800 */
[----:B------:R-:W3:Y:S04]  /*e230*/  LDL.LU R184, [R1+0x498] ;  /* 0x0004980001b87983 */ /* 0x000ee80000300800 */
[----:B------:R-:W3:Y:S04]  /*e240*/  LDL.LU R182, [R1+0x46c] ;  /* 0x00046c0001b67983 */ /* 0x000ee80000300800 */
[----:B------:R-:W3:Y:S04]  /*e250*/  LDL.LU R179, [R1+0x490] ;  /* 0x0004900001b37983 */ /* 0x000ee80000300800 */
[----:B------:R0:W-:Y:S04]  /*e260*/  STL [R1+0x4ac], R111 ;  /* 0x0004ac6f01007387 */ /* 0x0001e80000100800 */
[----:B------:R-:W3:Y:S04]  /*e270*/  LDL.LU R180, [R1+0x464] ;  /* 0x0004640001b47983 */ /* 0x000ee80000300800 */
[----:B------:R-:W3:Y:S04]  /*e280*/  LDL.LU R178, [R1+0x488] ;  /* 0x0004880001b27983 */ /* 0x000ee80000300800 */
[----:B------:R-:W3:Y:S04]  /*e290*/  LDL.LU R175, [R1+0x45c] ;  /* 0x00045c0001af7983 */ /* 0x000ee80000300800 */
[----:B------:R-:W3:Y:S04]  /*e2a0*/  LDL.LU R174, [R1+0x480] ;  /* 0x0004800001ae7983 */ /* 0x000ee80000300800 */
[----:B-1----:R-:W3:Y:S04]  /*e2b0*/  LDL.LU R171, [R1+0x454] ;  /* 0x0004540001ab7983 */ /* 0x002ee80000300800 */
[----:B0-----:R-:W3:Y:S01]  /*e2c0*/  LDL.LU R111, [R1+0x478] ;  /* 0x00047800016f7983 */ /* 0x001ee20000300800 */
[----:B------:R-:W-:-:S05]  /*e2d0*/  IMAD.X R119, R2, 0x1, R119, P1 ;  /* 0x0000000102777824 */ /* 0x000fca00008e0677 */
[----:B------:R0:W-:Y:S04]  /*e2e0*/  STL [R1+0x4d0], R119 ;  /* 0x0004d07701007387 */ /* 0x0001e80000100800 */
[----:B0-----:R-:W3:Y:S01]  /*e2f0*/  LDL.LU R119, [R1+0x44c] ;  /* 0x00044c0001777983 */ /* 0x001ee20000300800 */
[----:B------:R-:W-:-:S05]  /*e300*/  IADD3 R116, P1, R6, R116, RZ ;  /* 0x0000007406747210 */ /* 0x000fca0007f3e0ff */
[----:B------:R0:W-:Y:S04]  /*e310*/  STL [R1+0x4a4], R116 ;  /* 0x0004a47401007387 */ /* 0x0001e80000100800 */
[----:B0-----:R-:W3:Y:S01]  /*e320*/  LDL.LU R116, [R1+0x470] ;  /* 0x0004700001747983 */ /* 0x001ee20000300800 */
[----:B------:R-:W-:Y:S01]  /*e330*/  IMAD.X R192, R2, 0x1, R192, P2 ;  /* 0x0000000102c07824 */ /* 0x000fe200010e06c0 */
[----:B------:R-:W-:Y:S01]  /*e340*/  IADD3 R190, P2, R6, R190, RZ ;  /* 0x000000be06be7210 */ /* 0x000fe20007f5e0ff */
[----:B------:R-:W-:-:S03]  /*e350*/  IMAD.X R187, R2, 0x1, R187, P3 ;  /* 0x0000000102bb7824 */ /* 0x000fc600018e06bb */
[----:B------:R-:W-:Y:S01]  /*e360*/  STL [R1+0x4c8], R192 ;  /* 0x0004c8c001007387 */ /* 0x000fe20000100800 */
[----:B------:R-:W-:-:S03]  /*e370*/  IMAD.X R117, R2, 0x1, R117, P4 ;  /* 0x0000000102757824 */ /* 0x000fc600020e0675 */
[----:B------:R-:W-:Y:S04]  /*e380*/  STL [R1+0x49c], R190 ;  /* 0x00049cbe01007387 */ /* 0x000fe80000100800 */
[----:B------:R0:W-:Y:S04]  /*e390*/  STL [R1+0x4b8], R117 ;  /* 0x0004b87501007387 */ /* 0x0001e80000100800 */
[----:B------:R-:W-:Y:S04]  /*e3a0*/  STL [R1+0x4c0], R187 ;  /* 0x0004c0bb01007387 */ /* 0x000fe80000100800 */
[----:B0-----:R-:W3:Y:S01]  /*e3b0*/  LDL.LU R117, [R1+0x444] ;  /* 0x0004440001757983 */ /* 0x001ee20000300800 */
[----:B------:R-:W-:Y:S01]  /*e3c0*/  IADD3 R188, P3, R6, R188, RZ ;  /* 0x000000bc06bc7210 */ /* 0x000fe20007f7e0ff */
[----:B------:R-:W-:Y:S01]  /*e3d0*/  IMAD.X R170, R2, 0x1, R170, P5 ;  /* 0x0000000102aa7824 */ /* 0x000fe200028e06aa */
[----:B------:R-:W-:-:S03]  /*e3e0*/  IADD3 R186, P4, R6, R186, RZ ;  /* 0x000000ba06ba7210 */ /* 0x000fc60007f9e0ff */
[----:B------:R-:W-:Y:S01]  /*e3f0*/  STL [R1+0x494], R188 ;  /* 0x000494bc01007387 */ /* 0x000fe20000100800 */
[----:B------:R-:W-:-:S03]  /*e400*/  IADD3 R176, P5, R6, R176, RZ ;  /* 0x000000b006b07210 */ /* 0x000fc60007fbe0ff */
[----:B------:R0:W-:Y:S01]  /*e410*/  STL [R1+0x4b0], R170 ;  /* 0x0004b0aa01007387 */ /* 0x0001e20000100800 */
[----:B------:R-:W-:-:S03]  /*e420*/  IMAD.X R172, R2, 0x1, R172, P6 ;  /* 0x0000000102ac7824 */ /* 0x000fc600030e06ac */
[----:B0-----:R-:W3:Y:S04]  /*e430*/  LDL.LU R170, [R1+0x468] ;  /* 0x0004680001aa7983 */ /* 0x001ee80000300800 */
[----:B------:R-:W-:Y:S04]  /*e440*/  STL [R1+0x48c], R186 ;  /* 0x00048cba01007387 */ /* 0x000fe80000100800 */
[----:B------:R0:W-:Y:S04]  /*e450*/  STL [R1+0x484], R176 ;  /* 0x000484b001007387 */ /* 0x0001e80000100800 */
[----:B0-----:R-:W3:Y:S04]  /*e460*/  LDL.LU R176, [R1+0x43c] ;  /* 0x00043c0001b07983 */ /* 0x001ee80000300800 */
[----:B------:R0:W-:Y:S04]  /*e470*/  STL [R1+0x4a8], R172 ;  /* 0x0004a8ac01007387 */ /* 0x0001e80000100800 */
[----:B0-----:R-:W3:Y:S01]  /*e480*/  LDL.LU R172, [R1+0x460] ;  /* 0x0004600001ac7983 */ /* 0x001ee20000300800 */
[----:B--2---:R-:W-:Y:S01]  /*e490*/  IADD3 R120, P6, R6, R120, RZ ;  /* 0x0000007806787210 */ /* 0x004fe20007fde0ff */
[----:B----4-:R-:W-:-:S04]  /*e4a0*/  IMAD.X R183, R2, 0x1, R183, P1 ;  /* 0x0000000102b77824 */ /* 0x010fc800008e06b7 */
[----:B------:R0:W-:Y:S04]  /*e4b0*/  STL [R1+0x47c], R120 ;  /* 0x00047c7801007387 */ /* 0x0001e80000100800 */
[----:B0-----:R-:W2:Y:S01]  /*e4c0*/  LDL.LU R120, [R1+0x434] ;  /* 0x0004340001787983 */ /* 0x001ea20000300800 */
[----:B---3--:R-:W-:Y:S01]  /*e4d0*/  IADD3 R121, P1, R6, R121, RZ ;  /* 0x0000007906797210 */ /* 0x008fe20007f3e0ff */
[----:B------:R-:W-:-:S04]  /*e4e0*/  IMAD.X R184, R2, 0x1, R184, P2 ;  /* 0x0000000102b87824 */ /* 0x000fc800010e06b8 */
[----:B------:R0:W-:Y:S01]  /*e4f0*/  STL [R1+0x474], R121 ;  /* 0x0004747901007387 */ /* 0x0001e20000100800 */
[----:B------:R-:W-:Y:S01]  /*e500*/  IADD3 R182, P2, R6, R182, RZ ;  /* 0x000000b606b67210 */ /* 0x000fe20007f5e0ff */
[----:B------:R-:W-:Y:S02]  /*e510*/  IMAD.X R179, R2, 0x1, R179, P3 ;  /* 0x0000000102b37824 */ /* 0x000fe400018e06b3 */
[----:B0-----:R-:W3:Y:S04]  /*e520*/  LDL.LU R121, [R1+0x458] ;  /* 0x0004580001797983 */ /* 0x001ee80000300800 */
[----:B------:R-:W-:Y:S01]  /*e530*/  STL [R1+0x4a0], R183 ;  /* 0x0004a0b701007387 */ /* 0x000fe20000100800 */
[----:B------:R-:W-:-:S03]  /*e540*/  IADD3 R180, P3, R6, R180, RZ ;  /* 0x000000b406b47210 */ /* 0x000fc60007f7e0ff */
[----:B------:R-:W-:Y:S01]  /*e550*/  STL [R1+0x498], R184 ;  /* 0x000498b801007387 */ /* 0x000fe20000100800 */
[----:B------:R-:W-:-:S03]  /*e560*/  IMAD.X R178, R2, 0x1, R178, P4 ;  /* 0x0000000102b27824 */ /* 0x000fc600020e06b2 */
[----:B------:R-:W-:Y:S01]  /*e570*/  STL [R1+0x46c], R182 ;  /* 0x00046cb601007387 */ /* 0x000fe20000100800 */
[----:B------:R-:W-:-:S03]  /*e580*/  IADD3 R175, P4, R6, R175, RZ ;  /* 0x000000af06af7210 */ /* 0x000fc60007f9e0ff */
[----:B------:R-:W-:Y:S01]  /*e590*/  STL [R1+0x490], R179 ;  /* 0x000490b301007387 */ /* 0x000fe20000100800 */
[----:B------:R-:W-:-:S03]  /*e5a0*/  IMAD.X R174, R2, 0x1, R174, P5 ;  /* 0x0000000102ae7824 */ /* 0x000fc600028e06ae */
[----:B------:R-:W-:Y:S01]  /*e5b0*/  STL [R1+0x464], R180 ;  /* 0x000464b401007387 */ /* 0x000fe20000100800 */
[----:B------:R-:W-:-:S03]  /*e5c0*/  IMAD.X R111, R2, 0x1, R111, P6 ;  /* 0x00000001026f7824 */ /* 0x000fc600030e066f */
[----:B------:R-:W-:Y:S01]  /*e5d0*/  STL [R1+0x488], R178 ;  /* 0x000488b201007387 */ /* 0x000fe20000100800 */
[----:B------:R-:W-:-:S03]  /*e5e0*/  IADD3 R171, P5, R6, R171, RZ ;  /* 0x000000ab06ab7210 */ /* 0x000fc60007fbe0ff */
[----:B------:R-:W-:Y:S04]  /*e5f0*/  STL [R1+0x45c], R175 ;  /* 0x00045caf01007387 */ /* 0x000fe80000100800 */
[----:B------:R0:W-:Y:S04]  /*e600*/  STL [R1+0x478], R111 ;  /* 0x0004786f01007387 */ /* 0x0001e80000100800 */
[----:B------:R-:W-:Y:S04]  /*e610*/  STL [R1+0x480], R174 ;  /* 0x000480ae01007387 */ /* 0x000fe80000100800 */
[----:B0-----:R-:W4:Y:S04]  /*e620*/  LDL.LU R111, [R1+0x42c] ;  /* 0x00042c00016f7983 */ /* 0x001f280000300800 */
[----:B------:R-:W-:Y:S01]  /*e630*/  STL [R1+0x454], R171 ;  /* 0x000454ab01007387 */ /* 0x000fe20000100800 */
[----:B------:R-:W-:-:S05]  /*e640*/  IADD3 R119, P6, R6, R119, RZ ;  /* 0x0000007706777210 */ /* 0x000fca0007fde0ff */
[----:B------:R0:W-:Y:S04]  /*e650*/  STL [R1+0x44c], R119 ;  /* 0x00044c7701007387 */ /* 0x0001e80000100800 */
[----:B0-----:R-:W4:Y:S01]  /*e660*/  LDL.LU R119, [R1+0x450] ;  /* 0x0004500001777983 */ /* 0x001f220000300800 */
[----:B------:R-:W-:-:S03]  /*e670*/  IMAD.X R116, R2, 0x1, R116, P1 ;  /* 0x0000000102747824 */ /* 0x000fc600008e0674 */
[----:B------:R-:W4:Y:S04]  /*e680*/  LDL.LU R192, [R1+0x424] ;  /* 0x0004240001c07983 */ /* 0x000f280000300800 */
[----:B------:R-:W4:Y:S04]  /*e690*/  LDL.LU R190, [R1+0x448] ;  /* 0x0004480001be7983 */ /* 0x000f280000300800 */
[----:B------:R-:W4:Y:S04]  /*e6a0*/  LDL.LU R187, [R1+0x41c] ;  /* 0x00041c0001bb7983 */ /* 0x000f280000300800 */
[----:B------:R0:W-:Y:S04]  /*e6b0*/  STL [R1+0x470], R116 ;  /* 0x0004707401007387 */ /* 0x0001e80000100800 */
[----:B------:R-:W4:Y:S04]  /*e6c0*/  LDL.LU R188, [R1+0x440] ;  /* 0x0004400001bc7983 */ /* 0x000f280000300800 */
[----:B0-----:R-:W4:Y:S01]  /*e6d0*/  LDL.LU R116, [R1+0x414] ;  /* 0x0004140001747983 */ /* 0x001f220000300800 */
[----:B------:R-:W-:-:S03]  /*e6e0*/  IADD3 R117, P1, R6, R117, RZ ;  /* 0x0000007506757210 */ /* 0x000fc60007f3e0ff */
[----:B------:R-:W4:Y:S04]  /*e6f0*/  LDL.LU R186, [R1+0x438] ;  /* 0x0004380001ba7983 */ /* 0x000f280000300800 */
[----:B------:R0:W-:Y:S04]  /*e700*/  STL [R1+0x444], R117 ;  /* 0x0004447501007387 */ /* 0x0001e80000100800 */
[----:B0-----:R-:W4:Y:S04]  /*e710*/  LDL.LU R117, [R1+0x40c] ;  /* 0x00040c0001757983 */ /* 0x001f280000300800 */
[----:B------:R-:W4:Y:S01]  /*e720*/  LDL.LU R174, [R1+0x430] ;  /* 0x0004300001ae7983 */ /* 0x000f220000300800 */
[----:B------:R-:W-:-:S03]  /*e730*/  IMAD.X R170, R2, 0x1, R170, P2 ;  /* 0x0000000102aa7824 */ /* 0x000fc600010e06aa */
[----:B------:R-:W4:Y:S04]  /*e740*/  LDL.LU R171, [R1+0x404] ;  /* 0x0004040001ab7983 */ /* 0x000f280000300800 */
[----:B------:R0:W-:Y:S04]  /*e750*/  STL [R1+0x468], R170 ;  /* 0x000468aa01007387 */ /* 0x0001e80000100800 */
[----:B0-----:R-:W4:Y:S01]  /*e760*/  LDL.LU R170, [R1+0x428] ;  /* 0x0004280001aa7983 */ /* 0x001f220000300800 */
[----:B------:R-:W-:-:S03]  /*e770*/  IADD3 R176, P2, R6, R176, RZ ;  /* 0x000000b006b07210 */ /* 0x000fc60007f5e0ff */
[----:B------:R-:W4:Y:S04]  /*e780*/  LDL.LU R183, [R1+0x3fc] ;  /* 0x0003fc0001b77983 */ /* 0x000f280000300800 */
[----:B------:R-:W-:Y:S01]  /*e790*/  STL [R1+0x43c], R176 ;  /* 0x00043cb001007387 */ /* 0x000fe20000100800 */
[----:B------:R-:W-:-:S05]  /*e7a0*/  IMAD.X R172, R2, 0x1, R172, P3 ;  /* 0x0000000102ac7824 */ /* 0x000fca00018e06ac */
[----:B------:R0:W-:Y:S04]  /*e7b0*/  STL [R1+0x460], R172 ;  /* 0x000460ac01007387 */ /* 0x0001e80000100800 */
[----:B0-----:R-:W4:Y:S01]  /*e7c0*/  LDL.LU R172, [R1+0x420] ;  /* 0x0004200001ac7983 */ /* 0x001f220000300800 */
[----:B--2---:R-:W-:-:S05]  /*e7d0*/  IADD3 R120, P3, R6, R120, RZ ;  /* 0x0000007806787210 */ /* 0x004fca0007f7e0ff */
[----:B------:R0:W-:Y:S04]  /*e7e0*/  STL [R1+0x434], R120 ;  /* 0x0004347801007387 */ /* 0x0001e80000100800 */
[----:B------:R-:W2:Y:S04]  /*e7f0*/  LDL.LU R184, [R1+0x3f4] ;  /* 0x0003f40001b87983 */ /* 0x000ea80000300800 */
[----:B------:R-:W2:Y:S04]  /*e800*/  LDL.LU R182, [R1+0x418] ;  /* 0x0004180001b67983 */ /* 0x000ea80000300800 */
[----:B------:R-:W2:Y:S01]  /*e810*/  LDL.LU R179, [R1+0x3ec] ;  /* 0x0003ec0001b37983 */ /* 0x000ea20000300800 */
[----:B---3--:R-:W-:-:S05]  /*e820*/  IMAD.X R121, R2, 0x1, R121, P4 ;  /* 0x0000000102797824 */ /* 0x008fca00020e0679 */
[----:B------:R1:W-:Y:S04]  /*e830*/  STL [R1+0x458], R121 ;  /* 0x0004587901007387 */ /* 0x0003e80000100800 */
[----:B------:R-:W3:Y:S04]  /*e840*/  LDL.LU R180, [R1+0x410] ;  /* 0x0004100001b47983 */ /* 0x000ee80000300800 */
[----:B------:R-:W3:Y:S04]  /*e850*/  LDL.LU R178, [R1+0x3e4] ;  /* 0x0003e40001b27983 */ /* 0x000ee80000300800 */
[----:B------:R-:W3:Y:S04]  /*e860*/  LDL.LU R175, [R1+0x408] ;  /* 0x0004080001af7983 */ /* 0x000ee80000300800 */
[----:B------:R-:W3:Y:S04]  /*e870*/  LDL.LU R176, [R1+0x3dc] ;  /* 0x0003dc0001b07983 */ /* 0x000ee80000300800 */
[----:B0-----:R-:W3:Y:S04]  /*e880*/  LDL.LU R120, [R1+0x400] ;  /* 0x0004000001787983 */ /* 0x001ee80000300800 */
[----:B-1----:R-:W3:Y:S01]  /*e890*/  LDL.LU R121, [R1+0x3d4] ;  /* 0x0003d40001797983 */ /* 0x002ee20000300800 */
[----:B----4-:R-:W-:-:S05]  /*e8a0*/  IADD3 R111, P4, R6, R111, RZ ;  /* 0x0000006f066f7210 */ /* 0x010fca0007f9e0ff */
[----:B------:R0:W-:Y:S04]  /*e8b0*/  STL [R1+0x42c], R111 ;  /* 0x00042c6f01007387 */ /* 0x0001e80000100800 */
[----:B0-----:R-:W4:Y:S01]  /*e8c0*/  LDL.LU R111, [R1+0x3f8] ;  /* 0x0003f800016f7983 */ /* 0x001f220000300800 */
[----:B------:R-:W-:-:S05]  /*e8d0*/  IMAD.X R119, R2, 0x1, R119, P5 ;  /* 0x0000000102777824 */ /* 0x000fca00028e0677 */
[----:B------:R0:W-:Y:S01]  /*e8e0*/  STL [R1+0x450], R119 ;  /* 0x0004507701007387 */ /* 0x0001e20000100800 */
[----:B------:R-:W-:Y:S01]  /*e8f0*/  IADD3 R192, P5, R6, R192, RZ ;  /* 0x000000c006c07210 */ /* 0x000fe20007fbe0ff */
[----:B------:R-:W-:Y:S02]  /*e900*/  IMAD.X R190, R2, 0x1, R190, P6 ;  /* 0x0000000102be7824 */ /* 0x000fe400030e06be */
[----:B0-----:R-:W4:Y:S01]  /*e910*/  LDL.LU R119, [R1+0x3cc] ;  /* 0x0003cc0001777983 */ /* 0x001f220000300800 */
[----:B------:R-:W-:Y:S01]  /*e920*/  IADD3 R187, P6, R6, R187, RZ ;  /* 0x000000bb06bb7210 */ /* 0x000fe20007fde0ff */
[----:B------:R-:W-:Y:S02]  /*e930*/  IMAD.X R188, R2, 0x1, R188, P1 ;  /* 0x0000000102bc7824 */ /* 0x000fe400008e06bc */
[----:B------:R-:W-:Y:S01]  /*e940*/  STL [R1+0x424], R192 ;  /* 0x000424c001007387 */ /* 0x000fe20000100800 */
[----:B------:R-:W-:-:S03]  /*e950*/  IADD3 R116, P1, R6, R116, RZ ;  /* 0x0000007406747210 */ /* 0x000fc60007f3e0ff */
[----:B------:R-:W-:Y:S04]  /*e960*/  STL [R1+0x448], R190 ;  /* 0x000448be01007387 */ /* 0x000fe80000100800 */
[----:B------:R0:W-:Y:S04]  /*e970*/  STL [R1+0x414], R116 ;  /* 0x0004147401007387 */ /* 0x0001e80000100800 */
[----:B------:R-:W-:Y:S04]  /*e980*/  STL [R1+0x41c], R187 ;  /* 0x00041cbb01007387 */ /* 0x000fe80000100800 */
[----:B0-----:R-:W4:Y:S01]  /*e990*/  LDL.LU R116, [R1+0x3f0] ;  /* 0x0003f00001747983 */ /* 0x001f220000300800 */
[----:B------:R-:W-:Y:S01]  /*e9a0*/  IMAD.X R186, R2, 0x1, R186, P2 ;  /* 0x0000000102ba7824 */ /* 0x000fe200010e06ba */
[----:B------:R-:W-:-:S02]  /*e9b0*/  IADD3 R117, P2, R6, R117, RZ ;  /* 0x0000007506757210 */ /* 0x000fc40007f5e0ff */
[----:B------:R-:W-:Y:S04]  /*e9c0*/  STL [R1+0x440], R188 ;  /* 0x000440bc01007387 */ /* 0x000fe80000100800 */
[----:B------:R0:W-:Y:S04]  /*e9d0*/  STL [R1+0x40c], R117 ;  /* 0x00040c7501007387 */ /* 0x0001e80000100800 */
[----:B0-----:R-:W4:Y:S01]  /*e9e0*/  LDL.LU R117, [R1+0x3c4] ;  /* 0x0003c40001757983 */ /* 0x001f220000300800 */
[----:B------:R-:W-:Y:S01]  /*e9f0*/  IMAD.X R174, R2, 0x1, R174, P3 ;  /* 0x0000000102ae7824 */ /* 0x000fe200018e06ae */
[----:B------:R-:W-:-:S02]  /*ea00*/  IADD3 R171, P3, R6, R171, RZ ;  /* 0x000000ab06ab7210 */ /* 0x000fc40007f7e0ff */
[----:B------:R-:W-:Y:S01]  /*ea10*/  STL [R1+0x438], R186 ;  /* 0x000438ba01007387 */ /* 0x000fe20000100800 */
[----:B------:R-:W-:-:S03]  /*ea20*/  IMAD.X R170, R2, 0x1, R170, P4 ;  /* 0x0000000102aa7824 */ /* 0x000fc600020e06aa */
[----:B------:R0:W-:Y:S04]  /*ea30*/  STL [R1+0x430], R174 ;  /* 0x000430ae01007387 */ /* 0x0001e80000100800 */
[----:B0-----:R-:W4:Y:S04]  /*ea40*/  LDL.LU R174, [R1+0x3e8] ;  /* 0x0003e80001ae7983 */ /* 0x001f280000300800 */
[----:B------:R0:W-:Y:S01]  /*ea50*/  STL [R1+0x404], R171 ;  /* 0x000404ab01007387 */ /* 0x0001e20000100800 */
[----:B------:R-:W-:-:S03]  /*ea60*/  IADD3 R183, P4, R6, R183, RZ ;  /* 0x000000b706b77210 */ /* 0x000fc60007f9e0ff */
[----:B0-----:R-:W4:Y:S04]  /*ea70*/  LDL.LU R171, [R1+0x3bc] ;  /* 0x0003bc0001ab7983 */ /* 0x001f280000300800 */
[----:B------:R0:W-:Y:S01]  /*ea80*/  STL [R1+0x428], R170 ;  /* 0x000428aa01007387 */ /* 0x0001e20000100800 */
[----:B------:R-:W-:-:S03]  /*ea90*/  IMAD.X R172, R2, 0x1, R172, P5 ;  /* 0x0000000102ac7824 */ /* 0x000fc600028e06ac */
[----:B0-----:R-:W4:Y:S04]  /*eaa0*/  LDL.LU R170, [R1+0x3e0] ;  /* 0x0003e00001aa7983 */ /* 0x001f280000300800 */
[----:B------:R0:W-:Y:S04]  /*eab0*/  STL [R1+0x420], R172 ;  /* 0x000420ac01007387 */ /* 0x0001e80000100800 */
[----:B0-----:R-:W4:Y:S04]  /*eac0*/  LDL.LU R172, [R1+0x3b4] ;  /* 0x0003b40001ac7983 */ /* 0x001f280000300800 */
[----:B------:R-:W-:Y:S01]  /*ead0*/  STL [R1+0x3fc], R183 ;  /* 0x0003fcb701007387 */ /* 0x000fe20000100800 */
[----:B--2---:R-:W-:Y:S01]  /*eae0*/  IADD3 R184, P5, R6, R184, RZ ;  /* 0x000000b806b87210 */ /* 0x004fe20007fbe0ff */
[----:B------:R-:W-:-:S04]  /*eaf0*/  IMAD.X R182, R2, 0x1, R182, P6 ;  /* 0x0000000102b67824 */ /* 0x000fc800030e06b6 */
[----:B------:R-:W-:Y:S01]  /*eb00*/  STL [R1+0x3f4], R184 ;  /* 0x0003f4b801007387 */ /* 0x000fe20000100800 */
[----:B------:R-:W-:-:S03]  /*eb10*/  IADD3 R179, P6, R6, R179, RZ ;  /* 0x000000b306b37210 */ /* 0x000fc60007fde0ff */
[----:B------:R-:W-:Y:S04]  /*eb20*/  STL [R1+0x418], R182 ;  /* 0x000418b601007387 */ /* 0x000fe80000100800 */
[----:B------:R-:W-:Y:S01]  /*eb30*/  STL [R1+0x3ec], R179 ;  /* 0x0003ecb301007387 */ /* 0x000fe20000100800 */
[----:B---3--:R-:W-:Y:S01]  /*eb40*/  IMAD.X R180, R2, 0x1, R180, P1 ;  /* 0x0000000102b47824 */ /* 0x008fe200008e06b4 */
[----:B------:R-:W-:-:S04]  /*eb50*/  IADD3 R178, P1, R6, R178, RZ ;  /* 0x000000b206b27210 */ /* 0x000fc80007f3e0ff */
[----:B------:R-:W-:Y:S01]  /*eb60*/  STL [R1+0x410], R180 ;  /* 0x000410b401007387 */ /* 0x000fe20000100800 */
[----:B------:R-:W-:-:S03]  /*eb70*/  IMAD.X R175, R2, 0x1, R175, P2 ;  /* 0x0000000102af7824 */ /* 0x000fc600010e06af */
[----:B------:R-:W-:Y:S01]  /*eb80*/  STL [R1+0x3e4], R178 ;  /* 0x0003e4b201007387 */ /* 0x000fe20000100800 */
[----:B------:R-:W-:Y:S01]  /*eb90*/  IADD3 R176, P2, R6, R176, RZ ;  /* 0x000000b006b07210 */ /* 0x000fe20007f5e0ff */
[----:B------:R-:W-:Y:S02]  /*eba0*/  IMAD.X R120, R2, 0x1, R120, P3 ;  /* 0x0000000102787824 */ /* 0x000fe400018e0678 */
[----:B------:R-:W-:Y:S01]  /*ebb0*/  STL [R1+0x408], R175 ;  /* 0x000408af01007387 */ /* 0x000fe20000100800 */
[----:B------:R-:W-:-:S03]  /*ebc0*/  IADD3 R121, P3, R6, R121, RZ ;  /* 0x0000007906797210 */ /* 0x000fc60007f7e0ff */
[----:B------:R0:W-:Y:S04]  /*ebd0*/  STL [R1+0x400], R120 ;  /* 0x0004007801007387 */ /* 0x0001e80000100800 */
[----:B------:R-:W-:Y:S04]  /*ebe0*/  STL [R1+0x3dc], R176 ;  /* 0x0003dcb001007387 */ /* 0x000fe80000100800 */
[----:B0-----:R-:W2:Y:S01]  /*ebf0*/  LDL.LU R120, [R1+0x3d8] ;  /* 0x0003d80001787983 */ /* 0x001ea20000300800 */
[----:B----4-:R-:W-:-:S05]  /*ec00*/  IMAD.X R111, R2, 0x1, R111, P4 ;  /* 0x00000001026f7824 */ /* 0x010fca00020e066f */
[----:B------:R0:W-:Y:S04]  /*ec10*/  STL [R1+0x3f8], R111 ;  /* 0x0003f86f01007387 */ /* 0x0001e80000100800 */
[----:B------:R1:W-:Y:S04]  /*ec20*/  STL [R1+0x3d4], R121 ;  /* 0x0003d47901007387 */ /* 0x0003e80000100800 */
[----:B0-----:R-:W3:Y:S04]  /*ec30*/  LDL.LU R111, [R1+0x3ac] ;  /* 0x0003ac00016f7983 */ /* 0x001ee80000300800 */
[----:B------:R-:W4:Y:S04]  /*ec40*/  LDL.LU R187, [R1+0x3d0] ;  /* 0x0003d00001bb7983 */ /* 0x000f280000300800 */
[----:B------:R-:W4:Y:S01]  /*ec50*/  LDL.LU R188, [R1+0x3a4] ;  /* 0x0003a40001bc7983 */ /* 0x000f220000300800 */
[----:B------:R-:W-:-:S03]  /*ec60*/  IADD3 R119, P4, R6, R119, RZ ;  /* 0x0000007706777210 */ /* 0x000fc60007f9e0ff */
[----:B------:R-:W4:Y:S04]  /*ec70*/  LDL.LU R180, [R1+0x3c8] ;  /* 0x0003c80001b47983 */ /* 0x000f280000300800 */
[----:B------:R0:W-:Y:S04]  /*ec80*/  STL [R1+0x3cc], R119 ;  /* 0x0003cc7701007387 */ /* 0x0001e80000100800 */
[----:B------:R-:W4:Y:S04]  /*ec90*/  LDL.LU R175, [R1+0x39c] ;  /* 0x00039c0001af7983 */ /* 0x000f280000300800 */
[----:B-1----:R-:W4:Y:S04]  /*eca0*/  LDL.LU R121, [R1+0x3c0] ;  /* 0x0003c00001797983 */ /* 0x002f280000300800 */
[----:B------:R-:W4:Y:S04]  /*ecb0*/  LDL.LU R176, [R1+0x394] ;  /* 0x0003940001b07983 */ /* 0x000f280000300800 */
[----:B0-----:R-:W4:Y:S01]  /*ecc0*/  LDL.LU R119, [R1+0x3b8] ;  /* 0x0003b80001777983 */ /* 0x001f220000300800 */
[----:B------:R-:W-:-:S05]  /*ecd0*/  IMAD.X R116, R2, 0x1, R116, P5 ;  /* 0x0000000102747824 */ /* 0x000fca00028e0674 */
[----:B------:R0:W-:Y:S04]  /*ece0*/  STL [R1+0x3f0], R116 ;  /* 0x0003f07401007387 */ /* 0x0001e80000100800 */
[----:B0-----:R-:W4:Y:S01]  /*ecf0*/  LDL.LU R116, [R1+0x38c] ;  /* 0x00038c0001747983 */ /* 0x001f220000300800 */
[----:B------:R-:W-:-:S05]  /*ed00*/  IADD3 R117, P5, R6, R117, RZ ;  /* 0x0000007506757210 */ /* 0x000fca0007fbe0ff */
[----:B------:R0:W-:Y:S04]  /*ed10*/  STL [R1+0x3c4], R117 ;  /* 0x0003c47501007387 */ /* 0x0001e80000100800 */
[----:B0-----:R-:W4:Y:S01]  /*ed20*/  LDL.LU R117, [R1+0x3b0] ;  /* 0x0003b00001757983 */ /* 0x001f220000300800 */
[----:B------:R-:W-:Y:S01]  /*ed30*/  IMAD.X R174, R2, 0x1, R174, P6 ;  /* 0x0000000102ae7824 */ /* 0x000fe200030e06ae */
[----:B------:R-:W-:Y:S01]  /*ed40*/  IADD3 R171, P6, R6, R171, RZ ;  /* 0x000000ab06ab7210 */ /* 0x000fe20007fde0ff */
[----:B------:R-:W-:-:S05]  /*ed50*/  IMAD.X R170, R2, 0x1, R170, P1 ;  /* 0x0000000102aa7824 */ /* 0x000fca00008e06aa */
[----:B------:R0:W-:Y:S04]  /*ed60*/  STL [R1+0x3e0], R170 ;  /* 0x0003e0aa01007387 */ /* 0x0001e80000100800 */
[----:B------:R1:W-:Y:S01]  /*ed70*/  STL [R1+0x3e8], R174 ;  /* 0x0003e8ae01007387 */ /* 0x0003e20000100800 */
[----:B------:R-:W-:-:S03]  /*ed80*/  IADD3 R172, P1, R6, R172, RZ ;  /* 0x000000ac06ac7210 */ /* 0x000fc60007f3e0ff */
[----:B0-----:R-:W4:Y:S04]  /*ed90*/  LDL.LU R170, [R1+0x384] ;  /* 0x0003840001aa7983 */ /* 0x001f280000300800 */
[----:B------:R0:W-:Y:S04]  /*eda0*/  STL [R1+0x3bc], R171 ;  /* 0x0003bcab01007387 */ /* 0x0001e80000100800 */
[----:B------:R-:W4:Y:S04]  /*edb0*/  LDL.LU R186, [R1+0x3a8] ;  /* 0x0003a80001ba7983 */ /* 0x000f280000300800 */
[----:B------:R-:W4:Y:S04]  /*edc0*/  LDL.LU R183, [R1+0x37c] ;  /* 0x00037c0001b77983 */ /* 0x000f280000300800 */
[----:B------:R-:W4:Y:S04]  /*edd0*/  LDL.LU R184, [R1+0x3a0] ;  /* 0x0003a00001b87983 */ /* 0x000f280000300800 */
[----:B------:R0:W-:Y:S04]  /*ede0*/  STL [R1+0x3b4], R172 ;  /* 0x0003b4ac01007387 */ /* 0x0001e80000100800 */
[----:B------:R-:W4:Y:S04]  /*edf0*/  LDL.LU R182, [R1+0x374] ;  /* 0x0003740001b67983 */ /* 0x000f280000300800 */
[----:B------:R-:W4:Y:S04]  /*ee00*/  LDL.LU R179, [R1+0x398] ;  /* 0x0003980001b37983 */ /* 0x000f280000300800 */
[----:B------:R-:W4:Y:S04]  /*ee10*/  LDL.LU R178, [R1+0x36c] ;  /* 0x00036c0001b27983 */ /* 0x000f280000300800 */
[----:B-1----:R-:W4:Y:S04]  /*ee20*/  LDL.LU R174, [R1+0x390] ;  /* 0x0003900001ae7983 */ /* 0x002f280000300800 */
[----:B0-----:R-:W4:Y:S04]  /*ee30*/  LDL.LU R171, [R1+0x364] ;  /* 0x0003640001ab7983 */ /* 0x001f280000300800 */
[----:B------:R-:W4:Y:S01]  /*ee40*/  LDL.LU R172, [R1+0x388] ;  /* 0x0003880001ac7983 */ /* 0x000f220000300800 */
[----:B--2---:R-:W-:-:S05]  /*ee50*/  IMAD.X R120, R2, 0x1, R120, P2 ;  /* 0x0000000102787824 */ /* 0x004fca00010e0678 */
[----:B------:R0:W-:Y:S04]  /*ee60*/  STL [R1+0x3d8], R120 ;  /* 0x0003d87801007387 */ /* 0x0001e80000100800 */
[----:B0-----:R-:W2:Y:S01]  /*ee70*/  LDL.LU R120, [R1+0x35c] ;  /* 0x00035c0001787983 */ /* 0x001ea20000300800 */
[----:B---3--:R-:W-:Y:S01]  /*ee80*/  IADD3 R111, P2, R6, R111, RZ ;  /* 0x0000006f066f7210 */ /* 0x008fe20007f5e0ff */
[----:B----4-:R-:W-:-:S04]  /*ee90*/  IMAD.X R187, R2, 0x1, R187, P3 ;  /* 0x0000000102bb7824 */ /* 0x010fc800018e06bb */
[----:B------:R0:W-:Y:S01]  /*eea0*/  STL [R1+0x3ac], R111 ;  /* 0x0003ac6f01007387 */ /* 0x0001e20000100800 */
[----:B------:R-:W-:Y:S01]  /*eeb0*/  IADD3 R188, P3, R6, R188, RZ ;  /* 0x000000bc06bc7210 */ /* 0x000fe20007f7e0ff */
[----:B------:R-:W-:Y:S02]  /*eec0*/  IMAD.X R180, R2, 0x1, R180, P4 ;  /* 0x0000000102b47824 */ /* 0x000fe400020e06b4 */
[----:B0-----:R-:W3:Y:S04]  /*eed0*/  LDL.LU R111, [R1+0x380] ;  /* 0x00038000016f7983 */ /* 0x001ee80000300800 */
[----:B------:R-:W-:Y:S01]  /*eee0*/  STL [R1+0x3d0], R187 ;  /* 0x0003d0bb01007387 */ /* 0x000fe20000100800 */
[----:B------:R-:W-:Y:S01]  /*eef0*/  IADD3 R175, P4, R6, R175, RZ ;  /* 0x000000af06af7210 */ /* 0x000fe20007f9e0ff */
[----:B------:R-:W-:-:S02]  /*ef00*/  IMAD.X R121, R2, 0x1, R121, P5 ;  /* 0x0000000102797824 */ /* 0x000fc400028e0679 */
[----:B------:R-:W-:Y:S04]  /*ef10*/  STL [R1+0x3a4], R188 ;  /* 0x0003a4bc01007387 */ /* 0x000fe80000100800 */
[----:B------:R0:W-:Y:S01]  /*ef20*/  STL [R1+0x3c0], R121 ;  /* 0x0003c07901007387 */ /* 0x0001e20000100800 */
[----:B------:R-:W-:-:S03]  /*ef30*/  IMAD.X R119, R2, 0x1, R119, P6 ;  /* 0x0000000102777824 */ /* 0x000fc600030e0677 */
[----:B------:R-:W-:Y:S01]  /*ef40*/  STL [R1+0x3c8], R180 ;  /* 0x0003c8b401007387 */ /* 0x000fe20000100800 */
[----:B------:R-:W-:-:S03]  /*ef50*/  IADD3 R176, P5, R6, R176, RZ ;  /* 0x000000b006b07210 */ /* 0x000fc60007fbe0ff */
[----:B0-----:R-:W4:Y:S04]  /*ef60*/  LDL.LU R121, [R1+0x354] ;  /* 0x0003540001797983 */ /* 0x001f280000300800 */
[----:B------:R-:W-:Y:S04]  /*ef70*/  STL [R1+0x39c], R175 ;  /* 0x00039caf01007387 */ /* 0x000fe80000100800 */
[----:B------:R0:W-:Y:S01]  /*ef80*/  STL [R1+0x3b8], R119 ;  /* 0x0003b87701007387 */ /* 0x0001e20000100800 */
[----:B------:R-:W-:-:S03]  /*ef90*/  IADD3 R116, P6, R6, R116, RZ ;  /* 0x0000007406747210 */ /* 0x000fc60007fde0ff */
[----:B0-----:R-:W4:Y:S04]  /*efa0*/  LDL.LU R119, [R1+0x378] ;  /* 0x0003780001777983 */ /* 0x001f280000300800 */
[----:B------:R-:W-:Y:S04]  /*efb0*/  STL [R1+0x394], R176 ;  /* 0x000394b001007387 */ /* 0x000fe80000100800 */
[----:B------:R0:W-:Y:S04]  /*efc0*/  STL [R1+0x38c], R116 ;  /* 0x00038c7401007387 */ /* 0x0001e80000100800 */
[----:B0-----:R-:W4:Y:S01]  /*efd0*/  LDL.LU R116, [R1+0x34c] ;  /* 0x00034c0001747983 */ /* 0x001f220000300800 */
[----:B------:R-:W-:-:S03]  /*efe0*/  IMAD.X R117, R2, 0x1, R117, P1 ;  /* 0x0000000102757824 */ /* 0x000fc600008e0675 */
[----:B------:R-:W4:Y:S04]  /*eff0*/  LDL.LU R180, [R1+0x370] ;  /* 0x0003700001b47983 */ /* 0x000f280000300800 */
[----:B------:R-:W4:Y:S04]  /*f000*/  LDL.LU R175, [R1+0x344] ;  /* 0x0003440001af7983 */ /* 0x000f280000300800 */
[----:B------:R0:W-:Y:S04]  /*f010*/  STL [R1+0x3b0], R117 ;  /* 0x0003b07501007387 */ /* 0x0001e80000100800 */
[----:B0-----:R-:W4:Y:S04]  /*f020*/  LDL.LU R117, [R1+0x368] ;  /* 0x0003680001757983 */ /* 0x001f280000300800 */
[----:B------:R-:W4:Y:S01]  /*f030*/  LDL.LU R176, [R1+0x33c] ;  /* 0x00033c0001b07983 */ /* 0x000f220000300800 */
[----:B------:R-:W-:-:S05]  /*f040*/  IADD3 R170, P1, R6, R170, RZ ;  /* 0x000000aa06aa7210 */ /* 0x000fca0007f3e0ff */
[----:B------:R0:W-:Y:S01]  /*f050*/  STL [R1+0x384], R170 ;  /* 0x000384aa01007387 */ /* 0x0001e20000100800 */
[----:B------:R-:W-:Y:S01]  /*f060*/  IMAD.X R186, R2, 0x1, R186, P2 ;  /* 0x0000000102ba7824 */ /* 0x000fe200010e06ba */
[----:B------:R-:W-:Y:S02]  /*f070*/  IADD3 R183, P2, R6, R183, RZ ;  /* 0x000000b706b77210 */ /* 0x000fe40007f5e0ff */
[----:B0-----:R-:W4:Y:S01]  /*f080*/  LDL.LU R170, [R1+0x360] ;  /* 0x0003600001aa7983 */ /* 0x001f220000300800 */
[----:B------:R-:W-:-:S03]  /*f090*/  IMAD.X R184, R2, 0x1, R184, P3 ;  /* 0x0000000102b87824 */ /* 0x000fc600018e06b8 */
        /* <DEDUP_REMOVED lines=12> */
[----:B------:R0:W-:Y:S04]  /*f160*/  STL [R1+0x388], R172 ;  /* 0x000388ac01007387 */ /* 0x0001e80000100800 */
[----:B------:R-:W-:Y:S04]  /*f170*/  STL [R1+0x390], R174 ;  /* 0x000390ae01007387 */ /* 0x000fe80000100800 */
[----:B0-----:R-:W4:Y:S04]  /*f180*/  LDL.LU R172, [R1+0x334] ;  /* 0x0003340001ac7983 */ /* 0x001f280000300800 */
[----:B------:R-:W-:Y:S01]  /*f190*/  STL [R1+0x364], R171 ;  /* 0x000364ab01007387 */ /* 0x000fe20000100800 */
[----:B--2---:R-:W-:-:S05]  /*f1a0*/  IADD3 R120, P6, R6, R120, RZ ;  /* 0x0000007806787210 */ /* 0x004fca0007fde0ff */
[----:B------:R0:W-:Y:S04]  /*f1b0*/  STL [R1+0x35c], R120 ;  /* 0x00035c7801007387 */ /* 0x0001e80000100800 */
[----:B0-----:R-:W2:Y:S04]  /*f1c0*/  LDL.LU R120, [R1+0x358] ;  /* 0x0003580001787983 */ /* 0x001ea80000300800 */
[----:B------:R-:W2:Y:S04]  /*f1d0*/  LDL.LU R187, [R1+0x32c] ;  /* 0x00032c0001bb7983 */ /* 0x000ea80000300800 */
[----:B------:R-:W2:Y:S04]  /*f1e0*/  LDL.LU R188, [R1+0x350] ;  /* 0x0003500001bc7983 */ /* 0x000ea80000300800 */
[----:B------:R-:W2:Y:S01]  /*f1f0*/  LDL.LU R178, [R1+0x324] ;  /* 0x0003240001b27983 */ /* 0x000ea20000300800 */
[----:B---3--:R-:W-:-:S05]  /*f200*/  IMAD.X R111, R2, 0x1, R111, P1 ;  /* 0x00000001026f7824 */ /* 0x008fca00008e066f */
[----:B------:R0:W-:Y:S04]  /*f210*/  STL [R1+0x380], R111 ;  /* 0x0003806f01007387 */ /* 0x0001e80000100800 */
[----:B------:R-:W3:Y:S04]  /*f220*/  LDL.LU R174, [R1+0x348] ;  /* 0x0003480001ae7983 */ /* 0x000ee80000300800 */
[----:B0-----:R-:W3:Y:S04]  /*f230*/  LDL.LU R111, [R1+0x31c] ;  /* 0x00031c00016f7983 */ /* 0x001ee80000300800 */
[----:B------:R-:W3:Y:S01]  /*f240*/  LDL.LU R171, [R1+0x340] ;  /* 0x0003400001ab7983 */ /* 0x000ee20000300800 */
[----:B----4-:R-:W-:-:S05]  /*f250*/  IADD3 R121, P1, R6, R121, RZ ;  /* 0x0000007906797210 */ /* 0x010fca0007f3e0ff */
[----:B------:R0:W-:Y:S04]  /*f260*/  STL [R1+0x354], R121 ;  /* 0x0003547901007387 */ /* 0x0001e80000100800 */
[----:B0-----:R-:W4:Y:S01]  /*f270*/  LDL.LU R121, [R1+0x314] ;  /* 0x0003140001797983 */ /* 0x001f220000300800 */
[----:B------:R-:W-:-:S05]  /*f280*/  IMAD.X R119, R2, 0x1, R119, P2 ;  /* 0x0000000102777824 */ /* 0x000fca00010e0677 */
[----:B------:R0:W-:Y:S04]  /*f290*/  STL [R1+0x378], R119 ;  /* 0x0003787701007387 */ /* 0x0001e80000100800 */
[----:B0-----:R-:W4:Y:S01]  /*f2a0*/  LDL.LU R119, [R1+0x338] ;  /* 0x0003380001777983 */ /* 0x001f220000300800 */
[----:B------:R-:W-:-:S05]  /*f2b0*/  IADD3 R116, P2, R6, R116, RZ ;  /* 0x0000007406747210 */ /* 0x000fca0007f5e0ff */
[----:B------:R0:W-:Y:S04]  /*f2c0*/  STL [R1+0x34c], R116 ;  /* 0x00034c7401007387 */ /* 0x0001e80000100800 */
[----:B0-----:R-:W4:Y:S01]  /*f2d0*/  LDL.LU R116, [R1+0x30c] ;  /* 0x00030c0001747983 */ /* 0x001f220000300800 */
[C---:B------:R-:W-:Y:S02]  /*f2e0*/  IMAD.X R180, R2.reuse, 0x1, R180, P3 ;  /* 0x0000000102b47824 */ /* 0x040fe400018e06b4 */
[----:B------:R-:W-:-:S05]  /*f2f0*/  IMAD.X R117, R2, 0x1, R117, P4 ;  /* 0x0000000102757824 */ /* 0x000fca00020e0675 */
[----:B------:R0:W-:Y:S04]  /*f300*/  STL [R1+0x368], R117 ;  /* 0x0003687501007387 */ /* 0x0001e80000100800 */
[----:B------:R1:W-:Y:S04]  /*f310*/  STL [R1+0x370], R180 ;  /* 0x000370b401007387 */ /* 0x0003e80000100800 */
[----:B0-----:R-:W4:Y:S01]  /*f320*/  LDL.LU R117, [R1+0x330] ;  /* 0x0003300001757983 */ /* 0x001f220000300800 */
[C---:B------:R-:W-:Y:S02]  /*f330*/  IADD3 R175, P3, R6.reuse, R175, RZ ;  /* 0x000000af06af7210 */ /* 0x040fe40007f7e0ff */
[----:B------:R-:W-:-:S03]  /*f340*/  IADD3 R176, P4, R6, R176, RZ ;  /* 0x000000b006b07210 */ /* 0x000fc60007f9e0ff */
[----:B------:R0:W-:Y:S04]  /*f350*/  STL [R1+0x344], R175 ;  /* 0x000344af01007387 */ /* 0x0001e80000100800 */
[----:B------:R-:W4:Y:S04]  /*f360*/  LDL.LU R186, [R1+0x304] ;  /* 0x0003040001ba7983 */ /* 0x000f280000300800 */
[----:B------:R-:W4:Y:S01]  /*f370*/  LDL.LU R183, [R1+0x328] ;  /* 0x0003280001b77983 */ /* 0x000f220000300800 */
[----:B------:R-:W-:-:S03]  /*f380*/  IMAD.X R170, R2, 0x1, R170, P5 ;  /* 0x0000000102aa7824 */ /* 0x000fc600028e06aa */
[----:B------:R0:W-:Y:S04]  /*f390*/  STL [R1+0x33c], R176 ;  /* 0x00033cb001007387 */ /* 0x0001e80000100800 */
[----:B------:R-:W4:Y:S04]  /*f3a0*/  LDL.LU R184, [R1+0x2fc] ;  /* 0x0002fc0001b87983 */ /* 0x000f280000300800 */
[----:B------:R0:W-:Y:S04]  /*f3b0*/  STL [R1+0x360], R170 ;  /* 0x000360aa01007387 */ /* 0x0001e80000100800 */
[----:B------:R-:W4:Y:S04]  /*f3c0*/  LDL.LU R182, [R1+0x320] ;  /* 0x0003200001b67983 */ /* 0x000f280000300800 */
[----:B------:R-:W4:Y:S04]  /*f3d0*/  LDL.LU R179, [R1+0x2f4] ;  /* 0x0002f40001b37983 */ /* 0x000f280000300800 */
[----:B-1----:R-:W4:Y:S04]  /*f3e0*/  LDL.LU R180, [R1+0x318] ;  /* 0x0003180001b47983 */ /* 0x002f280000300800 */
[----:B0-----:R-:W4:Y:S04]  /*f3f0*/  LDL.LU R175, [R1+0x2ec] ;  /* 0x0002ec0001af7983 */ /* 0x001f280000300800 */
[----:B------:R-:W4:Y:S04]  /*f400*/  LDL.LU R176, [R1+0x310] ;  /* 0x0003100001b07983 */ /* 0x000f280000300800 */
[----:B------:R-:W4:Y:S01]  /*f410*/  LDL.LU R170, [R1+0x2e4] ;  /* 0x0002e40001aa7983 */ /* 0x000f220000300800 */
[----:B------:R-:W-:-:S05]  /*f420*/  IADD3 R172, P5, R6, R172, RZ ;  /* 0x000000ac06ac7210 */ /* 0x000fca0007fbe0ff */
[----:B------:R0:W-:Y:S04]  /*f430*/  STL [R1+0x334], R172 ;  /* 0x000334ac01007387 */ /* 0x0001e80000100800 */
[----:B0-----:R-:W4:Y:S01]  /*f440*/  LDL.LU R172, [R1+0x308] ;  /* 0x0003080001ac7983 */ /* 0x001f220000300800 */
[----:B--2---:R-:W-:Y:S01]  /*f450*/  IMAD.X R120, R2, 0x1, R120, P6 ;  /* 0x0000000102787824 */ /* 0x004fe200030e0678 */
[----:B------:R-:W-:-:S04]  /*f460*/  IADD3 R187, P6, R6, R187, RZ ;  /* 0x000000bb06bb7210 */ /* 0x000fc80007fde0ff */
[----:B------:R0:W-:Y:S01]  /*f470*/  STL [R1+0x358], R120 ;  /* 0x0003587801007387 */ /* 0x0001e20000100800 */
[----:B------:R-:W-:Y:S01]  /*f480*/  IMAD.X R188, R2, 0x1, R188, P1 ;  /* 0x0000000102bc7824 */ /* 0x000fe200008e06bc */
[----:B------:R-:W-:Y:S02]  /*f490*/  IADD3 R178, P1, R6, R178, RZ ;  /* 0x000000b206b27210 */ /* 0x000fe40007f3e0ff */
[----:B0-----:R-:W2:Y:S04]  /*f4a0*/  LDL.LU R120, [R1+0x2dc] ;  /* 0x0002dc0001787983 */ /* 0x001ea80000300800 */
[----:B------:R-:W-:Y:S04]  /*f4b0*/  STL [R1+0x32c], R187 ;  /* 0x00032cbb01007387 */ /* 0x000fe80000100800 */
[----:B------:R-:W-:Y:S01]  /*f4c0*/  STL [R1+0x350], R188 ;  /* 0x000350bc01007387 */ /* 0x000fe20000100800 */
[----:B---3--:R-:W-:Y:S01]  /*f4d0*/  IMAD.X R174, R2, 0x1, R174, P2 ;  /* 0x0000000102ae7824 */ /* 0x008fe200010e06ae */
[----:B------:R-:W-:Y:S01]  /*f4e0*/  IADD3 R111, P2, R6, R111, RZ ;  /* 0x0000006f066f7210 */ /* 0x000fe20007f5e0ff */
[----:B------:R-:W-:-:S04]  /*f4f0*/  IMAD.X R171, R2, 0x1, R171, P3 ;  /* 0x0000000102ab7824 */ /* 0x000fc800018e06ab */
[----:B------:R0:W-:Y:S04]  /*f500*/  STL [R1+0x31c], R111 ;  /* 0x00031c6f01007387 */ /* 0x0001e80000100800 */
[----:B------:R-:W-:Y:S04]  /*f510*/  STL [R1+0x324], R178 ;  /* 0x000324b201007387 */ /* 0x000fe80000100800 */
[----:B0-----:R-:W3:Y:S04]  /*f520*/  LDL.LU R111, [R1+0x300] ;  /* 0x00030000016f7983 */ /* 0x001ee80000300800 */
[----:B------:R-:W-:Y:S01]  /*f530*/  STL [R1+0x348], R174 ;  /* 0x000348ae01007387 */ /* 0x000fe20000100800 */
[----:B----4-:R-:W-:-:S05]  /*f540*/  IADD3 R121, P3, R6, R121, RZ ;  /* 0x0000007906797210 */ /* 0x010fca0007f7e0ff */
[----:B------:R0:W-:Y:S04]  /*f550*/  STL [R1+0x314], R121 ;  /* 0x0003147901007387 */ /* 0x0001e80000100800 */
[----:B0-----:R-:W4:Y:S01]  /*f560*/  LDL.LU R121, [R1+0x2d4] ;  /* 0x0002d40001797983 */ /* 0x001f220000300800 */
[----:B------:R-:W-:-:S03]  /*f570*/  IMAD.X R119, R2, 0x1, R119, P4 ;  /* 0x0000000102777824 */ /* 0x000fc600020e0677 */
[----:B------:R-:W-:Y:S04]  /*f580*/  STL [R1+0x340], R171 ;  /* 0x000340ab01007387 */ /* 0x000fe80000100800 */
[----:B------:R0:W-:Y:S04]  /*f590*/  STL [R1+0x338], R119 ;  /* 0x0003387701007387 */ /* 0x0001e80000100800 */
[----:B0-----:R-:W4:Y:S01]  /*f5a0*/  LDL.LU R119, [R1+0x2f8] ;  /* 0x0002f80001777983 */ /* 0x001f220000300800 */
[----:B------:R-:W-:-:S03]  /*f5b0*/  IADD3 R116, P4, R6, R116, RZ ;  /* 0x0000007406747210 */ /* 0x000fc60007f9e0ff */
[----:B------:R-:W4:Y:S04]  /*f5c0*/  LDL.LU R178, [R1+0x2cc] ;  /* 0x0002cc0001b27983 */ /* 0x000f280000300800 */
[----:B------:R-:W4:Y:S04]  /*f5d0*/  LDL.LU R174, [R1+0x2f0] ;  /* 0x0002f00001ae7983 */ /* 0x000f280000300800 */
[----:B------:R0:W-:Y:S04]  /*f5e0*/  STL [R1+0x30c], R116 ;  /* 0x00030c7401007387 */ /* 0x0001e80000100800 */
[----:B0-----:R-:W4:Y:S01]  /*f5f0*/  LDL.LU R116, [R1+0x2c4] ;  /* 0x0002c40001747983 */ /* 0x001f220000300800 */
[----:B------:R-:W-:-:S03]  /*f600*/  IMAD.X R117, R2, 0x1, R117, P5 ;  /* 0x0000000102757824 */ /* 0x000fc600028e0675 */
[----:B------:R-:W4:Y:S04]  /*f610*/  LDL.LU R171, [R1+0x2e8] ;  /* 0x0002e80001ab7983 */ /* 0x000f280000300800 */
[----:B------:R0:W-:Y:S04]  /*f620*/  STL [R1+0x330], R117 ;  /* 0x0003307501007387 */ /* 0x0001e80000100800 */
[----:B0-----:R-:W4:Y:S01]  /*f630*/  LDL.LU R117, [R1+0x2bc] ;  /* 0x0002bc0001757983 */ /* 0x001f220000300800 */
[----:B------:R-:W-:Y:S01]  /*f640*/  IADD3 R186, P5, R6, R186, RZ ;  /* 0x000000ba06ba7210 */ /* 0x000fe20007fbe0ff */
[----:B------:R-:W-:-:S04]  /*f650*/  IMAD.X R183, R2, 0x1, R183, P6 ;  /* 0x0000000102b77824 */ /* 0x000fc800030e06b7 */
        /* <DEDUP_REMOVED lines=9> */
[----:B------:R-:W-:Y:S01]  /*f6f0*/  IADD3 R175, P2, R6, R175, RZ ;  /* 0x000000af06af7210 */ /* 0x000fe20007f5e0ff */
[----:B------:R-:W-:Y:S01]  /*f700*/  IMAD.X R176, R2, 0x1, R176, P3 ;  /* 0x0000000102b07824 */ /* 0x000fe200018e06b0 */
[----:B------:R-:W-:Y:S01]  /*f710*/  IADD3 R170, P3, R6, R170, RZ ;  /* 0x000000aa06aa7210 */ /* 0x000fe20007f7e0ff */
[----:B------:R-:W-:Y:S04]  /*f720*/  STL [R1+0x318], R180 ;  /* 0x000318b401007387 */ /* 0x000fe80000100800 */
[----:B------:R0:W-:Y:S04]  /*f730*/  STL [R1+0x2e4], R170 ;  /* 0x0002e4aa01007387 */ /* 0x0001e80000100800 */
[----:B------:R-:W-:Y:S04]  /*f740*/  STL [R1+0x2ec], R175 ;  /* 0x0002ecaf01007387 */ /* 0x000fe80000100800 */
[----:B0-----:R-:W4:Y:S04]  /*f750*/  LDL.LU R170, [R1+0x2e0] ;  /* 0x0002e00001aa7983 */ /* 0x001f280000300800 */
[----:B------:R-:W-:Y:S01]  /*f760*/  STL [R1+0x310], R176 ;  /* 0x000310b001007387 */ /* 0x000fe20000100800 */
[----:B------:R-:W-:-:S05]  /*f770*/  IMAD.X R172, R2, 0x1, R172, P4 ;  /* 0x0000000102ac7824 */ /* 0x000fca00020e06ac */
[----:B------:R0:W-:Y:S04]  /*f780*/  STL [R1+0x308], R172 ;  /* 0x000308ac01007387 */ /* 0x0001e80000100800 */
[----:B0-----:R-:W4:Y:S04]  /*f790*/  LDL.LU R172, [R1+0x2b4] ;  /* 0x0002b40001ac7983 */ /* 0x001f280000300800 */
[----:B------:R-:W4:Y:S04]  /*f7a0*/  LDL.LU R187, [R1+0x2d8] ;  /* 0x0002d80001bb7983 */ /* 0x000f280000300800 */
[----:B------:R-:W4:Y:S04]  /*f7b0*/  LDL.LU R188, [R1+0x2ac] ;  /* 0x0002ac0001bc7983 */ /* 0x000f280000300800 */
[----:B------:R-:W4:Y:S01]  /*f7c0*/  LDL.LU R186, [R1+0x2d0] ;  /* 0x0002d00001ba7983 */ /* 0x000f220000300800 */
[----:B--2---:R-:W-:-:S05]  /*f7d0*/  IADD3 R120, P4, R6, R120, RZ ;  /* 0x0000007806787210 */ /* 0x004fca0007f9e0ff */
[----:B------:R0:W-:Y:S04]  /*f7e0*/  STL [R1+0x2dc], R120 ;  /* 0x0002dc7801007387 */ /* 0x0001e80000100800 */
[----:B------:R-:W2:Y:S04]  /*f7f0*/  LDL.LU R175, [R1+0x2a4] ;  /* 0x0002a40001af7983 */ /* 0x000ea80000300800 */
[----:B0-----:R-:W2:Y:S04]  /*f800*/  LDL.LU R120, [R1+0x2c8] ;  /* 0x0002c80001787983 */ /* 0x001ea80000300800 */
[----:B------:R-:W2:Y:S01]  /*f810*/  LDL.LU R176, [R1+0x29c] ;  /* 0x00029c0001b07983 */ /* 0x000ea20000300800 */
[----:B---3--:R-:W-:-:S05]  /*f820*/  IMAD.X R111, R2, 0x1, R111, P5 ;  /* 0x00000001026f7824 */ /* 0x008fca00028e066f */
[----:B------:R0:W-:Y:S04]  /*f830*/  STL [R1+0x300], R111 ;  /* 0x0003006f01007387 */ /* 0x0001e80000100800 */
[----:B0-----:R-:W3:Y:S01]  /*f840*/  LDL.LU R111, [R1+0x2c0] ;  /* 0x0002c000016f7983 */ /* 0x001ee20000300800 */
[----:B----4-:R-:W-:-:S05]  /*f850*/  IADD3 R121, P5, R6, R121, RZ ;  /* 0x0000007906797210 */ /* 0x010fca0007fbe0ff */
[----:B------:R0:W-:Y:S04]  /*f860*/  STL [R1+0x2d4], R121 ;  /* 0x0002d47901007387 */ /* 0x0001e80000100800 */
[----:B0-----:R-:W4:Y:S01]  /*f870*/  LDL.LU R121, [R1+0x294] ;  /* 0x0002940001797983 */ /* 0x001f220000300800 */
[----:B------:R-:W-:Y:S01]  /*f880*/  IMAD.X R119, R2, 0x1, R119, P6 ;  /* 0x0000000102777824 */ /* 0x000fe200030e0677 */
[----:B------:R-:W-:-:S04]  /*f890*/  IADD3 R178, P6, R6, R178, RZ ;  /* 0x000000b206b27210 */ /* 0x000fc80007fde0ff */
[----:B------:R0:W-:Y:S01]  /*f8a0*/  STL [R1+0x2f8], R119 ;  /* 0x0002f87701007387 */ /* 0x0001e20000100800 */
[----:B------:R-:W-:-:S03]  /*f8b0*/  IMAD.X R174, R2, 0x1, R174, P1 ;  /* 0x0000000102ae7824 */ /* 0x000fc600008e06ae */
[----:B0-----:R-:W4:Y:S01]  /*f8c0*/  LDL.LU R119, [R1+0x2b8] ;  /* 0x0002b80001777983 */ /* 0x001f220000300800 */
[----:B------:R-:W-:-:S05]  /*f8d0*/  IADD3 R116, P1, R6, R116, RZ ;  /* 0x0000007406747210 */ /* 0x000fca0007f3e0ff */
[----:B------:R0:W-:Y:S04]  /*f8e0*/  STL [R1+0x2c4], R116 ;  /* 0x0002c47401007387 */ /* 0x0001e80000100800 */
[----:B------:R1:W-:Y:S04]  /*f8f0*/  STL [R1+0x2cc], R178 ;  /* 0x0002ccb201007387 */ /* 0x0003e80000100800 */
[----:B0-----:R-:W4:Y:S01]  /*f900*/  LDL.LU R116, [R1+0x28c] ;  /* 0x00028c0001747983 */ /* 0x001f220000300800 */
[----:B------:R-:W-:Y:S01]  /*f910*/  IMAD.X R171, R2, 0x1, R171, P2 ;  /* 0x0000000102ab7824 */ /* 0x000fe200010e06ab */
[----:B------:R-:W-:-:S02]  /*f920*/  IADD3 R117, P2, R6, R117, RZ ;  /* 0x0000007506757210 */ /* 0x000fc40007f5e0ff */
[----:B------:R0:W-:Y:S04]  /*f930*/  STL [R1+0x2f0], R174 ;  /* 0x0002f0ae01007387 */ /* 0x0001e80000100800 */
[----:B------:R-:W4:Y:S04]  /*f940*/  LDL.LU R183, [R1+0x2b0] ;  /* 0x0002b00001b77983 */ /* 0x000f280000300800 */
[----:B------:R-:W4:Y:S04]  /*f950*/  LDL.LU R184, [R1+0x284] ;  /* 0x0002840001b87983 */ /* 0x000f280000300800 */
        /* <DEDUP_REMOVED lines=9> */
[----:B------:R-:W-:-:S05]  /*f9f0*/  IMAD.X R170, R2, 0x1, R170, P3 ;  /* 0x0000000102aa7824 */ /* 0x000fca00018e06aa */
[----:B------:R0:W-:Y:S04]  /*fa00*/  STL [R1+0x2e0], R170 ;  /* 0x0002e0aa01007387 */ /* 0x0001e80000100800 */
[----:B0-----:R-:W4:Y:S01]  /*fa10*/  LDL.LU R170, [R1+0x264] ;  /* 0x0002640001aa7983 */ /* 0x001f220000300800 */
[----:B------:R-:W-:Y:S01]  /*fa20*/  IADD3 R172, P3, R6, R172, RZ ;  /* 0x000000ac06ac7210 */ /* 0x000fe20007f7e0ff */
[----:B------:R-:W-:-:S04]  /*fa30*/  IMAD.X R187, R2, 0x1, R187, P4 ;  /* 0x0000000102bb7824 */ /* 0x000fc800020e06bb */
[----:B------:R0:W-:Y:S01]  /*fa40*/  STL [R1+0x2b4], R172 ;  /* 0x0002b4ac01007387 */ /* 0x0001e20000100800 */
[----:B------:R-:W-:Y:S01]  /*fa50*/  IADD3 R188, P4, R6, R188, RZ ;  /* 0x000000bc06bc7210 */ /* 0x000fe20007f9e0ff */
[----:B------:R-:W-:Y:S02]  /*fa60*/  IMAD.X R186, R2, 0x1, R186, P5 ;  /* 0x0000000102ba7824 */ /* 0x000fe400028e06ba */
[----:B0-----:R-:W4:Y:S04]  /*fa70*/  LDL.LU R172, [R1+0x288] ;  /* 0x0002880001ac7983 */ /* 0x001f280000300800 */
[----:B------:R-:W-:Y:S04]  /*fa80*/  STL [R1+0x2d8], R187 ;  /* 0x0002d8bb01007387 */ /* 0x000fe80000100800 */
[----:B------:R-:W-:Y:S01]  /*fa90*/  STL [R1+0x2ac], R188 ;  /* 0x0002acbc01007387 */ /* 0x000fe20000100800 */
[----:B--2---:R-:W-:Y:S01]  /*faa0*/  IADD3 R175, P5, R6, R175, RZ ;  /* 0x000000af06af7210 */ /* 0x004fe20007fbe0ff */
[----:B------:R-:W-:-:S05]  /*fab0*/  IMAD.X R120, R2, 0x1, R120, P6 ;  /* 0x0000000102787824 */ /* 0x000fca00030e0678 */
[----:B------:R0:W-:Y:S01]  /*fac0*/  STL [R1+0x2c8], R120 ;  /* 0x0002c87801007387 */ /* 0x0001e20000100800 */
[----:B------:R-:W-:-:S03]  /*fad0*/  IADD3 R176, P6, R6, R176, RZ ;  /* 0x000000b006b07210 */ /* 0x000fc60007fde0ff */
[----:B------:R-:W-:Y:S04]  /*fae0*/  STL [R1+0x2d0], R186 ;  /* 0x0002d0ba01007387 */ /* 0x000fe80000100800 */
[----:B0-----:R-:W2:Y:S04]  /*faf0*/  LDL.LU R120, [R1+0x25c] ;  /* 0x00025c0001787983 */ /* 0x001ea80000300800 */
[----:B------:R-:W-:Y:S01]  /*fb00*/  STL [R1+0x2a4], R175 ;  /* 0x0002a4af01007387 */ /* 0x000fe20000100800 */
[----:B---3--:R-:W-:-:S05]  /*fb10*/  IMAD.X R111, R2, 0x1, R111, P1 ;  /* 0x00000001026f7824 */ /* 0x008fca00008e066f */
[----:B------:R0:W-:Y:S04]  /*fb20*/  STL [R1+0x2c0], R111 ;  /* 0x0002c06f01007387 */ /* 0x0001e80000100800 */
[----:B0-----:R-:W3:Y:S04]  /*fb30*/  LDL.LU R111, [R1+0x280] ;  /* 0x00028000016f7983 */ /* 0x001ee80000300800 */
[----:B------:R-:W-:Y:S01]  /*fb40*/  STL [R1+0x29c], R176 ;  /* 0x00029cb001007387 */ /* 0x000fe20000100800 */
[----:B----4-:R-:W-:-:S05]  /*fb50*/  IADD3 R121, P1, R6, R121, RZ ;  /* 0x0000007906797210 */ /* 0x010fca0007f3e0ff */
[----:B------:R0:W-:Y:S04]  /*fb60*/  STL [R1+0x294], R121 ;  /* 0x0002947901007387 */ /* 0x0001e80000100800 */
[----:B0-----:R-:W4:Y:S01]  /*fb70*/  LDL.LU R121, [R1+0x254] ;  /* 0x0002540001797983 */ /* 0x001f220000300800 */
[----:B------:R-:W-:-:S03]  /*fb80*/  IMAD.X R119, R2, 0x1, R119, P2 ;  /* 0x0000000102777824 */ /* 0x000fc600010e0677 */
[----:B------:R-:W4:Y:S04]  /*fb90*/  LDL.LU R175, [R1+0x278] ;  /* 0x0002780001af7983 */ /* 0x000f280000300800 */
[----:B------:R-:W4:Y:S04]  /*fba0*/  LDL.LU R176, [R1+0x24c] ;  /* 0x00024c0001b07983 */ /* 0x000f280000300800 */
[----:B------:R0:W-:Y:S04]  /*fbb0*/  STL [R1+0x2b8], R119 ;  /* 0x0002b87701007387 */ /* 0x0001e80000100800 */
[----:B0-----:R-:W4:Y:S01]  /*fbc0*/  LDL.LU R119, [R1+0x270] ;  /* 0x0002700001777983 */ /* 0x001f220000300800 */
[----:B------:R-:W-:-:S05]  /*fbd0*/  IADD3 R116, P2, R6, R116, RZ ;  /* 0x0000007406747210 */ /* 0x000fca0007f5e0ff */
[----:B------:R0:W-:Y:S04]  /*fbe0*/  STL [R1+0x28c], R116 ;  /* 0x00028c7401007387 */ /* 0x0001e80000100800 */
[----:B0-----:R-:W4:Y:S01]  /*fbf0*/  LDL.LU R116, [R1+0x244] ;  /* 0x0002440001747983 */ /* 0x001f220000300800 */
[----:B------:R-:W-:Y:S01]  /*fc00*/  IMAD.X R183, R2, 0x1, R183, P3 ;  /* 0x0000000102b77824 */ /* 0x000fe200018e06b7 */
[----:B------:R-:W-:Y:S01]  /*fc10*/  IADD3 R184, P3, R6, R184, RZ ;  /* 0x000000b806b87210 */ /* 0x000fe20007f7e0ff */
[----:B------:R-:W-:-:S03]  /*fc20*/  IMAD.X R182, R2, 0x1, R182, P4 ;  /* 0x0000000102b67824 */ /* 0x000fc600020e06b6 */
[----:B------:R-:W-:Y:S04]  /*fc30*/  STL [R1+0x2b0], R183 ;  /* 0x0002b0b701007387 */ /* 0x000fe80000100800 */
        /* <DEDUP_REMOVED lines=9> */
[----:B------:R-:W-:-:S05]  /*fcd0*/  IMAD.X R117, R2, 0x1, R117, P1 ;  /* 0x0000000102757824 */ /* 0x000fca00008e0675 */
[----:B------:R0:W-:Y:S04]  /*fce0*/  STL [R1+0x290], R117 ;  /* 0x0002907501007387 */ /* 0x0001e80000100800 */
[----:B------:R-:W-:Y:S04]  /*fcf0*/  STL [R1+0x298], R174 ;  /* 0x000298ae01007387 */ /* 0x000fe80000100800 */
[----:B0-----:R-:W4:Y:S01]  /*fd00*/  LDL.LU R117, [R1+0x268] ;  /* 0x0002680001757983 */ /* 0x001f220000300800 */
[C---:B------:R-:W-:Y:S02]  /*fd10*/  IADD3 R171, P6, R6.reuse, R171, RZ ;  /* 0x000000ab06ab7210 */ /* 0x040fe40007fde0ff */
[----:B------:R-:W-:-:S03]  /*fd20*/  IADD3 R170, P1, R6, R170, RZ ;  /* 0x000000aa06aa7210 */ /* 0x000fc60007f3e0ff */
[----:B------:R-:W-:Y:S04]  /*fd30*/  STL [R1+0x26c], R171 ;  /* 0x00026cab01007387 */ /* 0x000fe80000100800 */
[----:B------:R0:W-:Y:S04]  /*fd40*/  STL [R1+0x264], R170 ;  /* 0x000264aa01007387 */ /* 0x0001e80000100800 */
[----:B0-----:R-:W4:Y:S04]  /*fd50*/  LDL.LU R170, [R1+0x23c] ;  /* 0x00023c0001aa7983 */ /* 0x001f280000300800 */
[----:B------:R-:W4:Y:S04]  /*fd60*/  LDL.LU R190, [R1+0x260] ;  /* 0x0002600001be7983 */ /* 0x000f280000300800 */
[----:B------:R-:W4:Y:S01]  /*fd70*/  LDL.LU R187, [R1+0x234] ;  /* 0x0002340001bb7983 */ /* 0x000f220000300800 */
[----:B------:R-:W-:-:S03]  /*fd80*/  IMAD.X R172, R2, 0x1, R172, P2 ;  /* 0x0000000102ac7824 */ /* 0x000fc600010e06ac */
[----:B------:R-:W4:Y:S04]  /*fd90*/  LDL.LU R188, [R1+0x258] ;  /* 0x0002580001bc7983 */ /* 0x000f280000300800 */
[----:B------:R0:W-:Y:S04]  /*fda0*/  STL [R1+0x288], R172 ;  /* 0x000288ac01007387 */ /* 0x0001e80000100800 */
[----:B------:R-:W4:Y:S04]  /*fdb0*/  LDL.LU R174, [R1+0x22c] ;  /* 0x00022c0001ae7983 */ /* 0x000f280000300800 */
[----:B------:R-:W4:Y:S04]  /*fdc0*/  LDL.LU R171, [R1+0x250] ;  /* 0x0002500001ab7983 */ /* 0x000f280000300800 */
[----:B0-----:R-:W4:Y:S01]  /*fdd0*/  LDL.LU R172, [R1+0x224] ;  /* 0x0002240001ac7983 */ /* 0x001f220000300800 */
[----:B--2---:R-:W-:-:S05]  /*fde0*/  IADD3 R120, P2, R6, R120, RZ ;  /* 0x0000007806787210 */ /* 0x004fca0007f5e0ff */
[----:B------:R0:W-:Y:S04]  /*fdf0*/  STL [R1+0x25c], R120 ;  /* 0x00025c7801007387 */ /* 0x0001e80000100800 */
[----:B0-----:R-:W2:Y:S01]  /*fe00*/  LDL.LU R120, [R1+0x248] ;  /* 0x0002480001787983 */ /* 0x001ea20000300800 */
[----:B---3--:R-:W-:-:S05]  /*fe10*/  IMAD.X R111, R2, 0x1, R111, P3 ;  /* 0x00000001026f7824 */ /* 0x008fca00018e066f */
[----:B------:R0:W-:Y:S04]  /*fe20*/  STL [R1+0x280], R111 ;  /* 0x0002806f01007387 */ /* 0x0001e80000100800 */
[----:B0-----:R-:W3:Y:S01]  /*fe30*/  LDL.LU R111, [R1+0x21c] ;  /* 0x00021c00016f7983 */ /* 0x001ee20000300800 */
[----:B----4-:R-:W-:Y:S01]  /*fe40*/  IADD3 R121, P3, R6, R121, RZ ;  /* 0x0000007906797210 */ /* 0x010fe20007f7e0ff */
[----:B------:R-:W-:-:S04]  /*fe50*/  IMAD.X R175, R2, 0x1, R175, P4 ;  /* 0x0000000102af7824 */ /* 0x000fc800020e06af */
[----:B------:R0:W-:Y:S01]  /*fe60*/  STL [R1+0x254], R121 ;  /* 0x0002547901007387 */ /* 0x0001e20000100800 */
[----:B------:R-:W-:-:S03]  /*fe70*/  IADD3 R176, P4, R6, R176, RZ ;  /* 0x000000b006b07210 */ /* 0x000fc60007f9e0ff */
[----:B0-----:R-:W4:Y:S04]  /*fe80*/  LDL.LU R121, [R1+0x240] ;  /* 0x0002400001797983 */ /* 0x001f280000300800 */
[----:B------:R-:W4:Y:S01]  /*fe90*/  LDL.LU R186, [R1+0x214] ;  /* 0x0002140001ba7983 */ /* 0x000f220000300800 */
[----:B------:R-:W-:-:S03]  /*fea0*/  IMAD.X R119, R2, 0x1, R119, P5 ;  /* 0x0000000102777824 */ /* 0x000fc600028e0677 */
[----:B------:R-:W-:Y:S04]  /*feb0*/  STL [R1+0x278], R175 ;  /* 0x000278af01007387 */ /* 0x000fe80000100800 */
[----:B------:R0:W-:Y:S04]  /*fec0*/  STL [R1+0x270], R119 ;  /* 0x0002707701007387 */ /* 0x0001e80000100800 */
[----:B------:R1:W-:Y:S04]  /*fed0*/  STL [R1+0x24c], R176 ;  /* 0x00024cb001007387 */ /* 0x0003e80000100800 */
[----:B0-----:R-:W4:Y:S01]  /*fee0*/  LDL.LU R119, [R1+0x238] ;  /* 0x0002380001777983 */ /* 0x001f220000300800 */
[----:B------:R-:W-:-:S03]  /*fef0*/  IADD3 R116, P5, R6, R116, RZ ;  /* 0x0000007406747210 */ /* 0x000fc60007fbe0ff */
[----:B------:R-:W4:Y:S04]  /*ff00*/  LDL.LU R183, [R1+0x20c] ;  /* 0x00020c0001b77983 */ /* 0x000f280000300800 */
[----:B------:R-:W4:Y:S04]  /*ff10*/  LDL.LU R184, [R1+0x230] ;  /* 0x0002300001b87983 */ /* 0x000f280000300800 */
[----:B------:R-:W4:Y:S04]  /*ff20*/  LDL.LU R182, [R1+0x204] ;  /* 0x0002040001b67983 */ /* 0x000f280000300800 */
[----:B------:R0:W-:Y:S04]  /*ff30*/  STL [R1+0x244], R116 ;  /* 0x0002447401007387 */ /* 0x0001e80000100800 */
[----:B------:R-:W4:Y:S04]  /*ff40*/  LDL.LU R179, [R1+0x228] ;  /* 0x0002280001b37983 */ /* 0x000f280000300800 */
[----:B------:R-:W4:Y:S04]  /*ff50*/  LDL.LU R180, [R1+0x1fc] ;  /* 0x0001fc0001b47983 */ /* 0x000f280000300800 */
[----:B------:R-:W4:Y:S04]  /*ff60*/  LDL.LU R178, [R1+0x220] ;  /* 0x0002200001b27983 */ /* 0x000f280000300800 */
[----:B------:R-:W4:Y:S04]  /*ff70*/  LDL.LU R175, [R1+0x1f4] ;  /* 0x0001f40001af7983 */ /* 0x000f280000300800 */
[----:B-1----:R-:W4:Y:S04]  /*ff80*/  LDL.LU R176, [R1+0x218] ;  /* 0x0002180001b07983 */ /* 0x002f280000300800 */
[----:B0-----:R-:W4:Y:S01]  /*ff90*/  LDL.LU R116, [R1+0x1ec] ;  /* 0x0001ec0001747983 */ /* 0x001f220000300800 */
        /* <DEDUP_REMOVED lines=8> */
[----:B0-----:R-:W4:Y:S01]  /*10020*/  LDL.LU R170, [R1+0x1e4] ;  /* 0x0001e40001aa7983 */ /* 0x001f220000300800 */
[----:B------:R-:W-:-:S03]  /*10030*/  IADD3 R174, P2, R6, R174, RZ ;  /* 0x000000ae06ae7210 */ /* 0x000fc60007f5e0ff */
[----:B------:R-:W-:Y:S01]  /*10040*/  STL [R1+0x260], R190 ;  /* 0x000260be01007387 */ /* 0x000fe20000100800 */
[----:B------:R-:W-:-:S03]  /*10050*/  IMAD.X R171, R2, 0x1, R171, P3 ;  /* 0x0000000102ab7824 */ /* 0x000fc600018e06ab */
[----:B------:R-:W-:Y:S04]  /*10060*/  STL [R1+0x234], R187 ;  /* 0x000234bb01007387 */ /* 0x000fe80000100800 */
[----:B------:R0:W-:Y:S01]  /*10070*/  STL [R1+0x22c], R174 ;  /* 0x00022cae01007387 */ /* 0x0001e20000100800 */
[----:B------:R-:W-:-:S03]  /*10080*/  IADD3 R172, P3, R6, R172, RZ ;  /* 0x000000ac06ac7210 */ /* 0x000fc60007f7e0ff */
[----:B------:R-:W-:Y:S04]  /*10090*/  STL [R1+0x258], R188 ;  /* 0x000258bc01007387 */ /* 0x000fe80000100800 */
[----:B0-----:R-:W4:Y:S04]  /*100a0*/  LDL.LU R174, [R1+0x208] ;  /* 0x0002080001ae7983 */ /* 0x001f280000300800 */
[----:B------:R-:W-:Y:S01]  /*100b0*/  STL [R1+0x250], R171 ;  /* 0x000250ab01007387 */ /* 0x000fe20000100800 */
[----:B--2---:R-:W-:-:S05]  /*100c0*/  IMAD.X R120, R2, 0x1, R120, P4 ;  /* 0x0000000102787824 */ /* 0x004fca00020e0678 */
[----:B------:R0:W-:Y:S04]  /*100d0*/  STL [R1+0x248], R120 ;  /* 0x0002487801007387 */ /* 0x0001e80000100800 */
[----:B0-----:R-:W2:Y:S04]  /*100e0*/  LDL.LU R120, [R1+0x1dc] ;  /* 0x0001dc0001787983 */ /* 0x001ea80000300800 */
[----:B------:R-:W-:Y:S01]  /*100f0*/  STL [R1+0x224], R172 ;  /* 0x000224ac01007387 */ /* 0x000fe20000100800 */
[----:B---3--:R-:W-:-:S05]  /*10100*/  IADD3 R111, P4, R6, R111, RZ ;  /* 0x0000006f066f7210 */ /* 0x008fca0007f9e0ff */
[----:B------:R0:W-:Y:S04]  /*10110*/  STL [R1+0x21c], R111 ;  /* 0x00021c6f01007387 */ /* 0x0001e80000100800 */
[----:B0-----:R-:W3:Y:S04]  /*10120*/  LDL.LU R111, [R1+0x200] ;  /* 0x00020000016f7983 */ /* 0x001ee80000300800 */
[----:B------:R-:W3:Y:S04]  /*10130*/  LDL.LU R171, [R1+0x1d4] ;  /* 0x0001d40001ab7983 */ /* 0x000ee80000300800 */
[----:B------:R-:W3:Y:S01]  /*10140*/  LDL.LU R172, [R1+0x1f8] ;  /* 0x0001f80001ac7983 */ /* 0x000ee20000300800 */
[----:B----4-:R-:W-:-:S05]  /*10150*/  IMAD.X R121, R2, 0x1, R121, P5 ;  /* 0x0000000102797824 */ /* 0x010fca00028e0679 */
[----:B------:R0:W-:Y:S01]  /*10160*/  STL [R1+0x240], R121 ;  /* 0x0002407901007387 */ /* 0x0001e20000100800 */
[----:B------:R-:W-:-:S03]  /*10170*/  IADD3 R186, P5, R6, R186, RZ ;  /* 0x000000ba06ba7210 */ /* 0x000fc60007fbe0ff */
[----:B0-----:R-:W4:Y:S01]  /*10180*/  LDL.LU R121, [R1+0x1cc] ;  /* 0x0001cc0001797983 */ /* 0x001f220000300800 */
[----:B------:R-:W-:Y:S01]  /*10190*/  IMAD.X R119, R2, 0x1, R119, P6 ;  /* 0x0000000102777824 */ /* 0x000fe200030e0677 */
[----:B------:R-:W-:-:S04]  /*101a0*/  IADD3 R183, P6, R6, R183, RZ ;  /* 0x000000b706b77210 */ /* 0x000fc80007fde0ff */
[----:B------:R0:W-:Y:S01]  /*101b0*/  STL [R1+0x238], R119 ;  /* 0x0002387701007387 */ /* 0x0001e20000100800 */
[----:B------:R-:W-:Y:S01]  /*101c0*/  IMAD.X R184, R2, 0x1, R184, P1 ;  /* 0x0000000102b87824 */ /* 0x000fe200008e06b8 */
[----:B------:R-:W-:Y:S02]  /*101d0*/  IADD3 R182, P1, R6, R182, RZ ;  /* 0x000000b606b67210 */ /* 0x000fe40007f3e0ff */
[----:B0-----:R-:W4:Y:S04]  /*101e0*/  LDL.LU R119, [R1+0x1f0] ;  /* 0x0001f00001777983 */ /* 0x001f280000300800 */
        /* <DEDUP_REMOVED lines=8> */
[----:B------:R-:W-:Y:S02]  /*10270*/  IMAD.X R176, R2, 0x1, R176, P4 ;  /* 0x0000000102b07824 */ /* 0x000fe400020e06b0 */
[----:B------:R-:W-:Y:S01]  /*10280*/  STL [R1+0x228], R179 ;  /* 0x000228b301007387 */ /* 0x000fe20000100800 */
[----:B------:R-:W-:-:S03]  /*10290*/  IADD3 R116, P4, R6, R116, RZ ;  /* 0x0000007406747210 */ /* 0x000fc60007f9e0ff */
[----:B------:R-:W-:Y:S04]  /*102a0*/  STL [R1+0x1fc], R180 ;  /* 0x0001fcb401007387 */ /* 0x000fe80000100800 */
[----:B------:R-:W-:Y:S04]  /*102b0*/  STL [R1+0x220], R178 ;  /* 0x000220b201007387 */ /* 0x000fe80000100800 */
[----:B------:R0:W-:Y:S04]  /*102c0*/  STL [R1+0x1ec], R116 ;  /* 0x0001ec7401007387 */ /* 0x0001e80000100800 */
[----:B------:R-:W-:Y:S04]  /*102d0*/  STL [R1+0x1f4], R175 ;  /* 0x0001f4af01007387 */ /* 0x000fe80000100800 */
[----:B0-----:R-:W4:Y:S01]  /*102e0*/  LDL.LU R116, [R1+0x1c4] ;  /* 0x0001c40001747983 */ /* 0x001f220000300800 */
[----:B------:R-:W-:-:S03]  /*102f0*/  IMAD.X R117, R2, 0x1, R117, P5 ;  /* 0x0000000102757824 */ /* 0x000fc600028e0675 */
[----:B------:R-:W-:Y:S04]  /*10300*/  STL [R1+0x218], R176 ;  /* 0x000218b001007387 */ /* 0x000fe80000100800 */
[----:B------:R0:W-:Y:S04]  /*10310*/  STL [R1+0x210], R117 ;  /* 0x0002107501007387 */ /* 0x0001e80000100800 */
[----:B0-----:R-:W4:Y:S04]  /*10320*/  LDL.LU R117, [R1+0x1e8] ;  /* 0x0001e80001757983 */ /* 0x001f280000300800 */
[----:B------:R-:W4:Y:S01]  /*10330*/  LDL.LU R190, [R1+0x1bc] ;  /* 0x0001bc0001be7983 */ /* 0x000f220000300800 */
[----:B------:R-:W-:-:S03]  /*10340*/  IADD3 R170, P5, R6, R170, RZ ;  /* 0x000000aa06aa7210 */ /* 0x000fc60007fbe0ff */
[----:B------:R-:W4:Y:S04]  /*10350*/  LDL.LU R187, [R1+0x1e0] ;  /* 0x0001e00001bb7983 */ /* 0x000f280000300800 */
[----:B------:R-:W4:Y:S04]  /*10360*/  LDL.LU R188, [R1+0x1b4] ;  /* 0x0001b40001bc7983 */ /* 0x000f280000300800 */
[----:B------:R0:W-:Y:S04]  /*10370*/  STL [R1+0x1e4], R170 ;  /* 0x0001e4aa01007387 */ /* 0x0001e80000100800 */
[----:B------:R-:W4:Y:S04]  /*10380*/  LDL.LU R180, [R1+0x1d8] ;  /* 0x0001d80001b47983 */ /* 0x000f280000300800 */
[----:B0-----:R-:W4:Y:S04]  /*10390*/  LDL.LU R170, [R1+0x1ac] ;  /* 0x0001ac0001aa7983 */ /* 0x001f280000300800 */
[----:B------:R-:W4:Y:S01]  /*103a0*/  LDL.LU R178, [R1+0x1d0] ;  /* 0x0001d00001b27983 */ /* 0x000f220000300800 */
[----:B------:R-:W-:-:S03]  /*103b0*/  IMAD.X R174, R2, 0x1, R174, P6 ;  /* 0x0000000102ae7824 */ /* 0x000fc600030e06ae */
[----:B------:R-:W4:Y:S04]  /*103c0*/  LDL.LU R175, [R1+0x1a4] ;  /* 0x0001a40001af7983 */ /* 0x000f280000300800 */
[----:B------:R-:W-:Y:S01]  /*103d0*/  STL [R1+0x208], R174 ;  /* 0x000208ae01007387 */ /* 0x000fe20000100800 */
[----:B--2---:R-:W-:-:S05]  /*103e0*/  IADD3 R120, P6, R6, R120, RZ ;  /* 0x0000007806787210 */ /* 0x004fca0007fde0ff */
[----:B------:R0:W-:Y:S04]  /*103f0*/  STL [R1+0x1dc], R120 ;  /* 0x0001dc7801007387 */ /* 0x0001e80000100800 */
[----:B0-----:R-:W2:Y:S01]  /*10400*/  LDL.LU R120, [R1+0x1c8] ;  /* 0x0001c80001787983 */ /* 0x001ea20000300800 */
[----:B---3--:R-:W-:Y:S01]  /*10410*/  IMAD.X R111, R2, 0x1, R111, P1 ;  /* 0x00000001026f7824 */ /* 0x008fe200008e066f */
[----:B------:R-:W-:-:S04]  /*10420*/  IADD3 R171, P1, R6, R171, RZ ;  /* 0x000000ab06ab7210 */ /* 0x000fc80007f3e0ff */
[----:B------:R0:W-:Y:S01]  /*10430*/  STL [R1+0x200], R111 ;  /* 0x0002006f01007387 */ /* 0x0001e20000100800 */
[----:B------:R-:W-:-:S03]  /*10440*/  IMAD.X R172, R2, 0x1, R172, P2 ;  /* 0x0000000102ac7824 */ /* 0x000fc600010e06ac */
[----:B0-----:R-:W3:Y:S04]  /*10450*/  LDL.LU R111, [R1+0x19c] ;  /* 0x00019c00016f7983 */ /* 0x001ee80000300800 */
[----:B------:R-:W3:Y:S01]  /*10460*/  LDL.LU R186, [R1+0x1c0] ;  /* 0x0001c00001ba7983 */ /* 0x000ee20000300800 */
[----:B----4-:R-:W-:-:S03]  /*10470*/  IADD3 R121, P2, R6, R121, RZ ;  /* 0x0000007906797210 */ /* 0x010fc60007f5e0ff */
[----:B------:R-:W-:Y:S04]  /*10480*/  STL [R1+0x1d4], R171 ;  /* 0x0001d4ab01007387 */ /* 0x000fe80000100800 */
[----:B------:R0:W-:Y:S04]  /*10490*/  STL [R1+0x1cc], R121 ;  /* 0x0001cc7901007387 */ /* 0x0001e80000100800 */
[----:B------:R1:W-:Y:S04]  /*104a0*/  STL [R1+0x1f8], R172 ;  /* 0x0001f8ac01007387 */ /* 0x0003e80000100800 */
[----:B0-----:R-:W4:Y:S04]  /*104b0*/  LDL.LU R121, [R1+0x194] ;  /* 0x0001940001797983 */ /* 0x001f280000300800 */
[----:B------:R-:W4:Y:S01]  /*104c0*/  LDL.LU R183, [R1+0x1b8] ;  /* 0x0001b80001b77983 */ /* 0x000f220000300800 */
[----:B------:R-:W-:-:S03]  /*104d0*/  IMAD.X R119, R2, 0x1, R119, P3 ;  /* 0x0000000102777824 */ /* 0x000fc600018e0677 */
        /* <DEDUP_REMOVED lines=9> */
[----:B------:R-:W-:-:S05]  /*10570*/  IADD3 R116, P3, R6, R116, RZ ;  /* 0x0000007406747210 */ /* 0x000fca0007f7e0ff */
[----:B------:R0:W-:Y:S04]  /*10580*/  STL [R1+0x1c4], R116 ;  /* 0x0001c47401007387 */ /* 0x0001e80000100800 */
[----:B0-----:R-:W4:Y:S01]  /*10590*/  LDL.LU R116, [R1+0x16c] ;  /* 0x00016c0001747983 */ /* 0x001f220000300800 */
[----:B------:R-:W-:-:S05]  /*105a0*/  IMAD.X R117, R2, 0x1, R117, P4 ;  /* 0x0000000102757824 */ /* 0x000fca00020e0675 */
[----:B------:R0:W-:Y:S04]  /*105b0*/  STL [R1+0x1e8], R117 ;  /* 0x0001e87501007387 */ /* 0x0001e80000100800 */
[----:B0-----:R-:W4:Y:S01]  /*105c0*/  LDL.LU R117, [R1+0x190] ;  /* 0x0001900001757983 */ /* 0x001f220000300800 */
[----:B------:R-:W-:Y:S01]  /*105d0*/  IADD3 R190, P4, R6, R190, RZ ;  /* 0x000000be06be7210 */ /* 0x000fe20007f9e0ff */
[----:B------:R-:W-:Y:S01]  /*105e0*/  IMAD.X R187, R2, 0x1, R187, P5 ;  /* 0x0000000102bb7824 */ /* 0x000fe200028e06bb */
[----:B------:R-:W-:Y:S01]  /*105f0*/  IADD3 R188, P5, R6, R188, RZ ;  /* 0x000000bc06bc7210 */ /* 0x000fe20007fbe0ff */
[----:B------:R-:W-:Y:S02]  /*10600*/  IMAD.X R180, R2, 0x1, R180, P6 ;  /* 0x0000000102b47824 */ /* 0x000fe400030e06b4 */
[----:B------:R-:W-:Y:S01]  /*10610*/  STL [R1+0x1bc], R190 ;  /* 0x0001bcbe01007387 */ /* 0x000fe20000100800 */
[----:B------:R-:W-:-:S03]  /*10620*/  IADD3 R170, P6, R6, R170, RZ ;  /* 0x000000aa06aa7210 */ /* 0x000fc60007fde0ff */
[----:B------:R-:W-:Y:S01]  /*10630*/  STL [R1+0x1e0], R187 ;  /* 0x0001e0bb01007387 */ /* 0x000fe20000100800 */
[----:B------:R-:W-:-:S03]  /*10640*/  IMAD.X R178, R2, 0x1, R178, P1 ;  /* 0x0000000102b27824 */ /* 0x000fc600008e06b2 */
[----:B------:R0:W-:Y:S01]  /*10650*/  STL [R1+0x1ac], R170 ;  /* 0x0001acaa01007387 */ /* 0x0001e20000100800 */
[----:B------:R-:W-:-:S03]  /*10660*/  IADD3 R175, P1, R6, R175, RZ ;  /* 0x000000af06af7210 */ /* 0x000fc60007f3e0ff */
[----:B------:R-:W-:Y:S04]  /*10670*/  STL [R1+0x1b4], R188 ;  /* 0x0001b4bc01007387 */ /* 0x000fe80000100800 */
[----:B0-----:R-:W4:Y:S04]  /*10680*/  LDL.LU R170, [R1+0x164] ;  /* 0x0001640001aa7983 */ /* 0x001f280000300800 */
[----:B------:R0:W-:Y:S04]  /*10690*/  STL [R1+0x1d8], R180 ;  /* 0x0001d8b401007387 */ /* 0x0001e80000100800 */
[----:B0-----:R-:W4:Y:S04]  /*106a0*/  LDL.LU R180, [R1+0x188] ;  /* 0x0001880001b47983 */ /* 0x001f280000300800 */
[----:B------:R-:W-:Y:S01]  /*106b0*/  STL [R1+0x1d0], R178 ;  /* 0x0001d0b201007387 */ /* 0x000fe20000100800 */
[----:B--2---:R-:W-:-:S05]  /*106c0*/  IMAD.X R120, R2, 0x1, R120, P2 ;  /* 0x0000000102787824 */ /* 0x004fca00010e0678 */
[----:B------:R0:W-:Y:S04]  /*106d0*/  STL [R1+0x1c8], R120 ;  /* 0x0001c87801007387 */ /* 0x0001e80000100800 */
[----:B------:R1:W-:Y:S04]  /*106e0*/  STL [R1+0x1a4], R175 ;  /* 0x0001a4af01007387 */ /* 0x0003e80000100800 */
[----:B0-----:R-:W2:Y:S04]  /*106f0*/  LDL.LU R120, [R1+0x15c] ;  /* 0x00015c0001787983 */ /* 0x001ea80000300800 */
[----:B------:R-:W2:Y:S04]  /*10700*/  LDL.LU R178, [R1+0x180] ;  /* 0x0001800001b27983 */ /* 0x000ea80000300800 */
[----:B-1----:R-:W2:Y:S01]  /*10710*/  LDL.LU R175, [R1+0x154] ;  /* 0x0001540001af7983 */ /* 0x002ea20000300800 */
[----:B---3--:R-:W-:Y:S01]  /*10720*/  IADD3 R111, P2, R6, R111, RZ ;  /* 0x0000006f066f7210 */ /* 0x008fe20007f5e0ff */
[----:B------:R-:W-:-:S04]  /*10730*/  IMAD.X R186, R2, 0x1, R186, P3 ;  /* 0x0000000102ba7824 */ /* 0x000fc800018e06ba */
[----:B------:R0:W-:Y:S04]  /*10740*/  STL [R1+0x19c], R111 ;  /* 0x00019c6f01007387 */ /* 0x0001e80000100800 */
[----:B0-----:R-:W3:Y:S01]  /*10750*/  LDL.LU R111, [R1+0x178] ;  /* 0x00017800016f7983 */ /* 0x001ee20000300800 */
[----:B----4-:R-:W-:Y:S01]  /*10760*/  IADD3 R121, P3, R6, R121, RZ ;  /* 0x0000007906797210 */ /* 0x010fe20007f7e0ff */
[----:B------:R-:W-:-:S04]  /*10770*/  IMAD.X R183, R2, 0x1, R183, P4 ;  /* 0x0000000102b77824 */ /* 0x000fc800020e06b7 */
[----:B------:R0:W-:Y:S01]  /*10780*/  STL [R1+0x194], R121 ;  /* 0x0001947901007387 */ /* 0x0001e20000100800 */
[----:B------:R-:W-:Y:S01]  /*10790*/  IADD3 R184, P4, R6, R184, RZ ;  /* 0x000000b806b87210 */ /* 0x000fe20007f9e0ff */
[----:B------:R-:W-:Y:S02]  /*107a0*/  IMAD.X R182, R2, 0x1, R182, P5 ;  /* 0x0000000102b67824 */ /* 0x000fe400028e06b6 */
[----:B0-----:R-:W4:Y:S04]  /*107b0*/  LDL.LU R121, [R1+0x14c] ;  /* 0x00014c0001797983 */ /* 0x001f280000300800 */
        /* <DEDUP_REMOVED lines=11> */
[----:B------:R-:W-:Y:S04]  /*10870*/  STL [R1+0x1a8], R176 ;  /* 0x0001a8b001007387 */ /* 0x000fe80000100800 */
[----:B------:R-:W-:Y:S04]  /*10880*/  STL [R1+0x17c], R174 ;  /* 0x00017cae01007387 */ /* 0x000fe80000100800 */
[----:B------:R0:W-:Y:S04]  /*10890*/  STL [R1+0x198], R119 ;  /* 0x0001987701007387 */ /* 0x0001e80000100800 */
[----:B------:R-:W-:Y:S04]  /*108a0*/  STL [R1+0x1a0], R171 ;  /* 0x0001a0ab01007387 */ /* 0x000fe80000100800 */
[----:B0-----:R-:W4:Y:S01]  /*108b0*/  LDL.LU R119, [R1+0x170] ;  /* 0x0001700001777983 */ /* 0x001f220000300800 */
[----:B------:R-:W-:-:S03]  /*108c0*/  IADD3 R116, P2, R6, R116, RZ ;  /* 0x0000007406747210 */ /* 0x000fc60007f5e0ff */
[----:B------:R-:W-:Y:S04]  /*108d0*/  STL [R1+0x174], R172 ;  /* 0x000174ac01007387 */ /* 0x000fe80000100800 */
        /* <DEDUP_REMOVED lines=8> */
[----:B0-----:R-:W4:Y:S04]  /*10960*/  LDL.LU R117, [R1+0x158] ;  /* 0x0001580001757983 */ /* 0x001f280000300800 */
[----:B------:R-:W4:Y:S01]  /*10970*/  LDL.LU R172, [R1+0x12c] ;  /* 0x00012c0001ac7983 */ /* 0x000f220000300800 */
[----:B------:R-:W-:-:S05]  /*10980*/  IADD3 R170, P3, R6, R170, RZ ;  /* 0x000000aa06aa7210 */ /* 0x000fca0007f7e0ff */
[----:B------:R0:W-:Y:S01]  /*10990*/  STL [R1+0x164], R170 ;  /* 0x000164aa01007387 */ /* 0x0001e20000100800 */
[----:B------:R-:W-:-:S03]  /*109a0*/  IMAD.X R180, R2, 0x1, R180, P4 ;  /* 0x0000000102b47824 */ /* 0x000fc600020e06b4 */
[----:B0-----:R-:W4:Y:S01]  /*109b0*/  LDL.LU R170, [R1+0x150] ;  /* 0x0001500001aa7983 */ /* 0x001f220000300800 */
[----:B--2---:R-:W-:Y:S01]  /*109c0*/  IADD3 R120, P4, R6, R120, RZ ;  /* 0x0000007806787210 */ /* 0x004fe20007f9e0ff */
[----:B------:R-:W-:-:S04]  /*109d0*/  IMAD.X R178, R2, 0x1, R178, P5 ;  /* 0x0000000102b27824 */ /* 0x000fc800028e06b2 */
[----:B------:R0:W-:Y:S01]  /*109e0*/  STL [R1+0x15c], R120 ;  /* 0x00015c7801007387 */ /* 0x0001e20000100800 */
[----:B------:R-:W-:-:S03]  /*109f0*/  IADD3 R175, P5, R6, R175, RZ ;  /* 0x000000af06af7210 */ /* 0x000fc60007fbe0ff */
[----:B------:R-:W-:Y:S04]  /*10a00*/  STL [R1+0x188], R180 ;  /* 0x000188b401007387 */ /* 0x000fe80000100800 */
[----:B0-----:R-:W2:Y:S04]  /*10a10*/  LDL.LU R120, [R1+0x124] ;  /* 0x0001240001787983 */ /* 0x001ea80000300800 */
[----:B------:R-:W2:Y:S04]  /*10a20*/  LDL.LU R188, [R1+0x148] ;  /* 0x0001480001bc7983 */ /* 0x000ea80000300800 */
[----:B------:R-:W-:Y:S01]  /*10a30*/  STL [R1+0x180], R178 ;  /* 0x000180b201007387 */ /* 0x000fe20000100800 */
[----:B---3--:R-:W-:-:S05]  /*10a40*/  IMAD.X R111, R2, 0x1, R111, P6 ;  /* 0x00000001026f7824 */ /* 0x008fca00030e066f */
[----:B------:R0:W-:Y:S04]  /*10a50*/  STL [R1+0x178], R111 ;  /* 0x0001786f01007387 */ /* 0x0001e80000100800 */
[----:B------:R1:W-:Y:S04]  /*10a60*/  STL [R1+0x154], R175 ;  /* 0x000154af01007387 */ /* 0x0003e80000100800 */
[----:B0-----:R-:W3:Y:S04]  /*10a70*/  LDL.LU R111, [R1+0x11c] ;  /* 0x00011c00016f7983 */ /* 0x001ee80000300800 */
[----:B------:R-:W3:Y:S04]  /*10a80*/  LDL.LU R186, [R1+0x140] ;  /* 0x0001400001ba7983 */ /* 0x000ee80000300800 */
[----:B------:R-:W3:Y:S01]  /*10a90*/  LDL.LU R183, [R1+0x114] ;  /* 0x0001140001b77983 */ /* 0x000ee20000300800 */
[----:B----4-:R-:W-:-:S03]  /*10aa0*/  IADD3 R121, P6, R6, R121, RZ ;  /* 0x0000007906797210 */ /* 0x010fc60007fde0ff */
        /* <DEDUP_REMOVED lines=17> */
[----:B------:R-:W-:Y:S01]  /*10bc0*/  STL [R1+0x168], R187 ;  /* 0x000168bb01007387 */ /* 0x000fe20000100800 */
[----:B------:R-:W-:-:S03]  /*10bd0*/  IMAD.X R117, R2, 0x1, R117, P4 ;  /* 0x0000000102757824 */ /* 0x000fc600020e0675 */
[----:B------:R-:W-:Y:S04]  /*10be0*/  STL [R1+0x13c], R176 ;  /* 0x00013cb001007387 */ /* 0x000fe80000100800 */
[----:B------:R0:W-:Y:S04]  /*10bf0*/  STL [R1+0x158], R117 ;  /* 0x0001587501007387 */ /* 0x0001e80000100800 */
[----:B------:R1:W-:Y:S01]  /*10c00*/  STL [R1+0x160], R174 ;  /* 0x000160ae01007387 */ /* 0x0003e20000100800 */
[----:B------:R-:W-:-:S03]  /*10c10*/  IADD3 R171, P3, R6, R171, RZ ;  /* 0x000000ab06ab7210 */ /* 0x000fc60007f7e0ff */
[----:B0-----:R-:W4:Y:S04]  /*10c20*/  LDL.LU R117, [R1+0x110] ;  /* 0x0001100001757983 */ /* 0x001f280000300800 */
[----:B------:R0:W-:Y:S04]  /*10c30*/  STL [R1+0x134], R171 ;  /* 0x000134ab01007387 */ /* 0x0001e80000100800 */
[----:B------:R-:W4:Y:S01]  /*10c40*/  LDL.LU R176, [R1+0x108] ;  /* 0x0001080001b07983 */ /* 0x000f220000300800 */
[----:B------:R-:W-:Y:S01]  /*10c50*/  IADD3 R172, P4, R6, R172, RZ ;  /* 0x000000ac06ac7210 */ /* 0x000fe20007f9e0ff */
[----:B------:R-:W-:-:S02]  /*10c60*/  IMAD.X R170, R2, 0x1, R170, P5 ;  /* 0x0000000102aa7824 */ /* 0x000fc400028e06aa */
[----:B-1----:R-:W4:Y:S04]  /*10c70*/  LDL.LU R174, [R1+0xdc] ;  /* 0x0000dc0001ae7983 */ /* 0x002f280000300800 */
[----:B------:R1:W-:Y:S04]  /*10c80*/  STL [R1+0x12c], R172 ;  /* 0x00012cac01007387 */ /* 0x0003e80000100800 */
[----:B0-----:R-:W4:Y:S04]  /*10c90*/  LDL.LU R171, [R1+0x100] ;  /* 0x0001000001ab7983 */ /* 0x001f280000300800 */
[----:B------:R0:W-:Y:S04]  /*10ca0*/  STL [R1+0x150], R170 ;  /* 0x000150aa01007387 */ /* 0x0001e80000100800 */
[----:B-1----:R-:W4:Y:S04]  /*10cb0*/  LDL.LU R172, [R1+0xd4] ;  /* 0x0000d40001ac7983 */ /* 0x002f280000300800 */
[----:B0-----:R-:W4:Y:S01]  /*10cc0*/  LDL.LU R170, [R1+0xf8] ;  /* 0x0000f80001aa7983 */ /* 0x001f220000300800 */
[----:B--2---:R-:W-:Y:S01]  /*10cd0*/  IADD3 R120, P5, R6, R120, RZ ;  /* 0x0000007806787210 */ /* 0x004fe20007fbe0ff */
[----:B------:R-:W-:-:S04]  /*10ce0*/  IMAD.X R188, R2, 0x1, R188, P6 ;  /* 0x0000000102bc7824 */ /* 0x000fc800030e06bc */
[----:B------:R0:W-:Y:S04]  /*10cf0*/  STL [R1+0x124], R120 ;  /* 0x0001247801007387 */ /* 0x0001e80000100800 */
[----:B0-----:R-:W2:Y:S01]  /*10d00*/  LDL.LU R120, [R1+0xcc] ;  /* 0x0000cc0001787983 */ /* 0x001ea20000300800 */
[----:B---3--:R-:W-:Y:S01]  /*10d10*/  IADD3 R111, P6, R111, UR13, RZ ;  /* 0x0000000d6f6f7c10 */ /* 0x008fe2000ffde0ff */
[----:B------:R-:W-:-:S04]  /*10d20*/  IMAD.X R186, R2, 0x1, R186, P1 ;  /* 0x0000000102ba7824 */ /* 0x000fc800008e06ba */
[----:B------:R0:W-:Y:S01]  /*10d30*/  STL [R1+0x11c], R111 ;  /* 0x00011c6f01007387 */ /* 0x0001e20000100800 */
[----:B------:R-:W-:Y:S01]  /*10d40*/  IADD3 R183, P1, R183, UR13, RZ ;  /* 0x0000000db7b77c10 */ /* 0x000fe2000ff3e0ff */
[----:B----4-:R-:W-:Y:S02]  /*10d50*/  IMAD.X R184, R2, 0x1, R184, P2 ;  /* 0x0000000102b87824 */ /* 0x010fe400010e06b8 */
[----:B0-----:R-:W3:Y:S04]  /*10d60*/  LDL.LU R111, [R1+0xc4] ;  /* 0x0000c400016f7983 */ /* 0x001ee80000300800 */
[----:B------:R-:W-:Y:S01]  /*10d70*/  STL [R1+0x148], R188 ;  /* 0x000148bc01007387 */ /* 0x000fe20000100800 */
[----:B------:R-:W-:-:S03]  /*10d80*/  IADD3 R182, P2, R182, UR13, RZ ;  /* 0x0000000db6b67c10 */ /* 0x000fc6000ff5e0ff */
[----:B------:R-:W-:Y:S01]  /*10d90*/  STL [R1+0x140], R186 ;  /* 0x000140ba01007387 */ /* 0x000fe20000100800 */
[----:B------:R-:W-:-:S03]  /*10da0*/  IMAD.X R179, R2, 0x1, R179, P3 ;  /* 0x0000000102b37824 */ /* 0x000fc600018e06b3 */
        /* <DEDUP_REMOVED lines=8> */
[----:B------:R0:W-:Y:S04]  /*10e30*/  STL [R1+0x104], R180 ;  /* 0x000104b401007387 */ /* 0x0001e80000100800 */
[----:B0-----:R-:W4:Y:S04]  /*10e40*/  LDL.LU R180, [R1+0xd8] ;  /* 0x0000d80001b47983 */ /* 0x001f280000300800 */
[----:B------:R0:W-:Y:S04]  /*10e50*/  STL [R1+0x128], R178 ;  /* 0x000128b201007387 */ /* 0x0001e80000100800 */
[----:B------:R1:W-:Y:S04]  /*10e60*/  STL [R1+0xfc], R175 ;  /* 0x0000fcaf01007387 */ /* 0x0003e80000100800 */
[----:B0-----:R-:W4:Y:S01]  /*10e70*/  LDL.LU R178, [R1+0xd0] ;  /* 0x0000d00001b27983 */ /* 0x001f220000300800 */
[----:B------:R-:W-:-:S03]  /*10e80*/  IADD3 R119, P5, R119, UR13, RZ ;  /* 0x0000000d77777c10 */ /* 0x000fc6000ffbe0ff */
[----:B------:R0:W-:Y:S04]  /*10e90*/  STL [R1+0x120], R121 ;  /* 0x0001207901007387 */ /* 0x0001e80000100800 */
[----:B-1----:R-:W4:Y:S04]  /*10ea0*/  LDL.LU R175, [R1+0xc8] ;  /* 0x0000c80001af7983 */ /* 0x002f280000300800 */
[----:B------:R1:W-:Y:S04]  /*10eb0*/  STL [R1+0xf4], R119 ;  /* 0x0000f47701007387 */ /* 0x0003e80000100800 */
[----:B0-----:R-:W4:Y:S04]  /*10ec0*/  LDL.LU R121, [R1+0x9c] ;  /* 0x00009c0001797983 */ /* 0x001f280000300800 */
[----:B-1----:R-:W4:Y:S01]  /*10ed0*/  LDL.LU R119, [R1+0xc0] ;  /* 0x0000c00001777983 */ /* 0x002f220000300800 */
[----:B------:R-:W-:-:S02]  /*10ee0*/  IADD3.X R116, R116, UR40, RZ, P6, !PT ;  /* 0x0000002874747c10 */ /* 0x000fc4000b7fe4ff */
[----:B------:R-:W-:-:S03]  /*10ef0*/  IADD3 R222, P6, R222, UR13, RZ ;  /* 0x0000000ddede7c10 */ /* 0x000fc6000ffde0ff */
[----:B------:R-:W-:Y:S04]  /*10f00*/  STL [R1+0x118], R116 ;  /* 0x0001187401007387 */ /* 0x000fe80000100800 */
[----:B------:R0:W-:Y:S04]  /*10f10*/  STL [R1+0xec], R222 ;  /* 0x0000ecde01007387 */ /* 0x0001e80000100800 */
[----:B0-----:R-:W4:Y:S04]  /*10f20*/  LDL.LU R222, [R1+0x634] ;  /* 0x0006340001de7983 */ /* 0x001f280000300800 */
[----:B------:R-:W4:Y:S01]  /*10f30*/  LDL.LU R116, [R1+0x94] ;  /* 0x0000940001747983 */ /* 0x000f220000300800 */
[----:B------:R-:W-:-:S02]  /*10f40*/  IADD3.X R117, R117, UR40, RZ, P1, !PT ;  /* 0x0000002875757c10 */ /* 0x000fc40008ffe4ff */
[----:B------:R-:W-:-:S05]  /*10f50*/  IADD3 R0, P1, R0, UR13, RZ ;  /* 0x0000000d00007c10 */ /* 0x000fca000ff3e0ff */
[----:B------:R0:W-:Y:S01]  /*10f60*/  STL [R1+0xe4], R0 ;  /* 0x0000e40001007387 */ /* 0x0001e20000100800 */
[----:B------:R-:W-:-:S03]  /*10f70*/  IADD3.X R176, R176, UR40, RZ, P2, !PT ;  /* 0x00000028b0b07c10 */ /* 0x000fc600097fe4ff */
[----:B0-----:R-:W4:Y:S04]  /*10f80*/  LDL.LU R0, [R1+0x630] ;  /* 0x0006300001007983 */ /* 0x001f280000300800 */
[----:B------:R0:W-:Y:S04]  /*10f90*/  STL [R1+0x110], R117 ;  /* 0x0001107501007387 */ /* 0x0001e80000100800 */
[----:B0-----:R-:W4:Y:S04]  /*10fa0*/  LDL.LU R117, [R1+0x8c] ;  /* 0x00008c0001757983 */ /* 0x001f280000300800 */
[----:B------:R0:W-:Y:S04]  /*10fb0*/  STL [R1+0x108], R176 ;  /* 0x000108b001007387 */ /* 0x0001e80000100800 */
[----:B0-----:R-:W4:Y:S01]  /*10fc0*/  LDL.LU R176, [R1+0x84] ;  /* 0x0000840001b07983 */ /* 0x001f220000300800 */
[----:B------:R-:W-:-:S02]  /*10fd0*/  IADD3 R174, P2, R174, UR13, RZ ;  /* 0x0000000daeae7c10 */ /* 0x000fc4000ff5e0ff */
[----:B------:R-:W-:Y:S02]  /*10fe0*/  IADD3.X R171, R171, UR40, RZ, P3, !PT ;  /* 0x00000028abab7c10 */ /* 0x000fe40009ffe4ff */
[----:B------:R-:W-:Y:S02]  /*10ff0*/  IADD3 R172, P3, R172, UR13, RZ ;  /* 0x0000000dacac7c10 */ /* 0x000fe4000ff7e0ff */
[----:B------:R-:W-:Y:S01]  /*11000*/  IADD3.X R206, R206, UR40, RZ, P5, !PT ;  /* 0x00000028cece7c10 */ /* 0x000fe2000affe4ff */
[----:B------:R-:W-:Y:S01]  /*11010*/  STL [R1+0xdc], R174 ;  /* 0x0000dcae01007387 */ /* 0x000fe20000100800 */
[----:B------:R-:W-:-:S03]  /*11020*/  IADD3.X R170, R170, UR40, RZ, P4, !PT ;  /* 0x00000028aaaa7c10 */ /* 0x000fc6000a7fe4ff */
[----:B------:R-:W-:Y:S01]  /*11030*/  STL [R1+0x100], R171 ;  /* 0x000100ab01007387 */ /* 0x000fe20000100800 */
[----:B------:R-:W-:-:S03]  /*11040*/  IADD3.X R205, R205, UR40, RZ, P6, !PT ;  /* 0x00000028cdcd7c10 */ /* 0x000fc6000b7fe4ff */
[----:B------:R-:W-:Y:S04]  /*11050*/  STL [R1+0xd4], R172 ;  /* 0x0000d4ac01007387 */ /* 0x000fe80000100800 */
[----:B------:R0:W-:Y:S04]  /*11060*/  STL [R1+0xf0], R206 ;  /* 0x0000f0ce01007387 */ /* 0x0001e80000100800 */
[----:B------:R-:W-:Y:S04]  /*11070*/  STL [R1+0xf8], R170 ;  /* 0x0000f8aa01007387 */ /* 0x000fe80000100800 */
[----:B0-----:R-:W4:Y:S01]  /*11080*/  LDL.LU R206, [R1+0x62c] ;  /* 0x00062c0001ce7983 */ /* 0x001f220000300800 */
[----:B------:R-:W-:-:S02]  /*11090*/  IADD3.X R221, R221, UR40, RZ, P1, !PT ;  /* 0x00000028dddd7c10 */ /* 0x000fc40008ffe4ff */
[----:B------:R-:W-:-:S04]  /*110a0*/  IADD3 R238, P1, R238, UR13, RZ ;  /* 0x0000000deeee7c10 */ /* 0x000fc8000ff3e0ff */
[----:B------:R-:W-:Y:S02]  /*110b0*/  IADD3.X R197, R197, UR40, RZ, P1, !PT ;  /* 0x00000028c5c57c10 */ /* 0x000fe40008ffe4ff */
[----:B--2---:R-:W-:-:S05]  /*110c0*/  IADD3 R120, P4, R120, UR13, RZ ;  /* 0x0000000d78787c10 */ /* 0x004fca000ff9e0ff */
[----:B------:R-:W-:Y:S04]  /*110d0*/  STL [R1+0xcc], R120 ;  /* 0x0000cc7801007387 */ /* 0x000fe80000100800 */
[----:B------:R-:W2:Y:S01]  /*110e0*/  LDL.LU R174, [R1+0x98] ;  /* 0x0000980001ae7983 */ /* 0x000ea20000300800 */
[----:B---3--:R-:W-:-:S05]  /*110f0*/  IADD3 R111, P5, R111, UR13, RZ ;  /* 0x0000000d6f6f7c10 */ /* 0x008fca000ffbe0ff */
[----:B------:R0:W-:Y:S04]  /*11100*/  STL [R1+0xc4], R111 ;  /* 0x0000c46f01007387 */ /* 0x0001e80000100800 */
[----:B0-----:R-:W3:Y:S04]  /*11110*/  LDL.LU R111, [R1+0x90] ;  /* 0x00009000016f7983 */ /* 0x001ee80000300800 */
[----:B------:R0:W-:Y:S04]  /*11120*/  STL [R1+0xe8], R205 ;  /* 0x0000e8cd01007387 */ /* 0x0001e80000100800 */
[----:B0-----:R-:W3:Y:S01]  /*11130*/  LDL.LU R205, [R1+0x628] ;  /* 0x0006280001cd7983 */ /* 0x001ee20000300800 */
[----:B----4-:R-:W-:-:S02]  /*11140*/  IADD3.X R180, R180, UR40, RZ, P2, !PT ;  /* 0x00000028b4b47c10 */ /* 0x010fc400097fe4ff */
[----:B------:R-:W-:Y:S02]  /*11150*/  IADD3 R237, P2, R237, UR13, RZ ;  /* 0x0000000deded7c10 */ /* 0x000fe4000ff5e0ff */
[----:B------:R-:W-:Y:S02]  /*11160*/  IADD3.X R178, R178, UR40, RZ, P3, !PT ;  /* 0x00000028b2b27c10 */ /* 0x000fe40009ffe4ff */
[----:B------:R-:W-:Y:S02]  /*11170*/  IADD3 R227, P3, R227, UR13, RZ ;  /* 0x0000000de3e37c10 */ /* 0x000fe4000ff7e0ff */
[----:B------:R-:W-:Y:S02]  /*11180*/  IADD3.X R175, R175, UR40, RZ, P4, !PT ;  /* 0x00000028afaf7c10 */ /* 0x000fe4000a7fe4ff */
[----:B------:R-:W-:Y:S02]  /*11190*/  IADD3 R121, P4, R121, UR13, RZ ;  /* 0x0000000d79797c10 */ /* 0x000fe4000ff9e0ff */
[----:B------:R-:W-:-:S02]  /*111a0*/  IADD3.X R119, R119, UR40, RZ, P5, !PT ;  /* 0x0000002877777c10 */ /* 0x000fc4000affe4ff */
[----:B------:R-:W-:-:S05]  /*111b0*/  IADD3 R222, P6, R222, UR13, RZ ;  /* 0x0000000ddede7c10 */ /* 0x000fca000ffde0ff */
[----:B------:R0:W-:Y:S04]  /*111c0*/  STL [R1+0xbc], R222 ;  /* 0x0000bcde01007387 */ /* 0x0001e80000100800 */
[----:B0-----:R-:W4:Y:S04]  /*111d0*/  LDL.LU R222, [R1+0x624] ;  /* 0x0006240001de7983 */ /* 0x001f280000300800 */
[----:B------:R-:W4:Y:S04]  /*111e0*/  LDL.LU R171, [R1+0x88] ;  /* 0x0000880001ab7983 */ /* 0x000f280000300800 */
[----:B------:R-:W4:Y:S04]  /*111f0*/  LDL.LU R172, [R1+0x5c] ;  /* 0x00005c0001ac7983 */ /* 0x000f280000300800 */
[----:B------:R0:W-:Y:S04]  /*11200*/  STL [R1+0xe0], R221 ;  /* 0x0000e0dd01007387 */ /* 0x0001e80000100800 */
[----:B0-----:R-:W4:Y:S04]  /*11210*/  LDL.LU R221, [R1+0x620] ;  /* 0x0006200001dd7983 */ /* 0x001f280000300800 */
[----:B------:R-:W4:Y:S04]  /*11220*/  LDL.LU R170, [R1+0x54] ;  /* 0x0000540001aa7983 */ /* 0x000f280000300800 */
[----:B------:R0:W-:Y:S01]  /*11230*/  STL [R1+0xb4], R238 ;  /* 0x0000b4ee01007387 */ /* 0x0001e20000100800 */
[----:B------:R-:W-:-:S03]  /*11240*/  IADD3.X R0, R0, UR40, RZ, P6, !PT ;  /* 0x0000002800007c10 */ /* 0x000fc6000b7fe4ff */
[----:B0-----:R-:W4:Y:S04]  /*11250*/  LDL.LU R238, [R1+0x61c] ;  /* 0x00061c0001ee7983 */ /* 0x001f280000300800 */
[----:B------:R-:W4:Y:S04]  /*11260*/  LDL.LU R120, [R1+0x4c] ;  /* 0x00004c0001787983 */ /* 0x000f280000300800 */
[----:B------:R0:W-:Y:S01]  /*11270*/  STL [R1+0xac], R237 ;  /* 0x0000aced01007387 */ /* 0x0001e20000100800 */
[----:B------:R-:W-:-:S03]  /*11280*/  IADD3 R116, P5, R116, UR13, RZ ;  /* 0x0000000d74747c10 */ /* 0x000fc6000ffbe0ff */
[----:B0-----:R-:W4:Y:S04]  /*11290*/  LDL.LU R237, [R1+0x618] ;  /* 0x0006180001ed7983 */ /* 0x001f280000300800 */
[----:B------:R-:W-:Y:S04]  /*112a0*/  STL [R1+0xd8], R180 ;  /* 0x0000d8b401007387 */ /* 0x000fe80000100800 */
[----:B------:R0:W-:Y:S01]  /*112b0*/  STL [R1+0xa4], R227 ;  /* 0x0000a4e301007387 */ /* 0x0001e20000100800 */
[----:B------:R-:W-:-:S03]  /*112c0*/  IADD3 R117, P6, R117, UR13, RZ ;  /* 0x0000000d75757c10 */ /* 0x000fc6000ffde0ff */
[----:B0-----:R-:W4:Y:S04]  /*112d0*/  LDL.LU R227, [R1+0x614] ;  /* 0x0006140001e37983 */ /* 0x001f280000300800 */
[----:B------:R-:W-:Y:S04]  /*112e0*/  STL [R1+0xd0], R178 ;  /* 0x0000d0b201007387 */ /* 0x000fe80000100800 */
[----:B------:R0:W-:Y:S04]  /*112f0*/  STL [R1+0x9c], R121 ;  /* 0x00009c7901007387 */ /* 0x0001e80000100800 */
[----:B------:R-:W-:Y:S04]  /*11300*/  STL [R1+0xc8], R175 ;  /* 0x0000c8af01007387 */ /* 0x000fe80000100800 */
[----:B0-----:R-:W4:Y:S04]  /*11310*/  LDL.LU R121, [R1+0x58] ;  /* 0x0000580001797983 */ /* 0x001f280000300800 */
[----:B------:R0:W-:Y:S01]  /*11320*/  STL [R1+0xc0], R119 ;  /* 0x0000c07701007387 */ /* 0x0001e20000100800 */
[----:B------:R-:W-:-:S02]  /*11330*/  IADD3.X R198, R198, UR40, RZ, P2, !PT ;  /* 0x00000028c6c67c10 */ /* 0x000fc400097fe4ff */
[----:B------:R-:W-:Y:S01]  /*11340*/  IADD3 R176, P1, R176, UR13, RZ ;  /* 0x0000000db0b07c10 */ /* 0x000fe2000ff3e0ff */
[----:B0-----:R-:W4:Y:S04]  /*11350*/  LDL.LU R119, [R1+0x50] ;  /* 0x0000500001777983 */ /* 0x001f280000300800 */
[----:B------:R0:W-:Y:S04]  /*11360*/  STL [R1+0xb8], R0 ;  /* 0x0000b80001007387 */ /* 0x0001e80000100800 */
[----:B------:R1:W-:Y:S01]  /*11370*/  STL [R1+0x94], R116 ;  /* 0x0000947401007387 */ /* 0x0003e20000100800 */
[----:B------:R-:W-:-:S03]  /*11380*/  IADD3 R240, P2, R240, UR13, RZ ;  /* 0x0000000df0f07c10 */ /* 0x000fc6000ff5e0ff */
[----:B0-----:R-:W4:Y:S04]  /*11390*/  LDL.LU R0, [R1+0x610] ;  /* 0x0006100001007983 */ /* 0x001f280000300800 */
[----:B-1----:R-:W4:Y:S04]  /*113a0*/  LDL.LU R116, [R1+0x1c] ;  /* 0x00001c0001747983 */ /* 0x002f280000300800 */
[----:B------:R0:W-:Y:S04]  /*113b0*/  STL [R1+0xb0], R197 ;  /* 0x0000b0c501007387 */ /* 0x0001e80000100800 */
[----:B------:R1:W-:Y:S04]  /*113c0*/  STL [R1+0x8c], R117 ;  /* 0x00008c7501007387 */ /* 0x0003e80000100800 */
[----:B0-----:R-:W4:Y:S04]  /*113d0*/  LDL.LU R197, [R1+0x60c] ;  /* 0x00060c0001c57983 */ /* 0x001f280000300800 */
[----:B-1----:R-:W4:Y:S04]  /*113e0*/  LDL.LU R117, [R1+0x14] ;  /* 0x0000140001757983 */ /* 0x002f280000300800 */
[----:B------:R0:W-:Y:S04]  /*113f0*/  STL [R1+0xa8], R198 ;  /* 0x0000a8c601007387 */ /* 0x0001e80000100800 */
[----:B0-----:R-:W4:Y:S04]  /*11400*/  LDL.LU R198, [R1+0x608] ;  /* 0x0006080001c67983 */ /* 0x001f280000300800 */
[----:B------:R-:W-:Y:S04]  /*11410*/  STL [R1+0x84], R176 ;  /* 0x000084b001007387 */ /* 0x000fe80000100800 */
[----:B------:R0:W-:Y:S04]  /*11420*/  STL [R1+0x7c], R240 ;  /* 0x00007cf001007387 */ /* 0x0001e80000100800 */
[----:B0-----:R-:W4:Y:S01]  /*11430*/  LDL.LU R240, [R1+0x604] ;  /* 0x0006040001f07983 */ /* 0x001f220000300800 */
[----:B------:R-:W-:-:S02]  /*11440*/  IADD3.X R208, R208, UR40, RZ, P3, !PT ;  /* 0x00000028d0d07c10 */ /* 0x000fc40009ffe4ff */
[----:B------:R-:W-:Y:S02]  /*11450*/  IADD3 R207, P3, R207, UR13, RZ ;  /* 0x0000000dcfcf7c10 */ /* 0x000fe4000ff7e0ff */
[----:B--2---:R-:W-:Y:S01]  /*11460*/  IADD3.X R174, R174, UR40, RZ, P4, !PT ;  /* 0x00000028aeae7c10 */ /* 0x004fe2000a7fe4ff */
[----:B------:R0:W-:Y:S01]  /*11470*/  STL [R1+0xa0], R208 ;  /* 0x0000a0d001007387 */ /* 0x0001e20000100800 */
[----:B------:R-:W-:-:S03]  /*11480*/  IADD3 R224, P4, R224, UR13, RZ ;  /* 0x0000000de0e07c10 */ /* 0x000fc6000ff9e0ff */
[----:B0-----:R-:W2:Y:S04]  /*11490*/  LDL.LU R208, [R1+0x600] ;  /* 0x0006000001d07983 */ /* 0x001ea80000300800 */
[----:B------:R0:W-:Y:S01]  /*114a0*/  STL [R1+0x74], R207 ;  /* 0x000074cf01007387 */ /* 0x0001e20000100800 */
[----:B------:R-:W-:Y:S02]  /*114b0*/  IADD3.X R239, R239, UR40, RZ, P2, !PT ;  /* 0x00000028efef7c10 */ /* 0x000fe400097fe4ff */
[----:B---3--:R-:W-:Y:S01]  /*114c0*/  IADD3.X R111, R111, UR40, RZ, P5, !PT ;  /* 0x000000286f6f7c10 */ /* 0x008fe2000affe4ff */
[----:B0-----:R-:W3:Y:S01]  /*114d0*/  LDL.LU R207, [R1+0x5fc] ;  /* 0x0005fc0001cf7983 */ /* 0x001ee20000300800 */
[----:B------:R-:W-:-:S03]  /*114e0*/  IADD3 R223, P5, R223, UR13, RZ ;  /* 0x0000000ddfdf7c10 */ /* 0x000fc6000ffbe0ff */
[----:B------:R0:W-:Y:S01]  /*114f0*/  STL [R1+0x6c], R224 ;  /* 0x00006ce001007387 */ /* 0x0001e20000100800 */
[----:B------:R-:W-:-:S03]  /*11500*/  IADD3.X R211, R211, UR40, RZ, P3, !PT ;  /* 0x00000028d3d37c10 */ /* 0x000fc60009ffe4ff */
[----:B0-----:R-:W2:Y:S04]  /*11510*/  LDL.LU R224, [R1+0x5f8] ;  /* 0x0005f80001e07983 */ /* 0x001ea80000300800 */
[----:B------:R-:W-:Y:S04]  /*11520*/  STL [R1+0x98], R174 ;  /* 0x000098ae01007387 */ /* 0x000fe80000100800 */
[----:B------:R0:W-:Y:S04]  /*11530*/  STL [R1+0x90], R111 ;  /* 0x0000906f01007387 */ /* 0x0001e80000100800 */
[----:B0-----:R-:W3:Y:S04]  /*11540*/  LDL.LU R111, [R1+0x18] ;  /* 0x00001800016f7983 */ /* 0x001ee80000300800 */
[----:B------:R0:W-:Y:S01]  /*11550*/  STL [R1+0x64], R223 ;  /* 0x000064df01007387 */ /* 0x0001e20000100800 */
[----:B------:R-:W-:-:S03]  /*11560*/  IADD3.X R241, R241, UR40, RZ, P4, !PT ;  /* 0x00000028f1f17c10 */ /* 0x000fc6000a7fe4ff */
[----:B0-----:R-:W2:Y:S01]  /*11570*/  LDL.LU R223, [R1+0x5f4] ;  /* 0x0005f40001df7983 */ /* 0x001ea20000300800 */
[----:B----4-:R-:W-:Y:S02]  /*11580*/  IADD3.X R171, R171, UR40, RZ, P6, !PT ;  /* 0x00000028abab7c10 */ /* 0x010fe4000b7fe4ff */
[----:B------:R-:W-:Y:S02]  /*11590*/  IADD3 R172, P6, R172, UR13, RZ ;  /* 0x0000000dacac7c10 */ /* 0x000fe4000ffde0ff */
[----:B------:R-:W-:Y:S02]  /*115a0*/  IADD3 R120, P2, R120, UR13, RZ ;  /* 0x0000000d78787c10 */ /* 0x000fe4000ff5e0ff */
[----:B------:R-:W-:Y:S02]  /*115b0*/  IADD3 R197, P3, R197, UR13, RZ ;  /* 0x0000000dc5c57c10 */ /* 0x000fe4000ff7e0ff */
[----:B------:R-:W-:Y:S02]  /*115c0*/  IADD3.X R240, R240, UR40, RZ, P1, !PT ;  /* 0x00000028f0f07c10 */ /* 0x000fe40008ffe4ff */
[----:B------:R-:W-:-:S03]  /*115d0*/  IADD3 R170, P1, R170, UR13, RZ ;  /* 0x0000000daaaa7c10 */ /* 0x000fc6000ff3e0ff */
[----:B------:R0:W-:Y:S04]  /*115e0*/  STL [R1+0x80], R240 ;  /* 0x000080f001007387 */ /* 0x0001e80000100800 */
[----:B------:R-:W-:Y:S04]  /*115f0*/  STL [R1+0x88], R171 ;  /* 0x000088ab01007387 */ /* 0x000fe80000100800 */
[----:B0-----:R-:W4:Y:S04]  /*11600*/  LDL.LU R240, [R1+0x5f0] ;  /* 0x0005f00001f07983 */ /* 0x001f280000300800 */
[----:B------:R-:W-:Y:S04]  /*11610*/  STL [R1+0x5c], R172 ;  /* 0x00005cac01007387 */ /* 0x000fe80000100800 */
[----:B------:R0:W-:Y:S04]  /*11620*/  STL [R1+0x78], R239 ;  /* 0x000078ef01007387 */ /* 0x0001e80000100800 */
[----:B0-----:R-:W2:Y:S04]  /*11630*/  LDL.LU R239, [R1+0x5ec] ;  /* 0x0005ec0001ef7983 */ /* 0x001ea80000300800 */
[----:B------:R-:W-:Y:S04]  /*11640*/  STL [R1+0x54], R170 ;  /* 0x000054aa01007387 */ /* 0x000fe80000100800 */
[----:B------:R0:W-:Y:S04]  /*11650*/  STL [R1+0x70], R211 ;  /* 0x000070d301007387 */ /* 0x0001e80000100800 */
[----:B0-----:R-:W3:Y:S04]  /*11660*/  LDL.LU R211, [R1+0x5e8] ;  /* 0x0005e80001d37983 */ /* 0x001ee80000300800 */
[----:B------:R-:W-:Y:S04]  /*11670*/  STL [R1+0x4c], R120 ;  /* 0x00004c7801007387 */ /* 0x000fe80000100800 */
[----:B------:R0:W-:Y:S04]  /*11680*/  STL [R1+0x44], R197 ;  /* 0x000044c501007387 */ /* 0x0001e80000100800 */
[----:B0-----:R-:W4:Y:S04]  /*11690*/  LDL.LU R197, [R1+0x5e4] ;  /* 0x0005e40001c57983 */ /* 0x001f280000300800 */
[----:B------:R0:W-:Y:S04]  /*116a0*/  STL [R1+0x68], R241 ;  /* 0x000068f101007387 */ /* 0x0001e80000100800 */
[----:B0-----:R-:W2:Y:S01]  /*116b0*/  LDL.LU R241, [R1+0x5e0] ;  /* 0x0005e00001f17983 */ /* 0x001ea20000300800 */
[----:B------:R-:W-:-:S02]  /*116c0*/  IADD3 R210, P4, R210, UR13, RZ ;  /* 0x0000000dd2d27c10 */ /* 0x000fc4000ff9e0ff */
[----:B------:R-:W-:Y:S02]  /*116d0*/  IADD3.X R209, R209, UR40, RZ, P5, !PT ;  /* 0x00000028d1d17c10 */ /* 0x000fe4000affe4ff */
[----:B------:R-:W-:Y:S01]  /*116e0*/  IADD3 R226, P5, R226, UR13, RZ ;  /* 0x0000000de2e27c10 */ /* 0x000fe2000ffbe0ff */
[----:B------:R0:W-:Y:S01]  /*116f0*/  STL [R1+0x3c], R210 ;  /* 0x00003cd201007387 */ /* 0x0001e20000100800 */
[----:B------:R-:W-:Y:S02]  /*11700*/  IADD3.X R121, R121, UR40, RZ, P6, !PT ;  /* 0x0000002879797c10 */ /* 0x000fe4000b7fe4ff */
[----:B------:R-:W-:Y:S02]  /*11710*/  IADD3 R225, P6, R225, UR13, RZ ;  /* 0x0000000de1e17c10 */ /* 0x000fe4000ffde0ff */
[----:B------:R-:W-:Y:S02]  /*11720*/  IADD3.X R119, R119, UR40, RZ, P1, !PT ;  /* 0x0000002877777c10 */ /* 0x000fe40008ffe4ff */
[----:B------:R-:W-:Y:S01]  /*11730*/  IADD3 R242, P1, R242, UR13, RZ ;  /* 0x0000000df2f27c10 */ /* 0x000fe2000ff3e0ff */
[----:B0-----:R-:W4:Y:S04]  /*11740*/  LDL.LU R210, [R1+0x5dc] ;  /* 0x0005dc0001d27983 */ /* 0x001f280000300800 */
[----:B------:R0:W-:Y:S01]  /*11750*/  STL [R1+0x60], R209 ;  /* 0x000060d101007387 */ /* 0x0001e20000100800 */
[----:B------:R-:W-:-:S03]  /*11760*/  IADD3.X R198, R198, UR40, RZ, P3, !PT ;  /* 0x00000028c6c67c10 */ /* 0x000fc60009ffe4ff */
[----:B0-----:R-:W4:Y:S04]  /*11770*/  LDL.LU R209, [R1+0x5d8] ;  /* 0x0005d80001d17983 */ /* 0x001f280000300800 */
[----:B------:R0:W-:Y:S04]  /*11780*/  STL [R1+0x34], R226 ;  /* 0x000034e201007387 */ /* 0x0001e80000100800 */
[----:B0-----:R-:W4:Y:S04]  /*11790*/  LDL.LU R226, [R1+0x5d4] ;  /* 0x0005d40001e27983 */ /* 0x001f280000300800 */
[----:B------:R0:W-:Y:S04]  /*117a0*/  STL [R1+0x2c], R225 ;  /* 0x00002ce101007387 */ /* 0x0001e80000100800 */
[----:B0-----:R-:W4:Y:S04]  /*117b0*/  LDL.LU R225, [R1+0x5d0] ;  /* 0x0005d00001e17983 */ /* 0x001f280000300800 */
[----:B------:R-:W-:Y:S04]  /*117c0*/  STL [R1+0x58], R121 ;  /* 0x0000587901007387 */ /* 0x000fe80000100800 */
[----:B------:R0:W-:Y:S04]  /*117d0*/  STL [R1+0x24], R242 ;  /* 0x000024f201007387 */ /* 0x0001e80000100800 */
[----:B0-----:R-:W4:Y:S04]  /*117e0*/  LDL.LU R242, [R1+0x5cc] ;  /* 0x0005cc0001f27983 */ /* 0x001f280000300800 */
[----:B------:R-:W-:Y:S04]  /*117f0*/  STL [R1+0x50], R119 ;  /* 0x0000507701007387 */ /* 0x000fe80000100800 */
        /* <DEDUP_REMOVED lines=8> */
[----:B------:R0:W-:Y:S06]  /*11880*/  MEMBAR.ALL.CTA ;  /* 0x0000000000007992 */ /* 0x0001ec0000008000 */
[----:B0-----:R-:W0:Y:S02]  /*11890*/  FENCE.VIEW.ASYNC.S ;  /* 0x00000000000073c6 */ /* 0x001e240000000000 */
[----:B0-----:R-:W-:Y:S06]  /*118a0*/  BAR.SYNC.DEFER_BLOCKING 0x0 ;  /* 0x0000000000007b1d */ /* 0x001fec0000010000 */
[----:B------:R-:W-:Y:S01]  /*118b0*/  UMOV UR9, 0x40000040 ;  /* 0x4000004000097882 */ /* 0x000fe20000000000 */
[----:B------:R-:W-:-:S06]  /*118c0*/  WARPGROUP.ARRIVE ;  /* 0x00000000000079c5 */ /* 0x000fcc0000000000 */
[----:B------:R-:W-:Y:S04]  /*118d0*/  QGMMA.64x64x32.F32.E5M2.E5M2 R56, gdesc[UR8], R56 ;  /* 0x00e00000083879f3 */ /* 0x000fe80008703838 */
[----:B------:R-:W-:Y:S01]  /*118e0*/  QGMMA.64x64x32.F32.E5M2.E5M2 R56, gdesc[UR4], R56 ;  /* 0x00e00000043879f3 */ /* 0x000fe20008703838 */
[----:B--2---:R-:W-:-:S05]  /*118f0*/  IADD3.X R241, R241, UR40, RZ, P2, !PT ;  /* 0x00000028f1f17c10 */ /* 0x004fca00097fe4ff */
[----:B------:R0:W-:Y:S04]  /*11900*/  STL [R1+0x48], R241 ;  /* 0x000048f101007387 */ /* 0x0001e80000100800 */
[----:B0-----:R-:W2:Y:S04]  /*11910*/  LDL.LU R241, [R1+0x5c8] ;  /* 0x0005c80001f17983 */ /* 0x001ea80000300800 */
[----:B------:R0:W-:Y:S01]  /*11920*/  STL [R1+0x40], R198 ;  /* 0x000040c601007387 */ /* 0x0001e20000100800 */
[----:B------:R-:W-:Y:S03]  /*11930*/  QGMMA.64x64x32.F32.E5M2.E5M2 R56, gdesc[UR16], R56 ;  /* 0x00e00000103879f3 */ /* 0x000fe60008703838 */
[----:B0-----:R-:W2:Y:S01]  /*11940*/  LDL.LU R198, [R1+0x5c4] ;  /* 0x0005c40001c67983 */ /* 0x001ea20000300800 */
[----:B------:R-:W-:-:S02]  /*11950*/  IADD3 R116, P2, R116, UR13, RZ ;  /* 0x0000000d74747c10 */ /* 0x000fc4000ff5e0ff */
[----:B------:R-:W-:Y:S02]  /*11960*/  IADD3.X R212, R212, UR40, RZ, P4, !PT ;  /* 0x00000028d4d47c10 */ /* 0x000fe4000a7fe4ff */
[----:B------:R-:W-:Y:S01]  /*11970*/  IADD3 R117, P3, R117, UR13, RZ ;  /* 0x0000000d75757c10 */ /* 0x000fe2000ff7e0ff */
[----:B------:R-:W-:Y:S01]  /*11980*/  STL [R1+0x1c], R116 ;  /* 0x00001c7401007387 */ /* 0x000fe20000100800 */
[----:B---3--:R-:W-:Y:S02]  /*11990*/  IADD3 R211, P4, R211, UR13, RZ ;  /* 0x0000000dd3d37c10 */ /* 0x008fe4000ff9e0ff */
[----:B------:R-:W-:Y:S01]  /*119a0*/  IADD3.X R228, R228, UR40, RZ, P5, !PT ;  /* 0x00000028e4e47c10 */ /* 0x000fe2000affe4ff */
[----:B------:R0:W-:Y:S01]  /*119b0*/  STL [R1+0x38], R212 ;  /* 0x000038d401007387 */ /* 0x0001e20000100800 */
[----:B------:R-:W-:Y:S02]  /*119c0*/  IADD3 R227, P5, R227, UR13, RZ ;  /* 0x0000000de3e37c10 */ /* 0x000fe4000ffbe0ff */
[----:B------:R-:W-:Y:S01]  /*119d0*/  IADD3.X R244, R244, UR40, RZ, P6, !PT ;  /* 0x00000028f4f47c10 */ /* 0x000fe2000b7fe4ff */
[----:B0-----:R-:W3:Y:S04]  /*119e0*/  LDL.LU R212, [R1+0x5c0] ;  /* 0x0005c00001d47983 */ /* 0x001ee80000300800 */
[----:B------:R-:W-:Y:S04]  /*119f0*/  STL [R1+0x14], R117 ;  /* 0x0000147501007387 */ /* 0x000fe80000100800 */
[----:B------:R0:W-:Y:S01]  /*11a00*/  STL [R1+0xc], R211 ;  /* 0x00000cd301007387 */ /* 0x0001e20000100800 */
[----:B------:R-:W-:-:S03]  /*11a10*/  IADD3.X R243, R243, UR40, RZ, P1, !PT ;  /* 0x00000028f3f37c10 */ /* 0x000fc60008ffe4ff */
[----:B0-----:R-:W3:Y:S04]  /*11a20*/  LDL.LU R211, [R1+0x5bc] ;  /* 0x0005bc0001d37983 */ /* 0x001ee80000300800 */
[----:B------:R0:W-:Y:S04]  /*11a30*/  STL [R1+0x30], R228 ;  /* 0x000030e401007387 */ /* 0x0001e80000100800 */
[----:B0-----:R-:W3:Y:S04]  /*11a40*/  LDL.LU R228, [R1+0x5b8] ;  /* 0x0005b80001e47983 */ /* 0x001ee80000300800 */
[----:B------:R0:W-:Y:S04]  /*11a50*/  STL [R1+0x4], R227 ;  /* 0x000004e301007387 */ /* 0x0001e80000100800 */
[----:B0-----:R-:W3:Y:S01]  /*11a60*/  LDL.LU R227, [R1+0x5b4] ;  /* 0x0005b40001e37983 */ /* 0x001ee20000300800 */
[----:B------:R-:W-:Y:S01]  /*11a70*/  UMOV UR26, UR10 ;  /* 0x0000000a001a7c82 */ /* 0x000fe20008000000 */
[----:B------:R-:W-:Y:S01]  /*11a80*/  UMOV UR27, UR11 ;  /* 0x0000000b001b7c82 */ /* 0x000fe20008000000 */
[----:B------:R-:W-:Y:S01]  /*11a90*/  QGMMA.64x64x32.F32.E5M2.E5M2 R56, gdesc[UR20], R56 ;  /* 0x00e00000143879f3 */ /* 0x000fe20008703838 */
[----:B------:R0:W-:Y:S01]  /*11aa0*/  STL [R1+0x28], R244 ;  /* 0x000028f401007387 */ /* 0x0001e20000100800 */
[----:B------:R-:W-:-:S02]  /*11ab0*/  IADD3.X R111, R111, UR40, RZ, P2, !PT ;  /* 0x000000286f6f7c10 */ /* 0x000fc400097fe4ff */
[----:B----4-:R-:W-:Y:S01]  /*11ac0*/  IADD3.X R197, R197, UR40, RZ, P4, !PT ;  /* 0x00000028c5c57c10 */ /* 0x010fe2000a7fe4ff */
[----:B------:R-:W-:Y:S01]  /*11ad0*/  QGMMA.64x64x32.F32.E5M2.E5M2 R24, gdesc[UR24], R24 ;  /* 0x00e00000181879f3 */ /* 0x000fe20008703818 */
[----:B0-----:R-:W4:Y:S04]  /*11ae0*/  LDL.LU R244, [R1+0x5b0] ;  /* 0x0005b00001f47983 */ /* 0x001f280000300800 */
[----:B------:R0:W-:Y:S04]  /*11af0*/  STL [R1+0x20], R243 ;  /* 0x000020f301007387 */ /* 0x0001e80000100800 */
[----:B0-----:R-:W3:Y:S01]  /*11b00*/  LDL.LU R243, [R1+0x5ac] ;  /* 0x0005ac0001f37983 */ /* 0x001ee20000300800 */
[----:B------:R-:W-:Y:S01]  /*11b10*/  IADD3.X R0, R0, UR40, RZ, P5, !PT ;  /* 0x0000002800007c10 */ /* 0x000fe2000affe4ff */
[----:B------:R-:W-:Y:S01]  /*11b20*/  UMOV UR30, UR6 ;  /* 0x00000006001e7c82 */ /* 0x000fe20008000000 */
[----:B------:R-:W-:-:S02]  /*11b30*/  UMOV UR31, UR7 ;  /* 0x00000007001f7c82 */ /* 0x000fc40008000000 */
[----:B------:R-:W-:Y:S01]  /*11b40*/  QGMMA.64x64x32.F32.E5M2.E5M2 R24, gdesc[UR28], R24 ;  /* 0x00e000001c1879f3 */ /* 0x000fe20008703818 */
[----:B--2---:R-:W-:-:S05]  /*11b50*/  IADD3.X R198, R198, UR40, RZ, P3, !PT ;  /* 0x00000028c6c67c10 */ /* 0x004fca0009ffe4ff */
[----:B------:R0:W-:Y:S04]  /*11b60*/  STL [R1+0x10], R198 ;  /* 0x000010c601007387 */ /* 0x0001e80000100800 */
[----:B------:R-:W-:Y:S04]  /*11b70*/  STL [R1+0x18], R111 ;  /* 0x0000186f01007387 */ /* 0x000fe80000100800 */
[----:B0-----:R-:W2:Y:S04]  /*11b80*/  LDL.LU R198, [R1+0x5a8] ;  /* 0x0005a80001c67983 */ /* 0x001ea80000300800 */
[----:B------:R0:W-:Y:S04]  /*11b90*/  STL [R1+0x8], R197 ;  /* 0x000008c501007387 */ /* 0x0001e80000100800 */
[----:B0-----:R-:W2:Y:S04]  /*11ba0*/  LDL.LU R197, [R1+0x5a4] ;  /* 0x0005a40001c57983 */ /* 0x001ea80000300800 */
[----:B------:R0:W-:Y:S04]  /*11bb0*/  STL [R1], R0 ;  /* 0x0000000001007387 */ /* 0x0001e80000100800 */
[----:B0-----:R0:W5:Y:S01]  /*11bc0*/  LDL.LU R0, [R1+0x5a0] ;  /* 0x0005a00001007983 */ /* 0x0011620000300800 */
[----:B------:R-:W-:Y:S01]  /*11bd0*/  UMOV UR34, UR18 ;  /* 0x0000001200227c82 */ /* 0x000fe20008000000 */
[----:B------:R-:W-:-:S02]  /*11be0*/  UMOV UR35, UR19 ;  /* 0x0000001300237c82 */ /* 0x000fc40008000000 */
[----:B------:R-:W-:Y:S01]  /*11bf0*/  QGMMA.64x64x32.F32.E5M2.E5M2 R24, gdesc[UR32], R24 ;  /* 0x00e00000201879f3 */ /* 0x000fe20008703818 */
[----:B------:R-:W-:Y:S01]  /*11c00*/  UMOV UR38, UR22 ;  /* 0x0000001600267c82 */ /* 0x000fe20008000000 */
[----:B------:R-:W-:Y:S01]  /*11c10*/  UMOV UR39, UR23 ;  /* 0x0000001700277c82 */ /* 0x000fe20008000000 */
[----:B------:R-:W-:Y:S02]  /*11c20*/  IADD3 R252, P6, R252, UR13, RZ ;  /* 0x0000000dfcfc7c10 */ /* 0x000fe4000ffde0ff */
[----:B------:R-:W-:Y:S02]  /*11c30*/  IADD3 R250, P1, R250, UR13, RZ ;  /* 0x0000000dfafa7c10 */ /* 0x000fe4000ff3e0ff */
[----:B------:R-:W-:Y:S02]  /*11c40*/  IADD3 R248, P2, R248, UR13, RZ ;  /* 0x0000000df8f87c10 */ /* 0x000fe4000ff5e0ff */
[----:B------:R-:W-:Y:S02]  /*11c50*/  IADD3 R246, P3, R246, UR13, RZ ;  /* 0x0000000df6f67c10 */ /* 0x000fe4000ff7e0ff */
[----:B------:R-:W-:-:S02]  /*11c60*/  IADD3.X R251, R251, UR40, RZ, P6, !PT ;  /* 0x00000028fbfb7c10 */ /* 0x000fc4000b7fe4ff */
[----:B------:R-:W-:Y:S02]  /*11c70*/  IADD3.X R249, R249, UR40, RZ, P1, !PT ;  /* 0x00000028f9f97c10 */ /* 0x000fe40008ffe4ff */
[----:B------:R-:W-:Y:S02]  /*11c80*/  IADD3.X R247, R247, UR40, RZ, P2, !PT ;  /* 0x00000028f7f77c10 */ /* 0x000fe400097fe4ff */
[----:B------:R-:W-:Y:S02]  /*11c90*/  IADD3.X R245, R245, UR40, RZ, P3, !PT ;  /* 0x00000028f5f57c10 */ /* 0x000fe40009ffe4ff */
[----:B------:R-:W-:Y:S01]  /*11ca0*/  IADD3 R242, P5, R242, UR13, RZ ;  /* 0x0000000df2f27c10 */ /* 0x000fe2000ffbe0ff */
[----:B------:R-:W-:Y:S01]  /*11cb0*/  QGMMA.64x64x32.F32.E5M2.E5M2 R24, gdesc[UR36], R24, gsb0 ;  /* 0x00e00000241879f3 */ /* 0x000fe20008003818 */
[----:B----4-:R-:W-:Y:S02]  /*11cc0*/  IADD3 R244, P4, R244, UR13, RZ ;  /* 0x0000000df4f47c10 */ /* 0x010fe4000ff9e0ff */
[----:B------:R-:W-:-:S02]  /*11cd0*/  IADD3 R240, P6, R240, UR13, RZ ;  /* 0x0000000df0f07c10 */ /* 0x000fc4000ffde0ff */
[----:B------:R-:W-:Y:S02]  /*11ce0*/  IADD3 R238, P1, R238, UR13, RZ ;  /* 0x0000000deeee7c10 */ /* 0x000fe4000ff3e0ff */
[----:B------:R-:W-:Y:S02]  /*11cf0*/  IADD3 R236, P2, R236, UR13, RZ ;  /* 0x0000000decec7c10 */ /* 0x000fe4000ff5e0ff */
[----:B------:R-:W-:Y:S01]  /*11d00*/  IADD3 R234, P3, R234, UR13, RZ ;  /* 0x0000000deaea7c10 */ /* 0x000fe2000ff7e0ff */
[----:B------:R-:W-:Y:S01]  /*11d10*/  VIADD R4, R4, 0x1 ;  /* 0x0000000104047836 */ /* 0x000fe20000000000 */
[----:B---3--:R-:W-:Y:S02]  /*11d20*/  IADD3.X R243, R243, UR40, RZ, P4, !PT ;  /* 0x00000028f3f37c10 */ /* 0x008fe4000a7fe4ff */
[----:B------:R-:W-:Y:S02]  /*11d30*/  IADD3.X R241, R241, UR40, RZ, P5, !PT ;  /* 0x00000028f1f17c10 */ /* 0x000fe4000affe4ff */
[----:B------:R-:W-:-:S02]  /*11d40*/  IADD3.X R239, R239, UR40, RZ, P6, !PT ;  /* 0x00000028efef7c10 */ /* 0x000fc4000b7fe4ff */
[----:B------:R-:W-:Y:S02]  /*11d50*/  IADD3.X R237, R237, UR40, RZ, P1, !PT ;  /* 0x00000028eded7c10 */ /* 0x000fe40008ffe4ff */
[----:B------:R-:W-:Y:S02]  /*11d60*/  IADD3.X R235, R235, UR40, RZ, P2, !PT ;  /* 0x00000028ebeb7c10 */ /* 0x000fe400097fe4ff */
[----:B------:R-:W-:Y:S02]  /*11d70*/  IADD3.X R233, R233, UR40, RZ, P3, !PT ;  /* 0x00000028e9e97c10 */ /* 0x000fe40009ffe4ff */
[----:B------:R-:W-:Y:S02]  /*11d80*/  IADD3 R232, P4, R232, UR13, RZ ;  /* 0x0000000de8e87c10 */ /* 0x000fe4000ff9e0ff */
[----:B------:R-:W-:Y:S02]  /*11d90*/  IADD3 R230, P5, R230, UR13, RZ ;  /* 0x0000000de6e67c10 */ /* 0x000fe4000ffbe0ff */
[----:B------:R-:W-:-:S02]  /*11da0*/  IADD3 R228, P6, R228, UR13, RZ ;  /* 0x0000000de4e47c10 */ /* 0x000fc4000ffde0ff */
[----:B------:R-:W-:Y:S02]  /*11db0*/  IADD3 R226, P1, R226, UR13, RZ ;  /* 0x0000000de2e27c10 */ /* 0x000fe4000ff3e0ff */
[----:B------:R-:W-:Y:S02]  /*11dc0*/  IADD3 R224, P2, R224, UR13, RZ ;  /* 0x0000000de0e07c10 */ /* 0x000fe4000ff5e0ff */
[----:B------:R-:W-:Y:S02]  /*11dd0*/  IADD3 R222, P3, R222, UR13, RZ ;  /* 0x0000000ddede7c10 */ /* 0x000fe4000ff7e0ff */
[----:B------:R-:W-:Y:S02]  /*11de0*/  ISETP.NE.U32.AND P0, PT, R4, R7, PT ;  /* 0x000000070400720c */ /* 0x000fe40003f05070 */
[----:B------:R-:W-:Y:S02]  /*11df0*/  IADD3.X R231, R231, UR40, RZ, P4, !PT ;  /* 0x00000028e7e77c10 */ /* 0x000fe4000a7fe4ff */
[----:B------:R-:W-:-:S02]  /*11e00*/  IADD3.X R229, R229, UR40, RZ, P5, !PT ;  /* 0x00000028e5e57c10 */ /* 0x000fc4000affe4ff */
[----:B------:R-:W-:Y:S02]  /*11e10*/  IADD3.X R227, R227, UR40, RZ, P6, !PT ;  /* 0x00000028e3e37c10 */ /* 0x000fe4000b7fe4ff */
[----:B------:R-:W-:Y:S02]  /*11e20*/  IADD3.X R225, R225, UR40, RZ, P1, !PT ;  /* 0x00000028e1e17c10 */ /* 0x000fe40008ffe4ff */
[----:B------:R-:W-:Y:S02]  /*11e30*/  IADD3.X R223, R223, UR40, RZ, P2, !PT ;  /* 0x00000028dfdf7c10 */ /* 0x000fe400097fe4ff */
[----:B------:R-:W-:Y:S02]  /*11e40*/  IADD3.X R221, R221, UR40, RZ, P3, !PT ;  /* 0x00000028dddd7c10 */ /* 0x000fe40009ffe4ff */
[----:B------:R-:W-:Y:S02]  /*11e50*/  IADD3 R220, P4, R220, UR13, RZ ;  /* 0x0000000ddcdc7c10 */ /* 0x000fe4000ff9e0ff */
[----:B------:R-:W-:-:S02]  /*11e60*/  IADD3 R218, P5, R218, UR13, RZ ;  /* 0x0000000ddada7c10 */ /* 0x000fc4000ffbe0ff */
[----:B------:R-:W-:Y:S02]  /*11e70*/  IADD3 R216, P6, R216, UR13, RZ ;  /* 0x0000000dd8d87c10 */ /* 0x000fe4000ffde0ff */
[----:B------:R-:W-:Y:S02]  /*11e80*/  IADD3 R214, P1, R214, UR13, RZ ;  /* 0x0000000dd6d67c10 */ /* 0x000fe4000ff3e0ff */
[----:B------:R-:W-:Y:S02]  /*11e90*/  IADD3 R212, P2, R212, UR13, RZ ;  /* 0x0000000dd4d47c10 */ /* 0x000fe4000ff5e0ff */
[----:B------:R-:W-:Y:S02]  /*11ea0*/  IADD3 R210, P3, R210, UR13, RZ ;  /* 0x0000000dd2d27c10 */ /* 0x000fe4000ff7e0ff */
        /* <DEDUP_REMOVED lines=10> */
[----:B------:R-:W-:Y:S01]  /*11f50*/  IADD3 R200, P2, R200, UR13, RZ ;  /* 0x0000000dc8c87c10 */ /* 0x000fe2000ff5e0ff */
[----:B------:R-:W-:Y:S02]  /*11f60*/  WARPGROUP.DEPBAR.LE gsb0, 0x0 ;  /* 0x00008000000079c5 */ /* 0x000fe40000010000 */
[----:B------:R-:W-:Y:S02]  /*11f70*/  IADD3.X R207, R207, UR40, RZ, P4, !PT ;  /* 0x00000028cfcf7c10 */ /* 0x000fe4000a7fe4ff */
[----:B------:R-:W-:Y:S02]  /*11f80*/  IADD3.X R205, R205, UR40, RZ, P5, !PT ;  /* 0x00000028cdcd7c10 */ /* 0x000fe4000affe4ff */
[----:B------:R-:W-:-:S02]  /*11f90*/  IADD3.X R203, R203, UR40, RZ, P6, !PT ;  /* 0x00000028cbcb7c10 */ /* 0x000fc4000b7fe4ff */
[----:B------:R-:W-:Y:S02]  /*11fa0*/  IADD3.X R201, R201, UR40, RZ, P1, !PT ;  /* 0x00000028c9c97c10 */ /* 0x000fe40008ffe4ff */
[----:B------:R-:W-:Y:S02]  /*11fb0*/  IADD3.X R199, R199, UR40, RZ, P2, !PT ;  /* 0x00000028c7c77c10 */ /* 0x000fe400097fe4ff */
[----:B--2---:R-:W-:-:S04]  /*11fc0*/  IADD3 R198, P3, R198, UR13, RZ ;  /* 0x0000000dc6c67c10 */ /* 0x004fc8000ff7e0ff */
[----:B------:R-:W-:Y:S01]  /*11fd0*/  IADD3.X R197, R197, UR40, RZ, P3, !PT ;  /* 0x00000028c5c57c10 */ /* 0x000fe20009ffe4ff */
[----:B0-----:R-:W-:Y:S08]  /*11fe0*/  @P0 BRA `(.L_x_2) ;  /* 0xffffff5800140947 */ /* 0x001ff0000383ffff */
.L_x_1:
[----:B------:R-:W2:Y:S01]  /*11ff0*/  LDL.LU R8, [R1+0x59c] ;  /* 0x00059c0001087983 */ /* 0x000ea20000300800 */
[----:B------:R-:W0:Y:S01]  /*12000*/  S2R R4, SR_TID.X ;  /* 0x0000000000047919 */ /* 0x000e220000002100 */
[----:B------:R-:W-:Y:S01]  /*12010*/  F2FP.SATFINITE.E5M2.F32.PACK_AB_MERGE_C R58, R59, R58, RZ ;  /* 0x0000003a3b3a723e */ /* 0x000fe200048060ff */
[----:B------:R-:W-:Y:S01]  /*12020*/  ULDC.64 UR6, c[0x0][0x228] ;  /* 0x00008a0000067ab9 */ /* 0x000fe20000000a00 */
[----:B------:R-:W-:Y:S01]  /*12030*/  F2FP.SATFINITE.E5M2.F32.PACK_AB_MERGE_C R63, R63, R62, RZ ;  /* 0x0000003e3f3f723e */ /* 0x000fe200048060ff */
[----:B------:R-:W3:Y:S01]  /*12040*/  LDL.LU R7, [R1+0x598] ;  /* 0x0005980001077983 */ /* 0x000ee20000300800 */
[----:B------:R-:W-:Y:S01]  /*12050*/  F2FP.SATFINITE.E5M2.F32.PACK_AB_MERGE_C R56, R57, R56, RZ ;  /* 0x000000383938723e */ /* 0x000fe200048060ff */
[----:B------:R-:W-:Y:S01]  /*12060*/  ULDC UR4, c[0x0][0x244] ;  /* 0x0000910000047ab9 */ /* 0x000fe20000000800 */
[----:B------:R-:W-:Y:S01]  /*12070*/  F2FP.SATFINITE.E5M2.F32.PACK_AB_MERGE_C R61, R61, R60, RZ ;  /* 0x0000003c3d3d723e */ /* 0x000fe200048060ff */
[----:B-----5:R-:W-:Y:S01]  /*12080*/  VIADD R22, R0, 0x5 ;  /* 0x0000000500167836 */ /* 0x020fe20000000000 */
[----:B------:R-:W-:-:S02]  /*12090*/  F2FP.SATFINITE.E5M2.F32.PACK_AB_MERGE_C R24, R25, R24, RZ ;  /* 0x000000181918723e */ /* 0x000fc400048060ff */
[----:B------:R-:W-:Y:S02]  /*120a0*/  F2FP.SATFINITE.E5M2.F32.PACK_AB_MERGE_C R26, R27, R26, RZ ;  /* 0x0000001a1b1a723e */ /* 0x000fe400048060ff */
[----:B------:R-:W-:Y:S02]  /*120b0*/  F2FP.SATFINITE.E5M2.F32.PACK_AB_MERGE_C R29, R29, R28, RZ ;  /* 0x0000001c1d1d723e */ /* 0x000fe400048060ff */
[----:B------:R-:W-:Y:S02]  /*120c0*/  F2FP.SATFINITE.E5M2.F32.PACK_AB_MERGE_C R31, R31, R30, RZ ;  /* 0x0000001e1f1f723e */ /* 0x000fe400048060ff */
[----:B------:R-:W-:Y:S02]  /*120d0*/  PRMT R57, R58, 0x5410, R63 ;  /* 0x000054103a397816 */ /* 0x000fe4000000003f */
[----:B------:R-:W-:Y:S02]  /*120e0*/  PRMT R56, R56, 0x5410, R61 ;  /* 0x0000541038387816 */ /* 0x000fe4000000003d */
[----:B------:R-:W-:Y:S01]  /*120f0*/  PRMT R58, R24, 0x5410, R29 ;  /* 0x00005410183a7816 */ /* 0x000fe2000000001d */
[----:B------:R-:W-:Y:S01]  /*12100*/  VIADD R24, R0, 0x6 ;  /* 0x0000000600187836 */ /* 0x000fe20000000000 */
[----:B------:R-:W-:Y:S01]  /*12110*/  PRMT R59, R26, 0x5410, R31 ;  /* 0x000054101a3b7816 */ /* 0x000fe2000000001f */
[----:B------:R-:W-:Y:S01]  /*12120*/  VIADD R26, R0, 0x9 ;  /* 0x00000009001a7836 */ /* 0x000fe20000000000 */
[----:B------:R-:W-:-:S02]  /*12130*/  F2FP.SATFINITE.E5M2.F32.PACK_AB_MERGE_C R66, R67, R66, RZ ;  /* 0x000000424342723e */ /* 0x000fc400048060ff */
[----:B------:R-:W-:Y:S02]  /*12140*/  F2FP.SATFINITE.E5M2.F32.PACK_AB_MERGE_C R71, R71, R70, RZ ;  /* 0x000000464747723e */ /* 0x000fe400048060ff */
[----:B------:R-:W-:Y:S02]  /*12150*/  F2FP.SATFINITE.E5M2.F32.PACK_AB_MERGE_C R64, R65, R64, RZ ;  /* 0x000000404140723e */ /* 0x000fe400048060ff */
[----:B------:R-:W-:Y:S01]  /*12160*/  F2FP.SATFINITE.E5M2.F32.PACK_AB_MERGE_C R69, R69, R68, RZ ;  /* 0x000000444545723e */ /* 0x000fe200048060ff */
[C---:B0-----:R-:W-:Y:S01]  /*12170*/  IMAD.SHL.U32 R3, R4.reuse, 0x40, RZ ;  /* 0x0000004004037824 */ /* 0x041fe200078e00ff */
[----:B------:R-:W-:Y:S02]  /*12180*/  F2FP.SATFINITE.E5M2.F32.PACK_AB_MERGE_C R32, R33, R32, RZ ;  /* 0x000000202120723e */ /* 0x000fe400048060ff */
[----:B------:R-:W-:Y:S02]  /*12190*/  F2FP.SATFINITE.E5M2.F32.PACK_AB_MERGE_C R34, R35, R34, RZ ;  /* 0x000000222322723e */ /* 0x000fe400048060ff */
[----:B------:R-:W-:Y:S01]  /*121a0*/  LOP3.LUT R5, R3, 0x400, RZ, 0xc0, !PT ;  /* 0x0000040003057812 */ /* 0x000fe200078ec0ff */
[----:B------:R-:W-:Y:S01]  /*121b0*/  IMAD.SHL.U32 R3, R4, 0x8, RZ ;  /* 0x0000000804037824 */ /* 0x000fe200078e00ff */
[----:B------:R-:W-:Y:S01]  /*121c0*/  F2FP.SATFINITE.E5M2.F32.PACK_AB_MERGE_C R37, R37, R36, RZ ;  /* 0x000000242525723e */ /* 0x000fe200048060ff */
[----:B------:R-:W-:Y:S01]  /*121d0*/  VIADD R4, R0, 0x3 ;  /* 0x0000000300047836 */ /* 0x000fe20000000000 */
[----:B------:R-:W-:-:S02]  /*121e0*/  F2FP.SATFINITE.E5M2.F32.PACK_AB_MERGE_C R39, R39, R38, RZ ;  /* 0x000000262727723e */ /* 0x000fc400048060ff */
[----:B------:R-:W-:Y:S02]  /*121f0*/  LOP3.LUT R3, R3, 0x300, RZ, 0xc0, !PT ;  /* 0x0000030003037812 */ /* 0x000fe400078ec0ff */
[----:B------:R-:W-:Y:S02]  /*12200*/  PRMT R65, R66, 0x5410, R71 ;  /* 0x0000541042417816 */ /* 0x000fe40000000047 */
[----:B------:R-:W-:Y:S02]  /*12210*/  PRMT R64, R64, 0x5410, R69 ;  /* 0x0000541040407816 */ /* 0x000fe40000000045 */
[----:B------:R-:W-:Y:S02]  /*12220*/  PRMT R66, R32, 0x5410, R37 ;  /* 0x0000541020427816 */ /* 0x000fe40000000025 */
[----:B------:R-:W-:Y:S02]  /*12230*/  PRMT R67, R34, 0x5410, R39 ;  /* 0x0000541022437816 */ /* 0x000fe40000000027 */
[----:B------:R-:W-:-:S02]  /*12240*/  F2FP.SATFINITE.E5M2.F32.PACK_AB_MERGE_C R74, R75, R74, RZ ;  /* 0x0000004a4b4a723e */ /* 0x000fc400048060ff */
[----:B------:R-:W-:Y:S02]  /*12250*/  F2FP.SATFINITE.E5M2.F32.PACK_AB_MERGE_C R79, R79, R78, RZ ;  /* 0x0000004e4f4f723e */ /* 0x000fe400048060ff */
[----:B------:R-:W-:Y:S02]  /*12260*/  F2FP.SATFINITE.E5M2.F32.PACK_AB_MERGE_C R72, R73, R72, RZ ;  /* 0x000000484948723e */ /* 0x000fe400048060ff */
[----:B------:R-:W-:Y:S02]  /*12270*/  F2FP.SATFINITE.E5M2.F32.PACK_AB_MERGE_C R77, R77, R76, RZ ;  /* 0x0000004c4d4d723e */ /* 0x000fe400048060ff */
[----:B------:R-:W-:Y:S02]  /*12280*/  F2FP.SATFINITE.E5M2.F32.PACK_AB_MERGE_C R40, R41, R40, RZ ;  /* 0x000000282928723e */ /* 0x000fe400048060ff */
[----:B------:R-:W-:Y:S02]  /*12290*/  F2FP.SATFINITE.E5M2.F32.PACK_AB_MERGE_C R42, R43, R42, RZ ;  /* 0x0000002a2b2a723e */ /* 0x000fe400048060ff */
[----:B------:R-:W-:-:S02]  /*122a0*/  F2FP.SATFINITE.E5M2.F32.PACK_AB_MERGE_C R45, R45, R44, RZ ;  /* 0x0000002c2d2d723e */ /* 0x000fc400048060ff */
[----:B------:R-:W-:Y:S02]  /*122b0*/  F2FP.SATFINITE.E5M2.F32.PACK_AB_MERGE_C R47, R47, R46, RZ ;  /* 0x0000002e2f2f723e */ /* 0x000fe400048060ff */
        /* <DEDUP_REMOVED lines=16> */
[----:B--2---:R-:W-:-:S02]  /*123c0*/  LOP3.LUT R2, R8, 0xf0, RZ, 0xc0, !PT ;  /* 0x000000f008027812 */ /* 0x004fc400078ec0ff */
[----:B------:R-:W0:Y:S02]  /*123d0*/  S2R R8, SR_TID.X ;  /* 0x0000000000087919 */ /* 0x000e240000002100 */
[----:B------:R-:W-:Y:S01]  /*123e0*/  IADD3 R2, R5, UR12, R2 ;  /* 0x0000000c05027c10 */ /* 0x000fe2000fffe002 */
[C---:B------:R-:W-:Y:S01]  /*123f0*/  VIADD R5, R0.reuse, 0x4 ;  /* 0x0000000400057836 */ /* 0x040fe20000000000 */
[----:B------:R-:W-:Y:S01]  /*12400*/  BAR.SYNC.DEFER_BLOCKING 0x0 ;  /* 0x0000000000007b1d */ /* 0x000fe20000010000 */
[----:B---3--:R-:W-:Y:S02]  /*12410*/  ISETP.GE.AND P0, PT, R7, UR6, PT ;  /* 0x0000000607007c0c */ /* 0x008fe4000bf06270 */
[----:B------:R-:W-:Y:S02]  /*12420*/  IMAD.IADD R25, R3, 0x1, R2 ;  /* 0x0000000103197824 */ /* 0x000fe400078e0202 */
[C---:B------:R-:W-:Y:S01]  /*12430*/  VIADD R2, R0.reuse, 0x1 ;  /* 0x0000000100027836 */ /* 0x040fe20000000000 */
[----:B------:R-:W-:Y:S01]  /*12440*/  ULDC UR6, c[0x0][0x248] ;  /* 0x0000920000067ab9 */ /* 0x000fe20000000800 */
[----:B------:R-:W-:Y:S01]  /*12450*/  VIADD R3, R0, 0x2 ;  /* 0x0000000200037836 */ /* 0x000fe20000000000 */
[----:B------:R-:W-:Y:S01]  /*12460*/  ISETP.LT.AND P5, PT, R4, UR7, !P0 ;  /* 0x0000000704007c0c */ /* 0x000fe2000c7a1270 */
[----:B------:R-:W-:Y:S01]  /*12470*/  IMAD R4, R0, UR6, RZ ;  /* 0x0000000600047c24 */ /* 0x000fe2000f8e02ff */
[----:B------:R-:W-:Y:S01]  /*12480*/  ISETP.LT.AND P2, PT, R2, UR7, !P0 ;  /* 0x0000000702007c0c */ /* 0x000fe2000c741270 */
[----:B------:R-:W-:Y:S01]  /*12490*/  IMAD R2, R7, UR4, RZ ;  /* 0x0000000407027c24 */ /* 0x000fe2000f8e02ff */
[----:B------:R-:W-:Y:S01]  /*124a0*/  ULDC.64 UR4, c[0x0][0x220] ;  /* 0x0000880000047ab9 */ /* 0x000fe20000000a00 */
[----:B------:R-:W-:Y:S01]  /*124b0*/  ISETP.LT.AND P1, PT, R3, UR7, !P0 ;  /* 0x0000000703007c0c */ /* 0x000fe2000c721270 */
[----:B------:R-:W-:Y:S01]  /*124c0*/  VIADD R17, R4, UR6 ;  /* 0x0000000604117c36 */ /* 0x000fe20008000000 */
[----:B------:R-:W-:-:S02]  /*124d0*/  ISETP.LT.AND P4, PT, R5, UR7, !P0 ;  /* 0x0000000705007c0c */ /* 0x000fc4000c781270 */
[----:B------:R-:W-:Y:S01]  /*124e0*/  IADD3 R3, P3, R2, UR4, RZ ;  /* 0x0000000402037c10 */ /* 0x000fe2000ff7e0ff */
[----:B------:R-:W-:-:S03]  /*124f0*/  VIADD R23, R17, UR6 ;  /* 0x0000000611177c36 */ /* 0x000fc60008000000 */
[----:B------:R-:W-:Y:S02]  /*12500*/  LEA.HI.X.SX32 R2, R2, UR5, 0x1, P3 ;  /* 0x0000000502027c11 */ /* 0x000fe400098f0eff */
[----:B------:R-:W-:Y:S01]  /*12510*/  IADD3 R18, P6, R4, R3, RZ ;  /* 0x0000000304127210 */ /* 0x000fe20007fde0ff */
[----:B------:R-:W-:Y:S01]  /*12520*/  STSM.16.M88.4 [R25], R56 ;  /* 0x0000003819007844 */ /* 0x000fe20000000200 */
[----:B------:R-:W-:Y:S01]  /*12530*/  BAR.SYNC.DEFER_BLOCKING 0x0 ;  /* 0x0000000000007b1d */ /* 0x000fe20000010000 */
[----:B0-----:R-:W-:Y:S02]  /*12540*/  LOP3.LUT R8, R8, 0x7f, RZ, 0xc0, !PT ;  /* 0x0000007f08087812 */ /* 0x001fe400078ec0ff */
[----:B------:R-:W-:Y:S02]  /*12550*/  LEA.HI.X.SX32 R19, R4, R2, 0x1, P6 ;  /* 0x0000000204137211 */ /* 0x000fe400030f0eff */
[----:B------:R-:W-:Y:S02]  /*12560*/  LEA R16, R8, UR12, 0x4 ;  /* 0x0000000c08107c11 */ /* 0x000fe4000f8e20ff */
[----:B------:R-:W-:-:S02]  /*12570*/  ISETP.LT.AND P3, PT, R0, UR7, !P0 ;  /* 0x0000000700007c0c */ /* 0x000fc4000c761270 */
[----:B------:R-:W-:-:S04]  /*12580*/  IADD3 R20, P6, R17, R3, RZ ;  /* 0x0000000311147210 */ /* 0x000fc80007fde0ff */
[----:B------:R-:W-:Y:S01]  /*12590*/  LEA.HI.X.SX32 R21, R17, R2, 0x1, P6 ;  /* 0x0000000211157211 */ /* 0x000fe200030f0eff */
[----:B------:R-:W-:Y:S01]  /*125a0*/  VIADD R17, R23, UR6 ;  /* 0x0000000617117c36 */ /* 0x000fe20008000000 */
[----:B------:R-:W0:Y:S01]  /*125b0*/  LDS.128 R8, [R16] ;  /* 0x0000000010087984 */ /* 0x000e220000000c00 */
[----:B------:R-:W-:Y:S06]  /*125c0*/  BAR.SYNC.DEFER_BLOCKING 0x0 ;  /* 0x0000000000007b1d */ /* 0x000fec0000010000 */
[----:B------:R-:W-:Y:S02]  /*125d0*/  STSM.16.M88.4 [R25], R64 ;  /* 0x0000004019007844 */ /* 0x000fe40000000200 */
[----:B------:R-:W-:Y:S01]  /*125e0*/  BAR.SYNC.DEFER_BLOCKING 0x0 ;  /* 0x0000000000007b1d */ /* 0x000fe20000010000 */
[----:B0-----:R-:W-:-:S02]  /*125f0*/  PRMT R29, R8, 0x7770, RZ ;  /* 0x00007770081d7816 */ /* 0x001fc400000000ff */
[----:B------:R-:W-:Y:S02]  /*12600*/  PRMT R27, R8, 0x7771, RZ ;  /* 0x00007771081b7816 */ /* 0x000fe400000000ff */
[----:B------:R-:W-:Y:S01]  /*12610*/  PRMT R31, R9, 0x7770, RZ ;  /* 0x00007770091f7816 */ /* 0x000fe200000000ff */
[----:B------:R-:W0:Y:S02]  /*12620*/  LDS.128 R12, [R16] ;  /* 0x00000000100c7984 */ /* 0x000e240000000c00 */
[----:B------:R-:W-:Y:S06]  /*12630*/  BAR.SYNC.DEFER_BLOCKING 0x0 ;  /* 0x0000000000007b1d */ /* 0x000fec0000010000 */
[----:B------:R-:W-:Y:S02]  /*12640*/  STSM.16.M88.4 [R25], R72 ;  /* 0x0000004819007844 */ /* 0x000fe40000000200 */
[----:B------:R-:W-:Y:S06]  /*12650*/  BAR.SYNC.DEFER_BLOCKING 0x0 ;  /* 0x0000000000007b1d */ /* 0x000fec0000010000 */
[----:B------:R-:W1:Y:S02]  /*12660*/  LDS.128 R4, [R16] ;  /* 0x0000000010047984 */ /* 0x000e640000000c00 */
[----:B------:R-:W-:Y:S06]  /*12670*/  BAR.SYNC.DEFER_BLOCKING 0x0 ;  /* 0x0000000000007b1d */ /* 0x000fec0000010000 */
[----:B------:R2:W-:Y:S02]  /*12680*/  STSM.16.M88.4 [R25], R80 ;  /* 0x0000005019007844 */ /* 0x0005e40000000200 */
[----:B------:R-:W-:Y:S01]  /*12690*/  BAR.SYNC.DEFER_BLOCKING 0x0 ;  /* 0x0000000000007b1d */ /* 0x000fe20000010000 */
[----:B--2---:R-:W-:-:S05]  /*126a0*/  VIADD R25, R0, 0x7 ;  /* 0x0000000700197836 */ /* 0x004fca0000000000 */
[----:B------:R2:W-:Y:S01]  /*126b0*/  @P3 STG.E.U8 desc[UR14][R18.64], R29 ;  /* 0x0000001d12003986 */ /* 0x0005e2000c10110e */
[----:B------:R-:W-:Y:S02]  /*126c0*/  ISETP.LT.AND P3, PT, R22, UR7, !P0 ;  /* 0x0000000716007c0c */ /* 0x000fe4000c761270 */
[-C--:B------:R-:W-:Y:S01]  /*126d0*/  IADD3 R22, P6, R23, R3.reuse, RZ ;  /* 0x0000000317167210 */ /* 0x080fe20007fde0ff */
[----:B------:R3:W-:Y:S01]  /*126e0*/  @P2 STG.E.U8 desc[UR14][R20.64], R27 ;  /* 0x0000001b14002986 */ /* 0x0007e2000c10110e */
[----:B------:R-:W-:Y:S01]  /*126f0*/  ISETP.LT.AND P2, PT, R24, UR7, !P0 ;  /* 0x0000000718007c0c */ /* 0x000fe2000c741270 */
[----:B------:R-:W-:Y:S01]  /*12700*/  VIADD R24, R17, UR6 ;  /* 0x0000000611187c36 */ /* 0x000fe20008000000 */
[----:B------:R-:W-:Y:S02]  /*12710*/  LEA.HI.X.SX32 R23, R23, R2, 0x1, P6 ;  /* 0x0000000217177211 */ /* 0x000fe400030f0eff */
[----:B--2---:R-:W-:-:S03]  /*12720*/  IADD3 R18, P6, R17, R3, RZ ;  /* 0x0000000311127210 */ /* 0x004fc60007fde0ff */
[----:B------:R2:W-:Y:S01]  /*12730*/  @P1 STG.E.U8 desc[UR14][R22.64], R31 ;  /* 0x0000001f16001986 */ /* 0x0005e2000c10110e */
[----:B------:R-:W-:Y:S02]  /*12740*/  PRMT R29, R9, 0x7771, RZ ;  /* 0x00007771091d7816 */ /* 0x000fe400000000ff */
[-C--:B------:R-:W-:Y:S01]  /*12750*/  LEA.HI.X.SX32 R19, R17, R2.reuse, 0x1, P6 ;  /* 0x0000000211137211 */ /* 0x080fe200030f0eff */
[C---:B------:R-:W-:Y:S01]  /*12760*/  VIADD R17, R24.reuse, UR6 ;  /* 0x0000000618117c36 */ /* 0x040fe20008000000 */
[-C--:B---3--:R-:W-:Y:S02]  /*12770*/  IADD3 R20, P6, R24, R3.reuse, RZ ;  /* 0x0000000318147210 */ /* 0x088fe40007fde0ff */
[----:B------:R-:W-:Y:S01]  /*12780*/  ISETP.LT.AND P1, PT, R25, UR7, !P0 ;  /* 0x0000000719007c0c */ /* 0x000fe2000c721270 */
[----:B------:R-:W-:Y:S01]  /*12790*/  VIADD R25, R0, 0x8 ;  /* 0x0000000800197836 */ /* 0x000fe20000000000 */
[----:B------:R-:W-:Y:S01]  /*127a0*/  LEA.HI.X.SX32 R21, R24, R2, 0x1, P6 ;  /* 0x0000000218157211 */ /* 0x000fe200030f0eff */
[----:B------:R3:W-:Y:S01]  /*127b0*/  @P5 STG.E.U8 desc[UR14][R18.64], R29 ;  /* 0x0000001d12005986 */ /* 0x0007e2000c10110e */
[----:B------:R-:W-:-:S02]  /*127c0*/  IADD3 R24, P6, R17, R3, RZ ;  /* 0x0000000311187210 */ /* 0x000fc40007fde0ff */
[----:B------:R-:W-:Y:S02]  /*127d0*/  ISETP.LT.AND P5, PT, R25, UR7, !P0 ;  /* 0x0000000719007c0c */ /* 0x000fe4000c7a1270 */
[C---:B------:R-:W-:Y:S01]  /*127e0*/  LEA.HI.X.SX32 R25, R17.reuse, R2, 0x1, P6 ;  /* 0x0000000211197211 */ /* 0x040fe200030f0eff */
[----:B------:R-:W-:Y:S01]  /*127f0*/  VIADD R17, R17, UR6 ;  /* 0x0000000611117c36 */ /* 0x000fe20008000000 */
[C---:B------:R-:W-:Y:S02]  /*12800*/  PRMT R27, R10.reuse, 0x7770, RZ ;  /* 0x000077700a1b7816 */ /* 0x040fe400000000ff */
[----:B--2---:R-:W-:Y:S01]  /*12810*/  PRMT R23, R10, 0x7771, RZ ;  /* 0x000077710a177816 */ /* 0x004fe200000000ff */
[----:B------:R-:W-:Y:S01]  /*12820*/  VIADD R22, R17, UR6 ;  /* 0x0000000611167c36 */ /* 0x000fe20008000000 */
[----:B------:R-:W-:Y:S01]  /*12830*/  PRMT R31, R11, 0x7771, RZ ;  /* 0x000077710b1f7816 */ /* 0x000fe200000000ff */
[----:B---3--:R-:W-:Y:S01]  /*12840*/  VIADD R19, R0, 0xa ;  /* 0x0000000a00137836 */ /* 0x008fe20000000000 */
[----:B------:R-:W-:Y:S01]  /*12850*/  IADD3 R18, P6, R17, R3, RZ ;  /* 0x0000000311127210 */ /* 0x000fe20007fde0ff */
[----:B------:R2:W-:Y:S01]  /*12860*/  @P4 STG.E.U8 desc[UR14][R20.64], R27 ;  /* 0x0000001b14004986 */ /* 0x0005e2000c10110e */
[----:B------:R-:W-:Y:S01]  /*12870*/  ISETP.LT.AND P4, PT, R26, UR7, !P0 ;  /* 0x000000071a007c0c */ /* 0x000fe2000c781270 */
[----:B------:R-:W-:Y:S01]  /*12880*/  VIADD R26, R0, 0xb ;  /* 0x0000000b001a7836 */ /* 0x000fe20000000000 */
[----:B------:R-:W-:Y:S01]  /*12890*/  PRMT R29, R8, 0x7772, RZ ;  /* 0x00007772081d7816 */ /* 0x000fe200000000ff */
[----:B------:R3:W-:Y:S01]  /*128a0*/  @P3 STG.E.U8 desc[UR14][R24.64], R23 ;  /* 0x0000001718003986 */ /* 0x0007e2000c10110e */
[----:B------:R-:W-:-:S02]  /*128b0*/  ISETP.LT.AND P3, PT, R19, UR7, !P0 ;  /* 0x0000000713007c0c */ /* 0x000fc4000c761270 */
[-C--:B------:R-:W-:Y:S01]  /*128c0*/  LEA.HI.X.SX32 R19, R17, R2.reuse, 0x1, P6 ;  /* 0x0000000211137211 */ /* 0x080fe200030f0eff */
[C---:B------:R-:W-:Y:S01]  /*128d0*/  VIADD R17, R22.reuse, UR6 ;  /* 0x0000000616117c36 */ /* 0x040fe20008000000 */
[----:B--2---:R-:W-:Y:S02]  /*128e0*/  PRMT R27, R11, 0x7770, RZ ;  /* 0x000077700b1b7816 */ /* 0x004fe400000000ff */
[-C--:B------:R-:W-:Y:S01]  /*128f0*/  IADD3 R20, P6, R22, R3.reuse, RZ ;  /* 0x0000000316147210 */ /* 0x080fe20007fde0ff */
[----:B---3--:R-:W-:Y:S02]  /*12900*/  VIADD R24, R0, 0xc ;  /* 0x0000000c00187836 */ /* 0x008fe40000000000 */
[----:B------:R2:W-:Y:S01]  /*12910*/  @P2 STG.E.U8 desc[UR14][R18.64], R27 ;  /* 0x0000001b12002986 */ /* 0x0005e2000c10110e */
[----:B------:R-:W-:Y:S02]  /*12920*/  LEA.HI.X.SX32 R21, R22, R2, 0x1, P6 ;  /* 0x0000000216157211 */ /* 0x000fe400030f0eff */
[----:B------:R-:W-:Y:S01]  /*12930*/  ISETP.LT.AND P2, PT, R26, UR7, !P0 ;  /* 0x000000071a007c0c */ /* 0x000fe2000c741270 */
[C---:B------:R-:W-:Y:S01]  /*12940*/  VIADD R26, R17.reuse, UR6 ;  /* 0x00000006111a7c36 */ /* 0x040fe20008000000 */
[----:B------:R-:W-:Y:S01]  /*12950*/  IADD3 R22, P6, R17, R3, RZ ;  /* 0x0000000311167210 */ /* 0x000fe20007fde0ff */
[----:B------:R3:W-:Y:S01]  /*12960*/  @P1 STG.E.U8 desc[UR14][R20.64], R31 ;  /* 0x0000001f14001986 */ /* 0x0007e2000c10110e */
[----:B------:R-:W-:-:S02]  /*12970*/  ISETP.LT.AND P1, PT, R24, UR7, !P0 ;  /* 0x0000000718007c0c */ /* 0x000fc4000c721270 */
[-C--:B------:R-:W-:Y:S01]  /*12980*/  LEA.HI.X.SX32 R23, R17, R2.reuse, 0x1, P6 ;  /* 0x0000000211177211 */ /* 0x080fe200030f0eff */
[----:B------:R-:W-:Y:S01]  /*12990*/  VIADD R17, R0, 0xd ;  /* 0x0000000d00117836 */ /* 0x000fe20000000000 */
[-C--:B------:R-:W-:Y:S02]  /*129a0*/  IADD3 R24, P6, R26, R3.reuse, RZ ;  /* 0x000000031a187210 */ /* 0x080fe40007fde0ff */
[----:B--2---:R-:W-:Y:S01]  /*129b0*/  PRMT R27, R8, 0x7773, RZ ;  /* 0x00007773081b7816 */ /* 0x004fe200000000ff */
[----:B------:R2:W-:Y:S01]  /*129c0*/  @P5 STG.E.U8 desc[UR14][R22.64], R29 ;  /* 0x0000001d16005986 */ /* 0x0005e2000c10110e */
[CC--:B------:R-:W-:Y:S01]  /*129d0*/  LEA.HI.X.SX32 R25, R26.reuse, R2.reuse, 0x1, P6 ;  /* 0x000000021a197211 */ /* 0x0c0fe200030f0eff */
[----:B------:R-:W-:Y:S01]  /*129e0*/  VIADD R26, R26, UR6 ;  /* 0x000000061a1a7c36 */ /* 0x000fe20008000000 */
[----:B------:R-:W-:Y:S01]  /*129f0*/  ISETP.LT.AND P5, PT, R17, UR7, !P0 ;  /* 0x0000000711007c0c */ /* 0x000fe2000c7a1270 */
[----:B------:R-:W-:Y:S01]  /*12a00*/  VIADD R8, R0, 0xe ;  /* 0x0000000e00087836 */ /* 0x000fe20000000000 */
[----:B---3--:R-:W-:Y:S01]  /*12a10*/  PRMT R31, R9, 0x7772, RZ ;  /* 0x00007772091f7816 */ /* 0x008fe200000000ff */
[C---:B------:R-:W-:Y:S01]  /*12a20*/  VIADD R17, R26.reuse, UR6 ;  /* 0x000000061a117c36 */ /* 0x040fe20008000000 */
[-C--:B------:R-:W-:Y:S01]  /*12a30*/  IADD3 R18, P6, R26, R3.reuse, RZ ;  /* 0x000000031a127210 */ /* 0x080fe20007fde0ff */
[----:B------:R3:W-:Y:S01]  /*12a40*/  @P4 STG.E.U8 desc[UR14][R24.64], R27 ;  /* 0x0000001b18004986 */ /* 0x0007e2000c10110e */
[----:B------:R-:W-:Y:S01]  /*12a50*/  ISETP.LT.AND P4, PT, R8, UR7, !P0 ;  /* 0x0000000708007c0c */ /* 0x000fe2000c781270 */
[----:B------:R-:W-:Y:S01]  /*12a60*/  VIADD R20, R0, 0xf ;  /* 0x0000000f00147836 */ /* 0x000fe20000000000 */
[-C--:B------:R-:W-:Y:S01]  /*12a70*/  LEA.HI.X.SX32 R19, R26, R2.reuse, 0x1, P6 ;  /* 0x000000021a137211 */ /* 0x080fe200030f0eff */
[C---:B------:R-:W-:Y:S01]  /*12a80*/  VIADD R21, R17.reuse, UR6 ;  /* 0x0000000611157c36 */ /* 0x040fe20008000000 */
[-C--:B------:R-:W-:Y:S01]  /*12a90*/  IADD3 R8, P6, R17, R3.reuse, RZ ;  /* 0x0000000311087210 */ /* 0x080fe20007fde0ff */
[----:B--2---:R-:W-:Y:S01]  /*12aa0*/  VIADD R22, R0, 0x10 ;  /* 0x0000001000167836 */ /* 0x004fe20000000000 */
[----:B------:R-:W-:Y:S01]  /*12ab0*/  PRMT R29, R9, 0x7773, RZ ;  /* 0x00007773091d7816 */ /* 0x000fe200000000ff */
[----:B------:R2:W-:Y:S01]  /*12ac0*/  @P3 STG.E.U8 desc[UR14][R18.64], R31 ;  /* 0x0000001f12003986 */ /* 0x0005e2000c10110e */
[----:B------:R-:W-:Y:S01]  /*12ad0*/  LEA.HI.X.SX32 R9, R17, R2, 0x1, P6 ;  /* 0x0000000211097211 */ /* 0x000fe200030f0eff */
[C---:B------:R-:W-:Y:S01]  /*12ae0*/  VIADD R17, R21.reuse, UR6 ;  /* 0x0000000615117c36 */ /* 0x040fe20008000000 */
[----:B------:R-:W-:Y:S01]  /*12af0*/  ISETP.LT.AND P3, PT, R20, UR7, !P0 ;  /* 0x0000000714007c0c */ /* 0x000fe2000c761270 */
[----:B---3--:R-:W-:Y:S01]  /*12b00*/  VIADD R24, R0, 0x11 ;  /* 0x0000001100187836 */ /* 0x008fe20000000000 */
[----:B------:R-:W-:Y:S01]  /*12b10*/  IADD3 R20, P6, R21, R3, RZ ;  /* 0x0000000315147210 */ /* 0x000fe20007fde0ff */
[----:B------:R3:W-:Y:S01]  /*12b20*/  @P2 STG.E.U8 desc[UR14][R8.64], R29 ;  /* 0x0000001d08002986 */ /* 0x0007e2000c10110e */
[----:B------:R-:W-:-:S02]  /*12b30*/  ISETP.LT.AND P2, PT, R22, UR7, !P0 ;  /* 0x0000000716007c0c */ /* 0x000fc4000c741270 */
[-C--:B------:R-:W-:Y:S02]  /*12b40*/  LEA.HI.X.SX32 R21, R21, R2.reuse, 0x1, P6 ;  /* 0x0000000215157211 */ /* 0x080fe400030f0eff */
[CC--:B------:R-:W-:Y:S02]  /*12b50*/  IADD3 R22, P6, R17.reuse, R3.reuse, RZ ;  /* 0x0000000311167210 */ /* 0x0c0fe40007fde0ff */
[C---:B------:R-:W-:Y:S02]  /*12b60*/  PRMT R27, R10.reuse, 0x7772, RZ ;  /* 0x000077720a1b7816 */ /* 0x040fe400000000ff */
[C---:B------:R-:W-:Y:S01]  /*12b70*/  LEA.HI.X.SX32 R23, R17.reuse, R2, 0x1, P6 ;  /* 0x0000000211177211 */ /* 0x040fe200030f0eff */
[----:B------:R-:W-:Y:S01]  /*12b80*/  VIADD R17, R17, UR6 ;  /* 0x0000000611117c36 */ /* 0x000fe20008000000 */
[----:B--2---:R-:W-:Y:S01]  /*12b90*/  PRMT R19, R10, 0x7773, RZ ;  /* 0x000077730a137816 */ /* 0x004fe200000000ff */
[----:B---3--:R-:W-:Y:S01]  /*12ba0*/  VIADD R9, R0, 0x12 ;  /* 0x0000001200097836 */ /* 0x008fe20000000000 */
[----:B------:R2:W-:Y:S01]  /*12bb0*/  @P1 STG.E.U8 desc[UR14][R20.64], R27 ;  /* 0x0000001b14001986 */ /* 0x0005e2000c10110e */
[C---:B------:R-:W-:Y:S01]  /*12bc0*/  VIADD R18, R17.reuse, UR6 ;  /* 0x0000000611127c36 */ /* 0x040fe20008000000 */
[----:B------:R-:W-:-:S02]  /*12bd0*/  IADD3 R8, P6, R17, R3, RZ ;  /* 0x0000000311087210 */ /* 0x000fc40007fde0ff */
[----:B------:R3:W-:Y:S01]  /*12be0*/  @P5 STG.E.U8 desc[UR14][R22.64], R19 ;  /* 0x0000001316005986 */ /* 0x0007e2000c10110e */
[----:B------:R-:W-:Y:S02]  /*12bf0*/  ISETP.LT.AND P5, PT, R9, UR7, !P0 ;  /* 0x0000000709007c0c */ /* 0x000fe4000c7a1270 */
[-C--:B------:R-:W-:Y:S01]  /*12c00*/  LEA.HI.X.SX32 R9, R17, R2.reuse, 0x1, P6 ;  /* 0x0000000211097211 */ /* 0x080fe200030f0eff */
[C---:B------:R-:W-:Y:S01]  /*12c10*/  VIADD R17, R18.reuse, UR6 ;  /* 0x0000000612117c36 */ /* 0x040fe20008000000 */
[-C--:B------:R-:W-:Y:S02]  /*12c20*/  IADD3 R10, P6, R18, R3.reuse, RZ ;  /* 0x00000003120a7210 */ /* 0x080fe40007fde0ff */
[C---:B------:R-:W-:Y:S01]  /*12c30*/  PRMT R25, R11.reuse, 0x7773, RZ ;  /* 0x000077730b197816 */ /* 0x040fe200000000ff */
[----:B--2---:R-:W-:Y:S01]  /*12c40*/  VIADD R20, R0, 0x13 ;  /* 0x0000001300147836 */ /* 0x004fe20000000000 */
[----:B------:R-:W-:Y:S02]  /*12c50*/  PRMT R27, R11, 0x7772, RZ ;  /* 0x000077720b1b7816 */ /* 0x000fe400000000ff */
[-C--:B------:R-:W-:Y:S01]  /*12c60*/  LEA.HI.X.SX32 R11, R18, R2.reuse, 0x1, P6 ;  /* 0x00000002120b7211 */ /* 0x080fe200030f0eff */
[C---:B---3--:R-:W-:Y:S01]  /*12c70*/  VIADD R22, R17.reuse, UR6 ;  /* 0x0000000611167c36 */ /* 0x048fe20008000000 */
[CC--:B------:R-:W-:Y:S01]  /*12c80*/  IADD3 R18, P6, R17.reuse, R3.reuse, RZ ;  /* 0x0000000311127210 */ /* 0x0c0fe20007fde0ff */
[----:B------:R2:W-:Y:S01]  /*12c90*/  @P4 STG.E.U8 desc[UR14][R8.64], R27 ;  /* 0x0000001b08004986 */ /* 0x0005e2000c10110e */
[----:B------:R-:W-:Y:S01]  /*12ca0*/  ISETP.LT.AND P4, PT, R20, UR7, !P0 ;  /* 0x0000000714007c0c */ /* 0x000fe2000c781270 */
[----:B------:R-:W-:Y:S01]  /*12cb0*/  VIADD R20, R0, 0x14 ;  /* 0x0000001400147836 */ /* 0x000fe20000000000 */
[----:B------:R-:W-:Y:S01]  /*12cc0*/  ISETP.LT.AND P1, PT, R24, UR7, !P0 ;  /* 0x0000000718007c0c */ /* 0x000fe2000c721270 */
[----:B------:R3:W-:Y:S01]  /*12cd0*/  @P3 STG.E.U8 desc[UR14][R10.64], R25 ;  /* 0x000000190a003986 */ /* 0x0007e2000c10110e */
[----:B------:R-:W-:Y:S01]  /*12ce0*/  LEA.HI.X.SX32 R19, R17, R2, 0x1, P6 ;  /* 0x0000000211137211 */ /* 0x000fe200030f0eff */
[----:B------:R-:W-:Y:S01]  /*12cf0*/  VIADD R23, R0, 0x15 ;  /* 0x0000001500177836 */ /* 0x000fe20000000000 */
[----:B------:R-:W-:Y:S01]  /*12d00*/  ISETP.LT.AND P3, PT, R20, UR7, !P0 ;  /* 0x0000000714007c0c */ /* 0x000fe2000c761270 */
[----:B------:R-:W-:Y:S01]  /*12d10*/  VIADD R24, R0, 0x17 ;  /* 0x0000001700187836 */ /* 0x000fe20000000000 */
[----:B------:R-:W-:-:S02]  /*12d20*/  IADD3 R20, P6, R22, R3, RZ ;  /* 0x0000000316147210 */ /* 0x000fc40007fde0ff */
[----:B0-----:R-:W-:Y:S01]  /*12d30*/  PRMT R17, R12, 0x7770, RZ ;  /* 0x000077700c117816 */ /* 0x001fe200000000ff */
[----:B--2---:R-:W-:Y:S01]  /*12d40*/  VIADD R9, R0, 0x16 ;  /* 0x0000001600097836 */ /* 0x004fe20000000000 */
[C---:B------:R-:W-:Y:S01]  /*12d50*/  LEA.HI.X.SX32 R21, R22.reuse, R2, 0x1, P6 ;  /* 0x0000000216157211 */ /* 0x040fe200030f0eff */
[----:B------:R-:W-:Y:S01]  /*12d60*/  VIADD R22, R22, UR6 ;  /* 0x0000000616167c36 */ /* 0x000fe20008000000 */
[----:B------:R-:W-:Y:S01]  /*12d70*/  PRMT R27, R12, 0x7771, RZ ;  /* 0x000077710c1b7816 */ /* 0x000fe200000000ff */
[----:B------:R0:W-:Y:S01]  /*12d80*/  @P2 STG.E.U8 desc[UR14][R18.64], R17 ;  /* 0x0000001112002986 */ /* 0x0001e2000c10110e */
[----:B------:R-:W-:Y:S01]  /*12d90*/  ISETP.LT.AND P2, PT, R23, UR7, !P0 ;  /* 0x0000000717007c0c */ /* 0x000fe2000c741270 */
[C---:B---3--:R-:W-:Y:S01]  /*12da0*/  VIADD R11, R22.reuse, UR6 ;  /* 0x00000006160b7c36 */ /* 0x048fe20008000000 */
[----:B------:R-:W-:Y:S01]  /*12db0*/  IADD3 R8, P6, R22, R3, RZ ;  /* 0x0000000316087210 */ /* 0x000fe20007fde0ff */
[----:B------:R2:W-:Y:S01]  /*12dc0*/  @P1 STG.E.U8 desc[UR14][R20.64], R27 ;  /* 0x0000001b14001986 */ /* 0x0005e2000c10110e */
[----:B------:R-:W-:-:S02]  /*12dd0*/  ISETP.LT.AND P1, PT, R9, UR7, !P0 ;  /* 0x0000000709007c0c */ /* 0x000fc4000c721270 */
[-C--:B------:R-:W-:Y:S02]  /*12de0*/  LEA.HI.X.SX32 R9, R22, R2.reuse, 0x1, P6 ;  /* 0x0000000216097211 */ /* 0x080fe400030f0eff */
[-C--:B------:R-:W-:Y:S02]  /*12df0*/  IADD3 R10, P6, R11, R3.reuse, RZ ;  /* 0x000000030b0a7210 */ /* 0x080fe40007fde0ff */
[----:B------:R-:W-:Y:S01]  /*12e00*/  PRMT R23, R13, 0x7770, RZ ;  /* 0x000077700d177816 */ /* 0x000fe200000000ff */
[----:B0-----:R-:W-:Y:S01]  /*12e10*/  VIADD R17, R11, UR6 ;  /* 0x000000060b117c36 */ /* 0x001fe20008000000 */
[----:B------:R-:W-:Y:S02]  /*12e20*/  PRMT R25, R13, 0x7771, RZ ;  /* 0x000077710d197816 */ /* 0x000fe400000000ff */
[-C--:B------:R-:W-:Y:S01]  /*12e30*/  LEA.HI.X.SX32 R11, R11, R2.reuse, 0x1, P6 ;  /* 0x000000020b0b7211 */ /* 0x080fe200030f0eff */
[----:B--2---:R-:W-:Y:S01]  /*12e40*/  VIADD R20, R0, 0x18 ;  /* 0x0000001800147836 */ /* 0x004fe20000000000 */
[C---:B------:R-:W-:Y:S01]  /*12e50*/  IADD3 R18, P6, R17.reuse, R3, RZ ;  /* 0x0000000311127210 */ /* 0x040fe20007fde0ff */
[C---:B------:R-:W-:Y:S01]  /*12e60*/  VIADD R22, R17.reuse, UR6 ;  /* 0x0000000611167c36 */ /* 0x040fe20008000000 */
[----:B------:R0:W-:Y:S01]  /*12e70*/  @P5 STG.E.U8 desc[UR14][R8.64], R23 ;  /* 0x0000001708005986 */ /* 0x0001e2000c10110e */
[----:B------:R-:W-:Y:S01]  /*12e80*/  ISETP.LT.AND P5, PT, R24, UR7, !P0 ;  /* 0x0000000718007c0c */ /* 0x000fe2000c7a1270 */
[----:B------:R-:W-:Y:S01]  /*12e90*/  VIADD R24, R0, 0x19 ;  /* 0x0000001900187836 */ /* 0x000fe20000000000 */
[----:B------:R-:W-:Y:S01]  /*12ea0*/  LEA.HI.X.SX32 R19, R17, R2, 0x1, P6 ;  /* 0x0000000211137211 */ /* 0x000fe200030f0eff */
[----:B------:R2:W-:Y:S01]  /*12eb0*/  @P4 STG.E.U8 desc[UR14][R10.64], R25 ;  /* 0x000000190a004986 */ /* 0x0005e2000c10110e */
[----:B------:R-:W-:-:S02]  /*12ec0*/  ISETP.LT.AND P4, PT, R20, UR7, !P0 ;  /* 0x0000000714007c0c */ /* 0x000fc4000c781270 */
[-C--:B------:R-:W-:Y:S02]  /*12ed0*/  IADD3 R20, P6, R22, R3.reuse, RZ ;  /* 0x0000000316147210 */ /* 0x080fe40007fde0ff */
[----:B------:R-:W-:Y:S02]  /*12ee0*/  PRMT R17, R14, 0x7770, RZ ;  /* 0x000077700e117816 */ /* 0x000fe400000000ff */
[C---:B------:R-:W-:Y:S01]  /*12ef0*/  LEA.HI.X.SX32 R21, R22.reuse, R2, 0x1, P6 ;  /* 0x0000000216157211 */ /* 0x040fe200030f0eff */
[----:B------:R-:W-:Y:S01]  /*12f00*/  VIADD R22, R22, UR6 ;  /* 0x0000000616167c36 */ /* 0x000fe20008000000 */
[----:B0-----:R-:W-:Y:S01]  /*12f10*/  PRMT R23, R14, 0x7771, RZ ;  /* 0x000077710e177816 */ /* 0x001fe200000000ff */
[----:B------:R-:W-:Y:S01]  /*12f20*/  VIADD R9, R0, 0x1a ;  /* 0x0000001a00097836 */ /* 0x000fe20000000000 */
[----:B------:R0:W-:Y:S01]  /*12f30*/  @P3 STG.E.U8 desc[UR14][R18.64], R17 ;  /* 0x0000001112003986 */ /* 0x0001e2000c10110e */
[C---:B--2---:R-:W-:Y:S01]  /*12f40*/  VIADD R11, R22.reuse, UR6 ;  /* 0x00000006160b7c36 */ /* 0x044fe20008000000 */
[----:B------:R-:W-:-:S02]  /*12f50*/  IADD3 R8, P6, R22, R3, RZ ;  /* 0x0000000316087210 */ /* 0x000fc40007fde0ff */
[----:B------:R2:W-:Y:S01]  /*12f60*/  @P2 STG.E.U8 desc[UR14][R20.64], R23 ;  /* 0x0000001714002986 */ /* 0x0005e2000c10110e */
[----:B------:R-:W-:Y:S02]  /*12f70*/  ISETP.LT.AND P2, PT, R9, UR7, !P0 ;  /* 0x0000000709007c0c */ /* 0x000fe4000c741270 */
        /* <DEDUP_REMOVED lines=19> */
[----:B------:R-:W-:Y:S01]  /*130b0*/  PRMT R17, R12, 0x7773, RZ ;  /* 0x000077730c117816 */ /* 0x000fe200000000ff */
[----:B0-----:R-:W-:Y:S01]  /*130c0*/  VIADD R9, R0, 0x1e ;  /* 0x0000001e00097836 */ /* 0x001fe20000000000 */
[----:B------:R-:W-:Y:S01]  /*130d0*/  ISETP.LT.AND P1, PT, R24, UR7, !P0 ;  /* 0x0000000718007c0c */ /* 0x000fe2000c721270 */
[C---:B--2---:R-:W-:Y:S01]  /*130e0*/  VIADD R11, R22.reuse, UR6 ;  /* 0x00000006160b7c36 */ /* 0x044fe20008000000 */
[----:B------:R-:W-:Y:S01]  /*130f0*/  IADD3 R8, P6, R22, R3, RZ ;  /* 0x0000000316087210 */ /* 0x000fe20007fde0ff */
[----:B------:R0:W-:Y:S01]  /*13100*/  @P4 STG.E.U8 desc[UR14][R18.64], R23 ;  /* 0x0000001712004986 */ /* 0x0001e2000c10110e */
[C---:B------:R-:W-:Y:S01]  /*13110*/  VIADD R12, R0.reuse, 0x1f ;  /* 0x0000001f000c7836 */ /* 0x040fe20000000000 */
[----:B------:R-:W-:Y:S01]  /*13120*/  PRMT R27, R13, 0x7773, RZ ;  /* 0x000077730d1b7816 */ /* 0x000fe200000000ff */
[----:B------:R-:W-:Y:S01]  /*13130*/  VIADD R24, R0, 0x1d ;  /* 0x0000001d00187836 */ /* 0x000fe20000000000 */
[----:B------:R2:W-:Y:S01]  /*13140*/  @P3 STG.E.U8 desc[UR14][R20.64], R17 ;  /* 0x0000001114003986 */ /* 0x0005e2000c10110e */
[----:B------:R-:W-:-:S02]  /*13150*/  ISETP.LT.AND P3, PT, R9, UR7, !P0 ;  /* 0x0000000709007c0c */ /* 0x000fc4000c761270 */
[-C--:B------:R-:W-:Y:S02]  /*13160*/  LEA.HI.X.SX32 R9, R22, R2.reuse, 0x1, P6 ;  /* 0x0000000216097211 */ /* 0x080fe400030f0eff */
[-C--:B------:R-:W-:Y:S02]  /*13170*/  IADD3 R10, P6, R11, R3.reuse, RZ ;  /* 0x000000030b0a7210 */ /* 0x080fe40007fde0ff */
[----:B------:R-:W-:Y:S01]  /*13180*/  ISETP.LT.AND P4, PT, R24, UR7, !P0 ;  /* 0x0000000718007c0c */ /* 0x000fe2000c781270 */
[C---:B0-----:R-:W-:Y:S01]  /*13190*/  VIADD R18, R0.reuse, 0x20 ;  /* 0x0000002000127836 */ /* 0x041fe20000000000 */
[----:B------:R-:W-:Y:S01]  /*131a0*/  PRMT R23, R13, 0x7772, RZ ;  /* 0x000077720d177816 */ /* 0x000fe200000000ff */
[C---:B------:R-:W-:Y:S01]  /*131b0*/  VIADD R13, R11.reuse, UR6 ;  /* 0x000000060b0d7c36 */ /* 0x040fe20008000000 */
[----:B------:R-:W-:Y:S01]  /*131c0*/  LEA.HI.X.SX32 R11, R11, R2, 0x1, P6 ;  /* 0x000000020b0b7211 */ /* 0x000fe200030f0eff */
[----:B--2---:R-:W-:Y:S01]  /*131d0*/  VIADD R20, R0, 0x21 ;  /* 0x0000002100147836 */ /* 0x004fe20000000000 */
[----:B------:R-:W-:Y:S01]  /*131e0*/  PRMT R25, R14, 0x7772, RZ ;  /* 0x000077720e197816 */ /* 0x000fe200000000ff */
[----:B------:R0:W-:Y:S01]  /*131f0*/  @P2 STG.E.U8 desc[UR14][R8.64], R23 ;  /* 0x0000001708002986 */ /* 0x0001e2000c10110e */
[----:B------:R-:W-:Y:S01]  /*13200*/  ISETP.LT.AND P2, PT, R12, UR7, !P0 ;  /* 0x000000070c007c0c */ /* 0x000fe2000c741270 */
[C---:B------:R-:W-:Y:S01]  /*13210*/  VIADD R17, R13.reuse, UR6 ;  /* 0x000000060d117c36 */ /* 0x040fe20008000000 */
[----:B------:R-:W-:Y:S01]  /*13220*/  IADD3 R12, P6, R13, R3, RZ ;  /* 0x000000030d0c7210 */ /* 0x000fe20007fde0ff */
[----:B------:R2:W-:Y:S01]  /*13230*/  @P1 STG.E.U8 desc[UR14][R10.64], R27 ;  /* 0x0000001b0a001986 */ /* 0x0005e2000c10110e */
[----:B------:R-:W-:-:S02]  /*13240*/  ISETP.LT.AND P1, PT, R18, UR7, !P0 ;  /* 0x0000000712007c0c */ /* 0x000fc4000c721270 */
[-C--:B------:R-:W-:Y:S02]  /*13250*/  LEA.HI.X.SX32 R13, R13, R2.reuse, 0x1, P6 ;  /* 0x000000020d0d7211 */ /* 0x080fe400030f0eff */
[-C--:B------:R-:W-:Y:S02]  /*13260*/  IADD3 R18, P6, R17, R3.reuse, RZ ;  /* 0x0000000311127210 */ /* 0x080fe40007fde0ff */
[----:B------:R-:W-:Y:S01]  /*13270*/  PRMT R21, R15, 0x7773, RZ ;  /* 0x000077730f157816 */ /* 0x000fe200000000ff */
[----:B0-----:R-:W-:Y:S01]  /*13280*/  VIADD R9, R0, 0x22 ;  /* 0x0000002200097836 */ /* 0x001fe20000000000 */
[CC--:B------:R-:W-:Y:S01]  /*13290*/  LEA.HI.X.SX32 R19, R17.reuse, R2.reuse, 0x1, P6 ;  /* 0x0000000211137211 */ /* 0x0c0fe200030f0eff */
[----:B------:R-:W-:Y:S01]  /*132a0*/  VIADD R17, R17, UR6 ;  /* 0x0000000611117c36 */ /* 0x000fe20008000000 */
[----:B------:R-:W-:Y:S01]  /*132b0*/  PRMT R23, R14, 0x7773, RZ ;  /* 0x000077730e177816 */ /* 0x000fe200000000ff */
[----:B------:R0:W-:Y:S01]  /*132c0*/  @P5 STG.E.U8 desc[UR14][R12.64], R25 ;  /* 0x000000190c005986 */ /* 0x0001e2000c10110e */
[----:B------:R-:W-:Y:S01]  /*132d0*/  PRMT R15, R15, 0x7772, RZ ;  /* 0x000077720f0f7816 */ /* 0x000fe200000000ff */
[C---:B--2---:R-:W-:Y:S01]  /*132e0*/  VIADD R11, R17.reuse, UR6 ;  /* 0x00000006110b7c36 */ /* 0x044fe20008000000 */
[----:B------:R-:W-:Y:S01]  /*132f0*/  IADD3 R8, P6, R17, R3, RZ ;  /* 0x0000000311087210 */ /* 0x000fe20007fde0ff */
[----:B------:R2:W-:Y:S01]  /*13300*/  @P4 STG.E.U8 desc[UR14][R18.64], R23 ;  /* 0x0000001712004986 */ /* 0x0005e2000c10110e */
[----:B------:R-:W-:Y:S01]  /*13310*/  ISETP.LT.AND P4, PT, R9, UR7, !P0 ;  /* 0x0000000709007c0c */ /* 0x000fe2000c781270 */
[----:B------:R-:W-:Y:S01]  /*13320*/  VIADD R14, R11, UR6 ;  /* 0x000000060b0e7c36 */ /* 0x000fe20008000000 */
[----:B------:R-:W-:-:S02]  /*13330*/  LEA.HI.X.SX32 R9, R17, R2, 0x1, P6 ;  /* 0x0000000211097211 */ /* 0x000fc400030f0eff */
[CC--:B------:R-:W-:Y:S02]  /*13340*/  IADD3 R10, P6, R11.reuse, R3.reuse, RZ ;  /* 0x000000030b0a7210 */ /* 0x0c0fe40007fde0ff */
[----:B------:R-:W-:Y:S01]  /*13350*/  ISETP.LT.AND P5, PT, R20, UR7, !P0 ;  /* 0x0000000714007c0c */ /* 0x000fe2000c7a1270 */
[C---:B0-----:R-:W-:Y:S01]  /*13360*/  VIADD R12, R0.reuse, 0x23 ;  /* 0x00000023000c7836 */ /* 0x041fe20000000000 */
[----:B------:R0:W-:Y:S01]  /*13370*/  @P3 STG.E.U8 desc[UR14][R8.64], R15 ;  /* 0x0000000f08003986 */ /* 0x0001e2000c10110e */
[----:B------:R-:W-:Y:S01]  /*13380*/  LEA.HI.X.SX32 R11, R11, R2, 0x1, P6 ;  /* 0x000000020b0b7211 */ /* 0x000fe200030f0eff */
[----:B------:R-:W-:Y:S01]  /*13390*/  VIADD R20, R0, 0x2f ;  /* 0x0000002f00147836 */ /* 0x000fe20000000000 */
[----:B-1----:R-:W-:Y:S01]  /*133a0*/  PRMT R17, R4, 0x7770, RZ ;  /* 0x0000777004117816 */ /* 0x002fe200000000ff */
[----:B--2---:R-:W-:Y:S01]  /*133b0*/  VIADD R18, R0, 0x24 ;  /* 0x0000002400127836 */ /* 0x004fe20000000000 */
[----:B------:R-:W-:Y:S01]  /*133c0*/  ISETP.LT.AND P3, PT, R12, UR7, !P0 ;  /* 0x000000070c007c0c */ /* 0x000fe2000c761270 */
[----:B------:R1:W-:Y:S01]  /*133d0*/  @P2 STG.E.U8 desc[UR14][R10.64], R21 ;  /* 0x000000150a002986 */ /* 0x0003e2000c10110e */
[----:B------:R-:W-:-:S02]  /*133e0*/  IADD3 R12, P6, R14, R3, RZ ;  /* 0x000000030e0c7210 */ /* 0x000fc40007fde0ff */
[C---:B------:R-:W-:Y:S02]  /*133f0*/  PRMT R23, R5.reuse, 0x7770, RZ ;  /* 0x0000777005177816 */ /* 0x040fe400000000ff */
[C---:B------:R-:W-:Y:S01]  /*13400*/  LEA.HI.X.SX32 R13, R14.reuse, R2, 0x1, P6 ;  /* 0x000000020e0d7211 */ /* 0x040fe200030f0eff */
[----:B------:R-:W-:Y:S01]  /*13410*/  VIADD R14, R14, UR6 ;  /* 0x000000060e0e7c36 */ /* 0x000fe20008000000 */
[----:B------:R-:W-:Y:S01]  /*13420*/  ISETP.LT.AND P2, PT, R18, UR7, !P0 ;  /* 0x0000000712007c0c */ /* 0x000fe2000c741270 */
[----:B------:R-:W-:Y:S01]  /*13430*/  VIADD R18, R0, 0x25 ;  /* 0x0000002500127836 */ /* 0x000fe20000000000 */
[----:B------:R-:W-:Y:S01]  /*13440*/  PRMT R19, R5, 0x7771, RZ ;  /* 0x0000777105137816 */ /* 0x000fe200000000ff */
[C---:B0-----:R-:W-:Y:S01]  /*13450*/  VIADD R15, R14.reuse, UR6 ;  /* 0x000000060e0f7c36 */ /* 0x041fe20008000000 */
[----:B------:R-:W-:Y:S01]  /*13460*/  IADD3 R8, P6, R14, R3, RZ ;  /* 0x000000030e087210 */ /* 0x000fe20007fde0ff */
[----:B------:R0:W-:Y:S01]  /*13470*/  @P1 STG.E.U8 desc[UR14][R12.64], R17 ;  /* 0x000000110c001986 */ /* 0x0001e2000c10110e */
[----:B-1----:R-:W-:-:S02]  /*13480*/  PRMT R21, R4, 0x7771, RZ ;  /* 0x0000777104157816 */ /* 0x002fc400000000ff */
[-C--:B------:R-:W-:Y:S01]  /*13490*/  LEA.HI.X.SX32 R9, R14, R2.reuse, 0x1, P6 ;  /* 0x000000020e097211 */ /* 0x080fe200030f0eff */
[C---:B------:R-:W-:Y:S01]  /*134a0*/  VIADD R14, R15.reuse, UR6 ;  /* 0x000000060f0e7c36 */ /* 0x040fe20008000000 */
[CC--:B------:R-:W-:Y:S02]  /*134b0*/  IADD3 R10, P6, R15.reuse, R3.reuse, RZ ;  /* 0x000000030f0a7210 */ /* 0x0c0fe40007fde0ff */
[----:B------:R-:W-:Y:S01]  /*134c0*/  ISETP.LT.AND P1, PT, R18, UR7, !P0 ;  /* 0x0000000712007c0c */ /* 0x000fe2000c721270 */
[----:B------:R1:W-:Y:S01]  /*134d0*/  @P5 STG.E.U8 desc[UR14][R8.64], R21 ;  /* 0x0000001508005986 */ /* 0x0003e2000c10110e */
[-C--:B------:R-:W-:Y:S01]  /*134e0*/  LEA.HI.X.SX32 R11, R15, R2.reuse, 0x1, P6 ;  /* 0x000000020f0b7211 */ /* 0x080fe200030f0eff */
[----:B------:R-:W-:Y:S01]  /*134f0*/  VIADD R15, R0, 0x27 ;  /* 0x00000027000f7836 */ /* 0x000fe20000000000 */
[----:B------:R-:W-:Y:S01]  /*13500*/  PRMT R25, R4, 0x7773, RZ ;  /* 0x0000777304197816 */ /* 0x000fe200000000ff */
[C---:B0-----:R-:W-:Y:S01]  /*13510*/  VIADD R17, R14.reuse, UR6 ;  /* 0x000000060e117c36 */ /* 0x041fe20008000000 */
[----:B------:R-:W-:Y:S01]  /*13520*/  IADD3 R12, P6, R14, R3, RZ ;  /* 0x000000030e0c7210 */ /* 0x000fe20007fde0ff */
[----:B------:R0:W-:Y:S01]  /*13530*/  @P4 STG.E.U8 desc[UR14][R10.64], R23 ;  /* 0x000000170a004986 */ /* 0x0001e2000c10110e */
[----:B------:R-:W-:Y:S01]  /*13540*/  ISETP.LT.AND P4, PT, R15, UR7, !P0 ;  /* 0x000000070f007c0c */ /* 0x000fe2000c781270 */
[----:B------:R-:W-:Y:S01]  /*13550*/  VIADD R18, R0, 0x26 ;  /* 0x0000002600127836 */ /* 0x000fe20000000000 */
[----:B------:R-:W-:-:S02]  /*13560*/  LEA.HI.X.SX32 R13, R14, R2, 0x1, P6 ;  /* 0x000000020e0d7211 */ /* 0x000fc400030f0eff */
[CC--:B------:R-:W-:Y:S01]  /*13570*/  IADD3 R14, P6, R17.reuse, R3.reuse, RZ ;  /* 0x00000003110e7210 */ /* 0x0c0fe20007fde0ff */
[----:B-1----:R-:W-:Y:S01]  /*13580*/  VIADD R9, R0, 0x29 ;  /* 0x0000002900097836 */ /* 0x002fe20000000000 */
[----:B------:R-:W-:Y:S01]  /*13590*/  PRMT R21, R6, 0x7770, RZ ;  /* 0x0000777006157816 */ /* 0x000fe200000000ff */
[----:B------:R1:W-:Y:S01]  /*135a0*/  @P3 STG.E.U8 desc[UR14][R12.64], R19 ;  /* 0x000000130c003986 */ /* 0x0003e2000c10110e */
[C---:B------:R-:W-:Y:S01]  /*135b0*/  LEA.HI.X.SX32 R15, R17.reuse, R2, 0x1, P6 ;  /* 0x00000002110f7211 */ /* 0x040fe200030f0eff */
[----:B------:R-:W-:Y:S01]  /*135c0*/  VIADD R17, R17, UR6 ;  /* 0x0000000611117c36 */ /* 0x000fe20008000000 */
[----:B------:R-:W-:Y:S01]  /*135d0*/  ISETP.LT.AND P5, PT, R18, UR7, !P0 ;  /* 0x0000000712007c0c */ /* 0x000fe2000c7a1270 */
[----:B------:R-:W-:Y:S01]  /*135e0*/  VIADD R18, R0, 0x28 ;  /* 0x0000002800127836 */ /* 0x000fe20000000000 */
[----:B0-----:R-:W-:Y:S01]  /*135f0*/  PRMT R23, R6, 0x7771, RZ ;  /* 0x0000777106177816 */ /* 0x001fe200000000ff */
[C---:B------:R-:W-:Y:S01]  /*13600*/  VIADD R11, R17.reuse, UR6 ;  /* 0x00000006110b7c36 */ /* 0x040fe20008000000 */
[----:B------:R-:W-:Y:S01]  /*13610*/  IADD3 R8, P6, R17, R3, RZ ;  /* 0x0000000311087210 */ /* 0x000fe20007fde0ff */
[----:B------:R0:W-:Y:S01]  /*13620*/  @P2 STG.E.U8 desc[UR14][R14.64], R21 ;  /* 0x000000150e002986 */ /* 0x0001e2000c10110e */
[----:B------:R-:W-:-:S02]  /*13630*/  ISETP.LT.AND P2, PT, R9, UR7, !P0 ;  /* 0x0000000709007c0c */ /* 0x000fc4000c741270 */
[-C--:B------:R-:W-:Y:S01]  /*13640*/  LEA.HI.X.SX32 R9, R17, R2.reuse, 0x1, P6 ;  /* 0x0000000211097211 */ /* 0x080fe200030f0eff */
[C---:B-1----:R-:W-:Y:S01]  /*13650*/  VIADD R13, R11.reuse, UR6 ;  /* 0x000000060b0d7c36 */ /* 0x042fe20008000000 */
[-C--:B------:R-:W-:Y:S02]  /*13660*/  IADD3 R10, P6, R11, R3.reuse, RZ ;  /* 0x000000030b0a7210 */ /* 0x080fe40007fde0ff */
[----:B------:R-:W-:Y:S01]  /*13670*/  PRMT R19, R7, 0x7770, RZ ;  /* 0x0000777007137816 */ /* 0x000fe200000000ff */
[----:B------:R-:W-:Y:S01]  /*13680*/  VIADD R17, R13, UR6 ;  /* 0x000000060d117c36 */ /* 0x000fe20008000000 */
[-C--:B------:R-:W-:Y:S01]  /*13690*/  LEA.HI.X.SX32 R11, R11, R2.reuse, 0x1, P6 ;  /* 0x000000020b0b7211 */ /* 0x080fe200030f0eff */
[----:B------:R1:W-:Y:S01]  /*136a0*/  @P1 STG.E.U8 desc[UR14][R8.64], R23 ;  /* 0x0000001708001986 */ /* 0x0003e2000c10110e */
[C---:B------:R-:W-:Y:S01]  /*136b0*/  IADD3 R12, P6, R13.reuse, R3, RZ ;  /* 0x000000030d0c7210 */ /* 0x040fe20007fde0ff */
[----:B0-----:R-:W-:Y:S01]  /*136c0*/  VIADD R14, R0, 0x2b ;  /* 0x0000002b000e7836 */ /* 0x001fe20000000000 */
[----:B------:R-:W-:Y:S01]  /*136d0*/  ISETP.LT.AND P3, PT, R18, UR7, !P0 ;  /* 0x0000000712007c0c */ /* 0x000fe2000c761270 */
[----:B------:R-:W-:Y:S01]  /*136e0*/  VIADD R18, R0, 0x2a ;  /* 0x0000002a00127836 */ /* 0x000fe20000000000 */
[----:B------:R0:W-:Y:S01]  /*136f0*/  @P5 STG.E.U8 desc[UR14][R10.64], R19 ;  /* 0x000000130a005986 */ /* 0x0001e2000c10110e */
[----:B------:R-:W-:-:S02]  /*13700*/  LEA.HI.X.SX32 R13, R13, R2, 0x1, P6 ;  /* 0x000000020d0d7211 */ /* 0x000fc400030f0eff */
[----:B------:R-:W-:Y:S02]  /*13710*/  ISETP.LT.AND P5, PT, R14, UR7, !P0 ;  /* 0x000000070e007c0c */ /* 0x000fe4000c7a1270 */
[-C--:B------:R-:W-:Y:S02]  /*13720*/  IADD3 R14, P6, R17, R3.reuse, RZ ;  /* 0x00000003110e7210 */ /* 0x080fe40007fde0ff */
[----:B------:R-:W-:Y:S01]  /*13730*/  ISETP.LT.AND P1, PT, R18, UR7, !P0 ;  /* 0x0000000712007c0c */ /* 0x000fe2000c721270 */
[----:B------:R-:W-:Y:S01]  /*13740*/  VIADD R18, R0, 0x2c ;  /* 0x0000002c00127836 */ /* 0x000fe20000000000 */
[----:B------:R-:W-:Y:S02]  /*13750*/  PRMT R21, R7, 0x7771, RZ ;  /* 0x0000777107157816 */ /* 0x000fe400000000ff */
[C---:B------:R-:W-:Y:S01]  /*13760*/  LEA.HI.X.SX32 R15, R17.reuse, R2, 0x1, P6 ;  /* 0x00000002110f7211 */ /* 0x040fe200030f0eff */
[----:B------:R-:W-:Y:S01]  /*13770*/  VIADD R17, R17, UR6 ;  /* 0x0000000611117c36 */ /* 0x000fe20008000000 */
[----:B-1----:R-:W-:Y:S01]  /*13780*/  PRMT R9, R4, 0x7772, RZ ;  /* 0x0000777204097816 */ /* 0x002fe200000000ff */
[----:B------:R1:W-:Y:S01]  /*13790*/  @P4 STG.E.U8 desc[UR14][R12.64], R21 ;  /* 0x000000150c004986 */ /* 0x0003e2000c10110e */
[----:B------:R-:W-:Y:S01]  /*137a0*/  ISETP.LT.AND P4, PT, R18, UR7, !P0 ;  /* 0x0000000712007c0c */ /* 0x000fe2000c781270 */
[----:B0-----:R-:W-:Y:S01]  /*137b0*/  VIADD R10, R0, 0x2d ;  /* 0x0000002d000a7836 */ /* 0x001fe20000000000 */
[C---:B------:R-:W-:Y:S01]  /*137c0*/  IADD3 R18, P6, R17.reuse, R3, RZ ;  /* 0x0000000311127210 */ /* 0x040fe20007fde0ff */
[----:B------:R-:W-:Y:S01]  /*137d0*/  VIADD R8, R17, UR6 ;  /* 0x0000000611087c36 */ /* 0x000fe20008000000 */
[----:B------:R0:W-:Y:S01]  /*137e0*/  @P3 STG.E.U8 desc[UR14][R14.64], R9 ;  /* 0x000000090e003986 */ /* 0x0001e2000c10110e */
[----:B------:R-:W-:-:S02]  /*137f0*/  PRMT R23, R5, 0x7773, RZ ;  /* 0x0000777305177816 */ /* 0x000fc400000000ff */
[-C--:B------:R-:W-:Y:S01]  /*13800*/  LEA.HI.X.SX32 R19, R17, R2.reuse, 0x1, P6 ;  /* 0x0000000211137211 */ /* 0x080fe200030f0eff */
[----:B------:R-:W-:Y:S01]  /*13810*/  VIADD R4, R8, UR6 ;  /* 0x0000000608047c36 */ /* 0x000fe20008000000 */
[----:B------:R-:W-:Y:S01]  /*13820*/  ISETP.LT.AND P3, PT, R10, UR7, !P0 ;  /* 0x000000070a007c0c */ /* 0x000fe2000c761270 */
[----:B------:R-:W-:Y:S01]  /*13830*/  VIADD R10, R0, 0x2e ;  /* 0x0000002e000a7836 */ /* 0x000fe20000000000 */
[-C--:B-1----:R-:W-:Y:S01]  /*13840*/  IADD3 R12, P6, R8, R3.reuse, RZ ;  /* 0x00000003080c7210 */ /* 0x082fe20007fde0ff */
[----:B------:R1:W-:Y:S01]  /*13850*/  @P2 STG.E.U8 desc[UR14][R18.64], R25 ;  /* 0x0000001912002986 */ /* 0x0003e2000c10110e */
[----:B------:R-:W-:Y:S01]  /*13860*/  VIADD R17, R4, UR6 ;  /* 0x0000000604117c36 */ /* 0x000fe20008000000 */
[----:B------:R-:W-:Y:S02]  /*13870*/  PRMT R21, R5, 0x7772, RZ ;  /* 0x0000777205157816 */ /* 0x000fe400000000ff */
[----:B------:R-:W-:Y:S02]  /*13880*/  LEA.HI.X.SX32 R13, R8, R2, 0x1, P6 ;  /* 0x00000002080d7211 */ /* 0x000fe400030f0eff */
[----:B0-----:R-:W-:-:S02]  /*13890*/  IADD3 R14, P6, R4, R3, RZ ;  /* 0x00000003040e7210 */ /* 0x001fc40007fde0ff */
[----:B------:R-:W-:Y:S01]  /*138a0*/  ISETP.LT.AND P2, PT, R10, UR7, !P0 ;  /* 0x000000070a007c0c */ /* 0x000fe2000c741270 */
[----:B------:R-:W-:Y:S01]  /*138b0*/  @P1 STG.E.U8 desc[UR14][R12.64], R21 ;  /* 0x000000150c001986 */ /* 0x000fe2000c10110e */
[-C--:B------:R-:W-:Y:S02]  /*138c0*/  LEA.HI.X.SX32 R15, R4, R2.reuse, 0x1, P6 ;  /* 0x00000002040f7211 */ /* 0x080fe400030f0eff */
[CC--:B------:R-:W-:Y:S01]  /*138d0*/  IADD3 R4, P6, R17.reuse, R3.reuse, RZ ;  /* 0x0000000311047210 */ /* 0x0c0fe20007fde0ff */
[----:B------:R0:W2:Y:S01]  /*138e0*/  LDS.128 R8, [R16] ;  /* 0x0000000010087984 */ /* 0x0000a20000000c00 */
[C---:B-1----:R-:W-:Y:S01]  /*138f0*/  VIADD R18, R17.reuse, UR6 ;  /* 0x0000000611127c36 */ /* 0x042fe20008000000 */
[----:B------:R-:W-:Y:S02]  /*13900*/  PRMT R19, R6, 0x7772, RZ ;  /* 0x0000777206137816 */ /* 0x000fe400000000ff */
[-C--:B------:R-:W-:Y:S01]  /*13910*/  LEA.HI.X.SX32 R5, R17, R2.reuse, 0x1, P6 ;  /* 0x0000000211057211 */ /* 0x080fe200030f0eff */
[----:B------:R1:W-:Y:S01]  /*13920*/  @P5 STG.E.U8 desc[UR14][R14.64], R23 ;  /* 0x000000170e005986 */ /* 0x0003e2000c10110e */
[----:B------:R-:W-:Y:S01]  /*13930*/  VIADD R17, R0, 0x31 ;  /* 0x0000003100117836 */ /* 0x000fe20000000000 */
[----:B------:R-:W-:Y:S01]  /*13940*/  ISETP.LT.AND P1, PT, R20, UR7, !P0 ;  /* 0x0000000714007c0c */ /* 0x000fe2000c721270 */
[----:B0-----:R-:W-:Y:S01]  /*13950*/  VIADD R16, R0, 0x33 ;  /* 0x0000003300107836 */ /* 0x001fe20000000000 */
[----:B------:R-:W-:Y:S01]  /*13960*/  IADD3 R12, P6, R18, R3, RZ ;  /* 0x00000003120c7210 */ /* 0x000fe20007fde0ff */
[----:B------:R0:W-:Y:S01]  /*13970*/  @P4 STG.E.U8 desc[UR14][R4.64], R19 ;  /* 0x0000001304004986 */ /* 0x0001e2000c10110e */
[----:B------:R-:W-:Y:S01]  /*13980*/  PRMT R21, R6, 0x7773, RZ ;  /* 0x0000777306157816 */ /* 0x000fe200000000ff */
[----:B------:R-:W-:Y:S01]  /*13990*/  VIADD R20, R0, 0x30 ;  /* 0x0000003000147836 */ /* 0x000fe20000000000 */
[C---:B------:R-:W-:Y:S01]  /*139a0*/  LEA.HI.X.SX32 R13, R18.reuse, R2, 0x1, P6 ;  /* 0x00000002120d7211 */ /* 0x040fe200030f0eff */
[----:B------:R-:W-:Y:S01]  /*139b0*/  VIADD R18, R18, UR6 ;  /* 0x0000000612127c36 */ /* 0x000fe20008000000 */
[----:B------:R-:W-:Y:S01]  /*139c0*/  ISETP.LT.AND P4, PT, R17, UR7, !P0 ;  /* 0x0000000711007c0c */ /* 0x000fe2000c781270 */
[----:B-1----:R-:W-:-:S02]  /*139d0*/  VIADD R15, R0, 0x32 ;  /* 0x00000032000f7836 */ /* 0x002fc40000000000 */
[----:B------:R1:W-:Y:S01]  /*139e0*/  @P3 STG.E.U8 desc[UR14][R12.64], R21 ;  /* 0x000000150c003986 */ /* 0x0003e2000c10110e */
[CC--:B------:R-:W-:Y:S01]  /*139f0*/  IADD3 R14, P6, R18.reuse, R3.reuse, RZ ;  /* 0x00000003120e7210 */ /* 0x0c0fe20007fde0ff */
[C---:B------:R-:W-:Y:S01]  /*13a00*/  VIADD R6, R18.reuse, UR6 ;  /* 0x0000000612067c36 */ /* 0x040fe20008000000 */
[----:B------:R-:W-:Y:S02]  /*13a10*/  PRMT R17, R7, 0x7773, RZ ;  /* 0x0000777307117816 */ /* 0x000fe400000000ff */
[----:B------:R-:W-:Y:S02]  /*13a20*/  ISETP.LT.AND P3, PT, R15, UR7, !P0 ;  /* 0x000000070f007c0c */ /* 0x000fe4000c761270 */
[-C--:B------:R-:W-:Y:S01]  /*13a30*/  LEA.HI.X.SX32 R15, R18, R2.reuse, 0x1, P6 ;  /* 0x00000002120f7211 */ /* 0x080fe200030f0eff */
[----:B------:R-:W-:Y:S01]  /*13a40*/  VIADD R18, R0, 0x35 ;  /* 0x0000003500127836 */ /* 0x000fe20000000000 */
[----:B0-----:R-:W-:Y:S01]  /*13a50*/  PRMT R19, R7, 0x7772, RZ ;  /* 0x0000777207137816 */ /* 0x001fe200000000ff */
[C---:B------:R-:W-:Y:S01]  /*13a60*/  VIADD R7, R6.reuse, UR6 ;  /* 0x0000000606077c36 */ /* 0x040fe20008000000 */
[-C--:B------:R-:W-:Y:S01]  /*13a70*/  IADD3 R4, P6, R6, R3.reuse, RZ ;  /* 0x0000000306047210 */ /* 0x080fe20007fde0ff */
[----:B-1----:R-:W-:Y:S01]  /*13a80*/  VIADD R12, R0, 0x34 ;  /* 0x00000034000c7836 */ /* 0x002fe20000000000 */
[----:B------:R-:W-:Y:S01]  /*13a90*/  ISETP.LT.AND P5, PT, R20, UR7, !P0 ;  /* 0x0000000714007c0c */ /* 0x000fe2000c7a1270 */
[----:B------:R-:W-:Y:S01]  /*13aa0*/  @P2 STG.E.U8 desc[UR14][R14.64], R19 ;  /* 0x000000130e002986 */ /* 0x000fe2000c10110e */
[----:B------:R-:W-:Y:S01]  /*13ab0*/  LEA.HI.X.SX32 R5, R6, R2, 0x1, P6 ;  /* 0x0000000206057211 */ /* 0x000fe200030f0eff */
[----:B------:R-:W-:Y:S01]  /*13ac0*/  VIADD R20, R0, 0x3e ;  /* 0x0000003e00147836 */ /* 0x000fe20000000000 */
[----:B------:R-:W-:Y:S01]  /*13ad0*/  ISETP.LT.AND P2, PT, R16, UR7, !P0 ;  /* 0x0000000710007c0c */ /* 0x000fe2000c741270 */
[C---:B------:R-:W-:Y:S01]  /*13ae0*/  VIADD R16, R7.reuse, UR6 ;  /* 0x0000000607107c36 */ /* 0x040fe20008000000 */
[----:B------:R-:W-:Y:S01]  /*13af0*/  IADD3 R6, P6, R7, R3, RZ ;  /* 0x0000000307067210 */ /* 0x000fe20007fde0ff */
[----:B------:R0:W-:Y:S01]  /*13b00*/  @P1 STG.E.U8 desc[UR14][R4.64], R17 ;  /* 0x0000001104001986 */ /* 0x0001e2000c10110e */
[----:B------:R-:W-:-:S02]  /*13b10*/  ISETP.LT.AND P1, PT, R12, UR7, !P0 ;  /* 0x000000070c007c0c */ /* 0x000fc4000c721270 */
[-C--:B------:R-:W-:Y:S02]  /*13b20*/  LEA.HI.X.SX32 R7, R7, R2.reuse, 0x1, P6 ;  /* 0x0000000207077211 */ /* 0x080fe400030f0eff */
[-C--:B------:R-:W-:Y:S02]  /*13b30*/  IADD3 R12, P6, R16, R3.reuse, RZ ;  /* 0x00000003100c7210 */ /* 0x080fe40007fde0ff */
[----:B--2---:R-:W-:Y:S02]  /*13b40*/  PRMT R21, R8, 0x7770, RZ ;  /* 0x0000777008157816 */ /* 0x004fe400000000ff */
[CC--:B------:R-:W-:Y:S01]  /*13b50*/  LEA.HI.X.SX32 R13, R16.reuse, R2.reuse, 0x1, P6 ;  /* 0x00000002100d7211 */ /* 0x0c0fe200030f0eff */
[----:B------:R-:W-:Y:S01]  /*13b60*/  VIADD R16, R16, UR6 ;  /* 0x0000000610107c36 */ /* 0x000fe20008000000 */
[----:B------:R-:W-:Y:S01]  /*13b70*/  PRMT R23, R8, 0x7771, RZ ;  /* 0x0000777108177816 */ /* 0x000fe200000000ff */
[----:B0-----:R-:W-:Y:S01]  /*13b80*/  VIADD R5, R0, 0x36 ;  /* 0x0000003600057836 */ /* 0x001fe20000000000 */
[----:B------:R0:W-:Y:S01]  /*13b90*/  @P5 STG.E.U8 desc[UR14][R6.64], R21 ;  /* 0x0000001506005986 */ /* 0x0001e2000c10110e */
[C---:B------:R-:W-:Y:S01]  /*13ba0*/  VIADD R14, R16.reuse, UR6 ;  /* 0x00000006100e7c36 */ /* 0x040fe20008000000 */
[----:B------:R-:W-:Y:S01]  /*13bb0*/  IADD3 R4, P6, R16, R3, RZ ;  /* 0x0000000310047210 */ /* 0x000fe20007fde0ff */
[----:B------:R-:W-:Y:S01]  /*13bc0*/  VIADD R17, R0, 0x37 ;  /* 0x0000003700117836 */ /* 0x000fe20000000000 */
[----:B------:R1:W-:Y:S01]  /*13bd0*/  @P4 STG.E.U8 desc[UR14][R12.64], R23 ;  /* 0x000000170c004986 */ /* 0x0003e2000c10110e */
[----:B------:R-:W-:Y:S01]  /*13be0*/  ISETP.LT.AND P4, PT, R5, UR7, !P0 ;  /* 0x0000000705007c0c */ /* 0x000fe2000c781270 */
[----:B------:R-:W-:Y:S01]  /*13bf0*/  VIADD R15, R14, UR6 ;  /* 0x000000060e0f7c36 */ /* 0x000fe20008000000 */
[----:B------:R-:W-:-:S02]  /*13c00*/  LEA.HI.X.SX32 R5, R16, R2, 0x1, P6 ;  /* 0x0000000210057211 */ /* 0x000fc400030f0eff */
[----:B------:R-:W-:Y:S01]  /*13c10*/  PRMT R19, R9, 0x7770, RZ ;  /* 0x0000777009137816 */ /* 0x000fe200000000ff */
[----:B------:R-:W-:Y:S01]  /*13c20*/  VIADD R16, R15, UR6 ;  /* 0x000000060f107c36 */ /* 0x000fe20008000000 */
[----:B------:R-:W-:Y:S01]  /*13c30*/  ISETP.LT.AND P5, PT, R18, UR7, !P0 ;  /* 0x0000000712007c0c */ /* 0x000fe2000c7a1270 */
[----:B------:R-:W-:Y:S01]  /*13c40*/  VIADD R18, R0, 0x39 ;  /* 0x0000003900127836 */ /* 0x000fe20000000000 */
[CC--:B0-----:R-:W-:Y:S01]  /*13c50*/  IADD3 R6, P6, R14.reuse, R3.reuse, RZ ;  /* 0x000000030e067210 */ /* 0x0c1fe20007fde0ff */
[----:B------:R0:W-:Y:S01]  /*13c60*/  @P3 STG.E.U8 desc[UR14][R4.64], R19 ;  /* 0x0000001304003986 */ /* 0x0001e2000c10110e */
[----:B------:R-:W-:Y:S02]  /*13c70*/  PRMT R21, R9, 0x7771, RZ ;  /* 0x0000777109157816 */ /* 0x000fe400000000ff */
[----:B------:R-:W-:Y:S01]  /*13c80*/  LEA.HI.X.SX32 R7, R14, R2, 0x1, P6 ;  /* 0x000000020e077211 */ /* 0x000fe200030f0eff */
[----:B------:R-:W-:Y:S01]  /*13c90*/  VIADD R14, R0, 0x38 ;  /* 0x00000038000e7836 */ /* 0x000fe20000000000 */
[----:B-1----:R-:W-:-:S02]  /*13ca0*/  IADD3 R12, P6, R15, R3, RZ ;  /* 0x000000030f0c7210 */ /* 0x002fc40007fde0ff */
[----:B------:R-:W-:Y:S01]  /*13cb0*/  ISETP.LT.AND P3, PT, R17, UR7, !P0 ;  /* 0x0000000711007c0c */ /* 0x000fe2000c761270 */
[----:B------:R1:W-:Y:S01]  /*13cc0*/  @P2 STG.E.U8 desc[UR14][R6.64], R21 ;  /* 0x0000001506002986 */ /* 0x0003e2000c10110e */
[-C--:B------:R-:W-:Y:S02]  /*13cd0*/  LEA.HI.X.SX32 R13, R15, R2.reuse, 0x1, P6 ;  /* 0x000000020f0d7211 */ /* 0x080fe400030f0eff */
[----:B------:R-:W-:Y:S01]  /*13ce0*/  ISETP.LT.AND P2, PT, R14, UR7, !P0 ;  /* 0x000000070e007c0c */ /* 0x000fe2000c741270 */
[----:B0-----:R-:W-:Y:S01]  /*13cf0*/  VIADD R5, R0, 0x3a ;  /* 0x0000003a00057836 */ /* 0x001fe20000000000 */
[-C--:B------:R-:W-:Y:S02]  /*13d00*/  IADD3 R14, P6, R16, R3.reuse, RZ ;  /* 0x00000003100e7210 */ /* 0x080fe40007fde0ff */
[----:B------:R-:W-:Y:S02]  /*13d10*/  PRMT R17, R10, 0x7770, RZ ;  /* 0x000077700a117816 */ /* 0x000fe400000000ff */
[C---:B------:R-:W-:Y:S01]  /*13d20*/  LEA.HI.X.SX32 R15, R16.reuse, R2, 0x1, P6 ;  /* 0x00000002100f7211 */ /* 0x040fe200030f0eff */
[----:B------:R-:W-:Y:S01]  /*13d30*/  VIADD R16, R16, UR6 ;  /* 0x0000000610107c36 */ /* 0x000fe20008000000 */
[----:B------:R-:W-:Y:S01]  /*13d40*/  PRMT R19, R10, 0x7771, RZ ;  /* 0x000077710a137816 */ /* 0x000fe200000000ff */
[----:B------:R0:W-:Y:S01]  /*13d50*/  @P1 STG.E.U8 desc[UR14][R12.64], R17 ;  /* 0x000000110c001986 */ /* 0x0001e2000c10110e */
[----:B-1----:R-:W-:Y:S01]  /*13d60*/  PRMT R21, R11, 0x7770, RZ ;  /* 0x000077700b157816 */ /* 0x002fe200000000ff */
[C---:B------:R-:W-:Y:S01]  /*13d70*/  VIADD R7, R16.reuse, UR6 ;  /* 0x0000000610077c36 */ /* 0x040fe20008000000 */
[----:B------:R-:W-:Y:S01]  /*13d80*/  IADD3 R4, P6, R16, R3, RZ ;  /* 0x0000000310047210 */ /* 0x000fe20007fde0ff */
[----:B------:R1:W-:Y:S01]  /*13d90*/  @P5 STG.E.U8 desc[UR14][R14.64], R19 ;  /* 0x000000130e005986 */ /* 0x0003e2000c10110e */
[----:B------:R-:W-:-:S02]  /*13da0*/  ISETP.LT.AND P5, PT, R5, UR7, !P0 ;  /* 0x0000000705007c0c */ /* 0x000fc4000c7a1270 */
[-C--:B------:R-:W-:Y:S02]  /*13db0*/  LEA.HI.X.SX32 R5, R16, R2.reuse, 0x1, P6 ;  /* 0x0000000210057211 */ /* 0x080fe400030f0eff */
[CC--:B------:R-:W-:Y:S02]  /*13dc0*/  IADD3 R6, P6, R7.reuse, R3.reuse, RZ ;  /* 0x0000000307067210 */ /* 0x0c0fe40007fde0ff */
[----:B------:R-:W-:Y:S01]  /*13dd0*/  ISETP.LT.AND P1, PT, R18, UR7, !P0 ;  /* 0x0000000712007c0c */ /* 0x000fe2000c721270 */
[----:B0-----:R-:W-:Y:S01]  /*13de0*/  VIADD R13, R7, UR6 ;  /* 0x00000006070d7c36 */ /* 0x001fe20008000000 */
[----:B------:R-:W-:Y:S01]  /*13df0*/  PRMT R17, R11, 0x7771, RZ ;  /* 0x000077710b117816 */ /* 0x000fe200000000ff */
[----:B------:R0:W-:Y:S01]  /*13e00*/  @P4 STG.E.U8 desc[UR14][R4.64], R21 ;  /* 0x0000001504004986 */ /* 0x0001e2000c10110e */
[-C--:B------:R-:W-:Y:S01]  /*13e10*/  LEA.HI.X.SX32 R7, R7, R2.reuse, 0x1, P6 ;  /* 0x0000000207077211 */ /* 0x080fe200030f0eff */
[C---:B-1----:R-:W-:Y:S01]  /*13e20*/  VIADD R15, R13.reuse, UR6 ;  /* 0x000000060d0f7c36 */ /* 0x042fe20008000000 */
[----:B------:R-:W-:Y:S01]  /*13e30*/  IADD3 R12, P6, R13, R3, RZ ;  /* 0x000000030d0c7210 */ /* 0x000fe20007fde0ff */
[----:B------:R-:W-:Y:S01]  /*13e40*/  VIADD R14, R0, 0x3c ;  /* 0x0000003c000e7836 */ /* 0x000fe20000000000 */
[----:B------:R-:W-:Y:S01]  /*13e50*/  PRMT R19, R8, 0x7772, RZ ;  /* 0x0000777208137816 */ /* 0x000fe200000000ff */
[----:B------:R-:W-:Y:S01]  /*13e60*/  VIADD R16, R15, UR6 ;  /* 0x000000060f107c36 */ /* 0x000fe20008000000 */
[----:B------:R1:W-:Y:S01]  /*13e70*/  @P3 STG.E.U8 desc[UR14][R6.64], R17 ;  /* 0x0000001106003986 */ /* 0x0003e2000c10110e */
[----:B------:R-:W-:Y:S01]  /*13e80*/  LEA.HI.X.SX32 R13, R13, R2, 0x1, P6 ;  /* 0x000000020d0d7211 */ /* 0x000fe200030f0eff */
[----:B------:R-:W-:Y:S01]  /*13e90*/  VIADD R18, R0, 0x3b ;  /* 0x0000003b00127836 */ /* 0x000fe20000000000 */
[----:B------:R-:W-:-:S02]  /*13ea0*/  ISETP.LT.AND P3, PT, R14, UR7, !P0 ;  /* 0x000000070e007c0c */ /* 0x000fc4000c761270 */
[CC--:B------:R-:W-:Y:S01]  /*13eb0*/  IADD3 R14, P6, R15.reuse, R3.reuse, RZ ;  /* 0x000000030f0e7210 */ /* 0x0c0fe20007fde0ff */
[----:B0-----:R-:W-:Y:S01]  /*13ec0*/  VIADD R4, R0, 0x3d ;  /* 0x0000003d00047836 */ /* 0x001fe20000000000 */
[----:B------:R-:W-:Y:S01]  /*13ed0*/  PRMT R21, R8, 0x7773, RZ ;  /* 0x0000777308157816 */ /* 0x000fe200000000ff */
[----:B------:R0:W-:Y:S01]  /*13ee0*/  @P2 STG.E.U8 desc[UR14][R12.64], R19 ;  /* 0x000000130c002986 */ /* 0x0001e2000c10110e */
[----:B------:R-:W-:Y:S01]  /*13ef0*/  LEA.HI.X.SX32 R15, R15, R2, 0x1, P6 ;  /* 0x000000020f0f7211 */ /* 0x000fe200030f0eff */
[----:B------:R-:W-:Y:S01]  /*13f00*/  VIADD R0, R0, 0x3f ;  /* 0x0000003f00007836 */ /* 0x000fe20000000000 */
[----:B------:R-:W-:Y:S01]  /*13f10*/  ISETP.LT.AND P2, PT, R4, UR7, !P0 ;  /* 0x0000000704007c0c */ /* 0x000fe2000c741270 */
[C---:B-1----:R-:W-:Y:S01]  /*13f20*/  VIADD R7, R16.reuse, UR6 ;  /* 0x0000000610077c36 */ /* 0x042fe20008000000 */
[-C--:B------:R-:W-:Y:S01]  /*13f30*/  IADD3 R4, P6, R16, R3.reuse, RZ ;  /* 0x0000000310047210 */ /* 0x080fe20007fde0ff */
[----:B------:R1:W-:Y:S01]  /*13f40*/  @P1 STG.E.U8 desc[UR14][R14.64], R21 ;  /* 0x000000150e001986 */ /* 0x0003e2000c10110e */
[----:B------:R-:W-:Y:S01]  /*13f50*/  ISETP.LT.AND P4, PT, R18, UR7, !P0 ;  /* 0x0000000712007c0c */ /* 0x000fe2000c781270 */
[C---:B------:R-:W-:Y:S01]  /*13f60*/  VIADD R8, R7.reuse, UR6 ;  /* 0x0000000607087c36 */ /* 0x040fe20008000000 */
[----:B------:R-:W-:-:S02]  /*13f70*/  IADD3 R6, P1, R7, R3, RZ ;  /* 0x0000000307067210 */ /* 0x000fc40007f3e0ff */
[-C--:B------:R-:W-:Y:S01]  /*13f80*/  LEA.HI.X.SX32 R5, R16, R2.reuse, 0x1, P6 ;  /* 0x0000000210057211 */ /* 0x080fe200030f0eff */
[C---:B------:R-:W-:Y:S01]  /*13f90*/  VIADD R17, R8.reuse, UR6 ;  /* 0x0000000608117c36 */ /* 0x040fe20008000000 */
[-C--:B------:R-:W-:Y:S02]  /*13fa0*/  LEA.HI.X.SX32 R7, R7, R2.reuse, 0x1, P1 ;  /* 0x0000000207077211 */ /* 0x080fe400008f0eff */
[CC--:B0-----:R-:W-:Y:S01]  /*13fb0*/  IADD3 R12, P6, R8.reuse, R3.reuse, RZ ;  /* 0x00000003080c7210 */ /* 0x0c1fe20007fde0ff */
[----:B------:R-:W-:Y:S01]  /*13fc0*/  VIADD R19, R17, UR6 ;  /* 0x0000000611137c36 */ /* 0x000fe20008000000 */
[----:B------:R-:W-:Y:S02]  /*13fd0*/  PRMT R25, R9, 0x7772, RZ ;  /* 0x0000777209197816 */ /* 0x000fe400000000ff */
[----:B------:R-:W-:Y:S01]  /*13fe0*/  LEA.HI.X.SX32 R13, R8, R2, 0x1, P6 ;  /* 0x00000002080d7211 */ /* 0x000fe200030f0eff */
[C---:B------:R-:W-:Y:S01]  /*13ff0*/  VIADD R8, R19.reuse, UR6 ;  /* 0x0000000613087c36 */ /* 0x040fe20008000000 */
[-C--:B-1----:R-:W-:Y:S01]  /*14000*/  IADD3 R14, P1, R19, R3.reuse, RZ ;  /* 0x00000003130e7210 */ /* 0x082fe20007f3e0ff */
[----:B------:R0:W-:Y:S01]  /*14010*/  @P5 STG.E.U8 desc[UR14][R4.64], R25 ;  /* 0x0000001904005986 */ /* 0x0001e2000c10110e */
[----:B------:R-:W-:-:S02]  /*14020*/  IADD3 R16, P6, R17, R3, RZ ;  /* 0x0000000311107210 */ /* 0x000fc40007fde0ff */
[-C--:B------:R-:W-:Y:S02]  /*14030*/  LEA.HI.X.SX32 R15, R19, R2.reuse, 0x1, P1 ;  /* 0x00000002130f7211 */ /* 0x080fe400008f0eff */
[----:B------:R-:W-:Y:S02]  /*14040*/  ISETP.LT.AND P1, PT, R20, UR7, !P0 ;  /* 0x0000000714007c0c */ /* 0x000fe4000c721270 */
[----:B------:R-:W-:Y:S02]  /*14050*/  ISETP.LT.AND P0, PT, R0, UR7, !P0 ;  /* 0x0000000700007c0c */ /* 0x000fe4000c701270 */
[----:B------:R-:W-:Y:S02]  /*14060*/  LEA.HI.X.SX32 R17, R17, R2, 0x1, P6 ;  /* 0x0000000211117211 */ /* 0x000fe400030f0eff */
[----:B------:R-:W-:Y:S02]  /*14070*/  PRMT R23, R9, 0x7773, RZ ;  /* 0x0000777309177816 */ /* 0x000fe400000000ff */
[----:B------:R-:W-:-:S02]  /*14080*/  IADD3 R18, P6, R8, R3, RZ ;  /* 0x0000000308127210 */ /* 0x000fc40007fde0ff */
[C---:B------:R-:W-:Y:S01]  /*14090*/  PRMT R21, R10.reuse, 0x7772, RZ ;  /* 0x000077720a157816 */ /* 0x040fe200000000ff */
[----:B------:R0:W-:Y:S01]  /*140a0*/  @P4 STG.E.U8 desc[UR14][R6.64], R23 ;  /* 0x0000001706004986 */ /* 0x0001e2000c10110e */
[----:B------:R-:W-:Y:S02]  /*140b0*/  PRMT R9, R10, 0x7773, RZ ;  /* 0x000077730a097816 */ /* 0x000fe400000000ff */
[C---:B------:R-:W-:Y:S01]  /*140c0*/  PRMT R3, R11.reuse, 0x7773, RZ ;  /* 0x000077730b037816 */ /* 0x040fe200000000ff */
[----:B------:R0:W-:Y:S01]  /*140d0*/  @P3 STG.E.U8 desc[UR14][R12.64], R21 ;  /* 0x000000150c003986 */ /* 0x0001e2000c10110e */
[----:B------:R-:W-:Y:S02]  /*140e0*/  PRMT R11, R11, 0x7772, RZ ;  /* 0x000077720b0b7816 */ /* 0x000fe400000000ff */
[----:B------:R-:W-:Y:S01]  /*140f0*/  LEA.HI.X.SX32 R19, R8, R2, 0x1, P6 ;  /* 0x0000000208137211 */ /* 0x000fe200030f0eff */
[----:B------:R0:W-:Y:S04]  /*14100*/  @P2 STG.E.U8 desc[UR14][R16.64], R9 ;  /* 0x0000000910002986 */ /* 0x0001e8000c10110e */
[----:B------:R0:W-:Y:S01]  /*14110*/  @P1 STG.E.U8 desc[UR14][R14.64], R11 ;  /* 0x0000000b0e001986 */ /* 0x0001e2000c10110e */
[----:B------:R-:W-:Y:S05]  /*14120*/  @!P0 EXIT ;  /* 0x000000000000894d */ /* 0x000fea0003800000 */
[----:B------:R-:W-:Y:S01]  /*14130*/  STG.E.U8 desc[UR14][R18.64], R3 ;  /* 0x0000000312007986 */ /* 0x000fe2000c10110e */
[----:B------:R-:W-:Y:S05]  /*14140*/  EXIT ;  /* 0x000000000000794d */ /* 0x000fea0003800000 */
.L_x_3:
[----:B------:R-:W-:-:S00]  /*14150*/  BRA `(.L_x_3) ;  /* 0xfffffffc00fc7947 */ /* 0x000fc0000383ffff */
[----:B------:R-:W-:-:S00]  /*14160*/  NOP ;  /* 0x0000000000007918 */ /* 0x000fc00000000000 */
        /* <DEDUP_REMOVED lines=9> */
.L_x_4:


//--------------------- .nv.shared.matmul_kernel  --------------------------
	.section	.nv.shared.matmul_kernel,"aw",@nobits
	.sectionflags	@""
	.align	16
	.zero		1024


//--------------------- .nv.shared.reserved.0     --------------------------
	.section	.nv.shared.reserved.0,"aw",@nobits
	.weak		__nv_reservedSMEM_offset_0_alias
	.size		__nv_reservedSMEM_offset_0_alias, 0, 0
	.other		__nv_reservedSMEM_offset_0_alias,@"STO_CUDA_RESERVED_SHARED STV_DEFAULT"
__nv_reservedSMEM_offset_0_alias:
	.zero		0


//--------------------- .nv.constant0.matmul_kernel --------------------------
	.section	.nv.constant0.matmul_kernel,"a",@progbits
	.sectionflags	@""
	.align	4
.nv.constant0.matmul_kernel:
	.zero		608


//--------------------- SYMBOLS --------------------------

	.type		.nv.reservedSmem.offset0,@object
	.size		.nv.reservedSmem.offset0,0x4
